//
// Generated by NVIDIA NVVM Compiler
//
// Compiler Build ID: CL-36424714
// Cuda compilation tools, release 13.0, V13.0.88
// Based on NVVM 20.0.0
//

.version 9.0
.target sm_100
.address_size 64

	// .globl	_Z8GPU_TilePViiiiiiiiiiiiiiiiiPiiiiiS0_
.extern .func  (.param .b32 func_retval0) vprintf
(
	.param .b64 vprintf_param_0,
	.param .b64 vprintf_param_1
)
;
.global .align 4 .u32 row;
// _ZZ8GPU_TilePViiiiiiiiiiiiiiiiiPiiiiiS0_E5tile1 has been demoted
// _ZZ8GPU_TilePViiiiiiiiiiiiiiiiiPiiiiiS0_E5tile2 has been demoted
// _ZZ8GPU_TilePViiiiiiiiiiiiiiiiiPiiiiiS0_E9intra_dep has been demoted
.global .align 1 .b8 $str[4] = {37, 100, 32};
.global .align 1 .b8 $str$1[2] = {10};
.global .align 1 .b8 $str$2[57] = {110, 101, 120, 116, 83, 77, 83, 116, 114, 101, 97, 109, 58, 32, 37, 100, 44, 32, 116, 105, 108, 101, 73, 100, 120, 58, 32, 37, 100, 44, 32, 116, 116, 58, 32, 37, 100, 44, 32, 115, 116, 97, 114, 116, 65, 100, 100, 114, 101, 115, 115, 58, 32, 37, 100, 10};
.global .align 1 .b8 $str$3[15] = {105, 115, 82, 101, 103, 117, 108, 97, 114, 58, 32, 37, 100, 10};
.global .align 1 .b8 $str$4[44] = {110, 101, 120, 116, 83, 77, 83, 116, 114, 101, 97, 109, 58, 32, 37, 100, 44, 32, 116, 116, 58, 32, 37, 100, 44, 32, 115, 116, 97, 114, 116, 65, 100, 100, 114, 101, 115, 115, 58, 32, 37, 100, 10};
.global .align 1 .b8 $str$5[28] = {115, 101, 103, 76, 101, 110, 103, 116, 104, 88, 58, 32, 37, 100, 44, 32, 115, 104, 114, 112, 111, 115, 58, 32, 37, 100, 10};
.global .align 1 .b8 $str$6[58] = {99, 117, 114, 83, 77, 83, 116, 114, 101, 97, 109, 58, 32, 37, 100, 44, 32, 99, 117, 114, 66, 97, 116, 99, 104, 58, 32, 37, 100, 44, 32, 116, 105, 108, 101, 73, 100, 58, 32, 37, 100, 44, 32, 116, 105, 109, 101, 112, 105, 101, 99, 101, 58, 32, 37, 100, 10};
.global .align 1 .b8 $str$7[7] = {116, 105, 108, 101, 50, 10};
.global .align 1 .b8 $str$8[27] = {116, 105, 108, 101, 49, 32, 97, 102, 116, 101, 114, 32, 99, 97, 108, 99, 117, 108, 97, 116, 105, 111, 110, 58, 32, 10};

.visible .entry _Z8GPU_TilePViiiiiiiiiiiiiiiiiPiiiiiS0_(
	.param .u64 .ptr .align 1 _Z8GPU_TilePViiiiiiiiiiiiiiiiiPiiiiiS0__param_0,
	.param .u32 _Z8GPU_TilePViiiiiiiiiiiiiiiiiPiiiiiS0__param_1,
	.param .u32 _Z8GPU_TilePViiiiiiiiiiiiiiiiiPiiiiiS0__param_2,
	.param .u32 _Z8GPU_TilePViiiiiiiiiiiiiiiiiPiiiiiS0__param_3,
	.param .u32 _Z8GPU_TilePViiiiiiiiiiiiiiiiiPiiiiiS0__param_4,
	.param .u32 _Z8GPU_TilePViiiiiiiiiiiiiiiiiPiiiiiS0__param_5,
	.param .u32 _Z8GPU_TilePViiiiiiiiiiiiiiiiiPiiiiiS0__param_6,
	.param .u32 _Z8GPU_TilePViiiiiiiiiiiiiiiiiPiiiiiS0__param_7,
	.param .u32 _Z8GPU_TilePViiiiiiiiiiiiiiiiiPiiiiiS0__param_8,
	.param .u32 _Z8GPU_TilePViiiiiiiiiiiiiiiiiPiiiiiS0__param_9,
	.param .u32 _Z8GPU_TilePViiiiiiiiiiiiiiiiiPiiiiiS0__param_10,
	.param .u32 _Z8GPU_TilePViiiiiiiiiiiiiiiiiPiiiiiS0__param_11,
	.param .u32 _Z8GPU_TilePViiiiiiiiiiiiiiiiiPiiiiiS0__param_12,
	.param .u32 _Z8GPU_TilePViiiiiiiiiiiiiiiiiPiiiiiS0__param_13,
	.param .u32 _Z8GPU_TilePViiiiiiiiiiiiiiiiiPiiiiiS0__param_14,
	.param .u32 _Z8GPU_TilePViiiiiiiiiiiiiiiiiPiiiiiS0__param_15,
	.param .u32 _Z8GPU_TilePViiiiiiiiiiiiiiiiiPiiiiiS0__param_16,
	.param .u64 .ptr .align 1 _Z8GPU_TilePViiiiiiiiiiiiiiiiiPiiiiiS0__param_17,
	.param .u32 _Z8GPU_TilePViiiiiiiiiiiiiiiiiPiiiiiS0__param_18,
	.param .u32 _Z8GPU_TilePViiiiiiiiiiiiiiiiiPiiiiiS0__param_19,
	.param .u32 _Z8GPU_TilePViiiiiiiiiiiiiiiiiPiiiiiS0__param_20,
	.param .u32 _Z8GPU_TilePViiiiiiiiiiiiiiiiiPiiiiiS0__param_21,
	.param .u64 .ptr .align 1 _Z8GPU_TilePViiiiiiiiiiiiiiiiiPiiiiiS0__param_22
)
{
	.local .align 16 .b8 	__local_depot0[32];
	.reg .b64 	%SP;
	.reg .b64 	%SPL;
	.reg .pred 	%p<252>;
	.reg .b16 	%rs<12>;
	.reg .b32 	%r<1885>;
	.reg .b64 	%rd<536>;
	// demoted variable
	.shared .align 4 .b8 _ZZ8GPU_TilePViiiiiiiiiiiiiiiiiPiiiiiS0_E5tile1[20480];
	// demoted variable
	.shared .align 4 .b8 _ZZ8GPU_TilePViiiiiiiiiiiiiiiiiPiiiiiS0_E5tile2[20480];
	// demoted variable
	.shared .align 4 .b8 _ZZ8GPU_TilePViiiiiiiiiiiiiiiiiPiiiiiS0_E9intra_dep[8188];
	mov.u64 	%SPL, __local_depot0;
	cvta.local.u64 	%SP, %SPL;
	ld.param.u64 	%rd36, [_Z8GPU_TilePViiiiiiiiiiiiiiiiiPiiiiiS0__param_0];
	ld.param.u32 	%r368, [_Z8GPU_TilePViiiiiiiiiiiiiiiiiPiiiiiS0__param_1];
	ld.param.u32 	%r369, [_Z8GPU_TilePViiiiiiiiiiiiiiiiiPiiiiiS0__param_3];
	ld.param.u32 	%r370, [_Z8GPU_TilePViiiiiiiiiiiiiiiiiPiiiiiS0__param_4];
	ld.param.u32 	%r371, [_Z8GPU_TilePViiiiiiiiiiiiiiiiiPiiiiiS0__param_5];
	ld.param.u32 	%r372, [_Z8GPU_TilePViiiiiiiiiiiiiiiiiPiiiiiS0__param_6];
	ld.param.u32 	%r373, [_Z8GPU_TilePViiiiiiiiiiiiiiiiiPiiiiiS0__param_8];
	ld.param.u32 	%r374, [_Z8GPU_TilePViiiiiiiiiiiiiiiiiPiiiiiS0__param_9];
	ld.param.u32 	%r375, [_Z8GPU_TilePViiiiiiiiiiiiiiiiiPiiiiiS0__param_10];
	ld.param.u32 	%r376, [_Z8GPU_TilePViiiiiiiiiiiiiiiiiPiiiiiS0__param_11];
	ld.param.u32 	%r377, [_Z8GPU_TilePViiiiiiiiiiiiiiiiiPiiiiiS0__param_12];
	ld.param.u32 	%r378, [_Z8GPU_TilePViiiiiiiiiiiiiiiiiPiiiiiS0__param_14];
	ld.param.u32 	%r379, [_Z8GPU_TilePViiiiiiiiiiiiiiiiiPiiiiiS0__param_15];
	ld.param.u32 	%r380, [_Z8GPU_TilePViiiiiiiiiiiiiiiiiPiiiiiS0__param_16];
	ld.param.u64 	%rd37, [_Z8GPU_TilePViiiiiiiiiiiiiiiiiPiiiiiS0__param_17];
	ld.param.u32 	%r381, [_Z8GPU_TilePViiiiiiiiiiiiiiiiiPiiiiiS0__param_19];
	ld.param.u32 	%r382, [_Z8GPU_TilePViiiiiiiiiiiiiiiiiPiiiiiS0__param_20];
	ld.param.u32 	%r383, [_Z8GPU_TilePViiiiiiiiiiiiiiiiiPiiiiiS0__param_21];
	ld.param.u64 	%rd38, [_Z8GPU_TilePViiiiiiiiiiiiiiiiiPiiiiiS0__param_22];
	cvta.to.global.u64 	%rd1, %rd37;
	cvta.to.global.u64 	%rd2, %rd36;
	cvta.to.global.u64 	%rd3, %rd38;
	add.u64 	%rd4, %SPL, 0;
	add.u64 	%rd5, %SPL, 0;
	add.u64 	%rd6, %SPL, 0;
	add.u64 	%rd7, %SPL, 0;
	add.u64 	%rd8, %SPL, 0;
	add.u64 	%rd9, %SPL, 0;
	add.u64 	%rd10, %SPL, 0;
	add.u64 	%rd11, %SPL, 0;
	add.u64 	%rd12, %SPL, 16;
	add.s32 	%r1, %r372, 1;
	not.b32 	%r2, %r372;
	add.s32 	%r3, %r1, %r369;
	div.s32 	%r4, %r370, %r369;
	setp.ne.s32 	%p4, %r368, 0;
	@%p4 bra 	$L__BB0_325;
	mov.u32 	%r5, %tid.x;
	setp.ne.s32 	%p25, %r5, 0;
	mul.lo.s32 	%r405, %r382, %r376;
	mul.wide.s32 	%rd50, %r405, 4;
	add.s64 	%rd13, %rd3, %rd50;
	@%p25 bra 	$L__BB0_4;
	min.s32 	%r6, %r4, %r375;
$L__BB0_3:
	ld.volatile.global.u32 	%r406, [%rd13];
	setp.lt.s32 	%p26, %r406, %r6;
	@%p26 bra 	$L__BB0_3;
$L__BB0_4:
	bar.sync 	0;
	and.b32  	%r7, %r5, 31;
	shr.u32 	%r8, %r5, 5;
	setp.ge.s32 	%p27, %r8, %r370;
	@%p27 bra 	$L__BB0_14;
	mad.lo.s32 	%r1762, %r374, %r8, %r383;
	add.s32 	%r407, %r1, %r8;
	mad.lo.s32 	%r1761, %r407, %r3, %r1;
	mul.lo.s32 	%r11, %r378, %r3;
	mul.lo.s32 	%r12, %r378, %r374;
	not.b32 	%r408, %r7;
	add.s32 	%r13, %r369, %r408;
	and.b32  	%r14, %r13, 96;
	or.b32  	%r15, %r7, 32;
	or.b32  	%r16, %r7, 64;
	or.b32  	%r17, %r7, 96;
	mov.u32 	%r1763, %r8;
$L__BB0_6:
	setp.ge.s32 	%p28, %r7, %r369;
	@%p28 bra 	$L__BB0_13;
	setp.eq.s32 	%p29, %r14, 96;
	mov.u32 	%r1764, %r7;
	@%p29 bra 	$L__BB0_11;
	setp.eq.s32 	%p30, %r14, 0;
	add.s32 	%r409, %r7, %r1762;
	mul.wide.s32 	%rd51, %r409, 4;
	add.s64 	%rd14, %rd2, %rd51;
	ld.volatile.global.u32 	%r410, [%rd14];
	add.s32 	%r411, %r7, %r1761;
	shl.b32 	%r412, %r411, 2;
	mov.u32 	%r413, _ZZ8GPU_TilePViiiiiiiiiiiiiiiiiPiiiiiS0_E5tile1;
	add.s32 	%r21, %r413, %r412;
	st.shared.u32 	[%r21], %r410;
	mov.u32 	%r1764, %r15;
	@%p30 bra 	$L__BB0_11;
	setp.eq.s32 	%p31, %r14, 32;
	ld.volatile.global.u32 	%r414, [%rd14+128];
	st.shared.u32 	[%r21+128], %r414;
	mov.u32 	%r1764, %r16;
	@%p31 bra 	$L__BB0_11;
	ld.volatile.global.u32 	%r415, [%rd14+256];
	st.shared.u32 	[%r21+256], %r415;
	mov.u32 	%r1764, %r17;
$L__BB0_11:
	setp.lt.u32 	%p32, %r13, 96;
	@%p32 bra 	$L__BB0_13;
$L__BB0_12:
	add.s32 	%r416, %r1764, %r1762;
	mul.wide.s32 	%rd52, %r416, 4;
	add.s64 	%rd53, %rd2, %rd52;
	ld.volatile.global.u32 	%r417, [%rd53];
	add.s32 	%r418, %r1764, %r1761;
	shl.b32 	%r419, %r418, 2;
	mov.u32 	%r420, _ZZ8GPU_TilePViiiiiiiiiiiiiiiiiPiiiiiS0_E5tile1;
	add.s32 	%r421, %r420, %r419;
	st.shared.u32 	[%r421], %r417;
	ld.volatile.global.u32 	%r422, [%rd53+128];
	st.shared.u32 	[%r421+128], %r422;
	ld.volatile.global.u32 	%r423, [%rd53+256];
	st.shared.u32 	[%r421+256], %r423;
	ld.volatile.global.u32 	%r424, [%rd53+384];
	st.shared.u32 	[%r421+384], %r424;
	add.s32 	%r1764, %r1764, 128;
	setp.lt.s32 	%p33, %r1764, %r369;
	@%p33 bra 	$L__BB0_12;
$L__BB0_13:
	add.s32 	%r1761, %r1761, %r11;
	add.s32 	%r1762, %r1762, %r12;
	add.s32 	%r1763, %r1763, %r378;
	setp.lt.s32 	%p34, %r1763, %r370;
	@%p34 bra 	$L__BB0_6;
$L__BB0_14:
	bar.sync 	0;
	setp.lt.s32 	%p35, %r381, 1;
	@%p35 bra 	$L__BB0_38;
	mul.lo.s32 	%r28, %r1, %r370;
	add.s32 	%r29, %r371, %r2;
	sub.s32 	%r426, %r371, %r1;
	add.s32 	%r427, %r29, %r5;
	mad.lo.s32 	%r30, %r426, %r373, %r427;
	setp.ge.u32 	%p36, %r5, %r3;
	setp.lt.s32 	%p37, %r372, 0;
	or.pred  	%p1, %p36, %p37;
	setp.ne.s32 	%p38, %r379, 0;
	add.s32 	%r31, %r1, %r370;
	setp.lt.s32 	%p39, %r31, 1;
	mul.lo.s32 	%r32, %r370, %r369;
	mov.u32 	%r33, %ntid.x;
	mul.lo.s32 	%r34, %r381, %r380;
	add.s32 	%r35, %r377, %r1;
	mul.lo.s32 	%r36, %r370, %r3;
	and.b32  	%r37, %r1, 15;
	add.s32 	%r38, %r37, -1;
	cvt.u16.u32 	%rs3, %r372;
	add.s16 	%rs4, %rs3, 1;
	cvt.u32.u16 	%r428, %rs4;
	and.b32  	%r429, %r428, 7;
	add.s32 	%r39, %r429, -1;
	add.s32 	%r40, %r372, %r370;
	add.s32 	%r41, %r372, %r369;
	and.b32  	%r42, %r3, 7;
	add.s32 	%r43, %r42, -1;
	and.b32  	%r44, %r3, 3;
	add.s32 	%r45, %r44, -1;
	cvt.u16.u32 	%rs5, %r370;
	mad.lo.s16 	%rs1, %rs5, %rs3, %rs5;
	cvt.u32.u16 	%r430, %rs1;
	and.b32  	%r431, %r430, 7;
	add.s32 	%r46, %r431, -1;
	and.b32  	%r51, %r428, 3;
	add.s32 	%r47, %r51, -1;
	add.s32 	%r48, %r5, %r33;
	cvt.u16.u32 	%rs6, %r48;
	sub.s16 	%rs7, 5119, %rs6;
	cvt.u16.u32 	%rs8, %r33;
	div.u16 	%rs9, %rs7, %rs8;
	and.b32  	%r49, %r1, -16;
	and.b32  	%r50, %r1, 7;
	or.pred  	%p2, %p38, %p39;
	and.b32  	%r52, %r31, 3;
	and.b32  	%r53, %r3, 2147483640;
	and.b32  	%r54, %r3, 1;
	and.b32  	%r55, %r31, -4;
	and.b32  	%r56, %r430, 3;
	and.b32  	%r57, %r1, -8;
	and.b32  	%r58, %r428, 1;
	and.b16  	%rs2, %rs9, 3;
	shl.b32 	%r432, %r5, 2;
	mov.u32 	%r433, _ZZ8GPU_TilePViiiiiiiiiiiiiiiiiPiiiiiS0_E5tile2;
	add.s32 	%r59, %r433, %r432;
	mov.u32 	%r434, _ZZ8GPU_TilePViiiiiiiiiiiiiiiiiPiiiiiS0_E5tile1;
	add.s32 	%r60, %r434, %r432;
	shl.b32 	%r61, %r33, 2;
	add.s32 	%r62, %r59, %r61;
	add.s32 	%r63, %r60, %r61;
	add.s32 	%r64, %r48, %r33;
	mov.b32 	%r1767, 0;
	mov.u64 	%rd92, $str$6;
	add.u64 	%rd94, %SP, 16;
	mov.u64 	%rd115, $str$1;
	mov.u64 	%rd112, $str;
	add.u64 	%rd114, %SP, 0;
	mov.u64 	%rd117, $str$7;
	mov.u32 	%r1766, %r369;
$L__BB0_16:
	setp.ge.u32 	%p40, %r5, %r28;
	@%p40 bra 	$L__BB0_18;
	div.u32 	%r435, %r5, %r1;
	mul.lo.s32 	%r436, %r435, %r1;
	sub.s32 	%r437, %r5, %r436;
	add.s32 	%r438, %r435, %r371;
	add.s32 	%r439, %r29, %r437;
	mad.lo.s32 	%r440, %r438, %r373, %r439;
	add.s32 	%r441, %r435, %r1;
	mad.lo.s32 	%r442, %r441, %r3, %r437;
	mul.wide.s32 	%rd54, %r440, 4;
	add.s64 	%rd55, %rd2, %rd54;
	ld.volatile.global.u32 	%r443, [%rd55];
	shl.b32 	%r444, %r442, 2;
	mov.u32 	%r445, _ZZ8GPU_TilePViiiiiiiiiiiiiiiiiPiiiiiS0_E5tile1;
	add.s32 	%r446, %r445, %r444;
	st.shared.u32 	[%r446], %r443;
$L__BB0_18:
	@%p1 bra 	$L__BB0_32;
	setp.lt.u32 	%p41, %r372, 15;
	mov.u32 	%r1771, %r5;
	mov.u32 	%r1772, %r30;
	@%p41 bra 	$L__BB0_22;
	mov.b32 	%r1770, 0;
	mov.u32 	%r1771, %r5;
	mov.u32 	%r1772, %r30;
$L__BB0_21:
	.pragma "nounroll";
	mul.wide.s32 	%rd56, %r1772, 4;
	add.s64 	%rd57, %rd2, %rd56;
	ld.volatile.global.u32 	%r448, [%rd57];
	shl.b32 	%r449, %r1771, 2;
	mov.u32 	%r450, _ZZ8GPU_TilePViiiiiiiiiiiiiiiiiPiiiiiS0_E5tile1;
	add.s32 	%r451, %r450, %r449;
	st.shared.u32 	[%r451], %r448;
	mul.wide.s32 	%rd58, %r373, 4;
	add.s64 	%rd59, %rd57, %rd58;
	ld.volatile.global.u32 	%r452, [%rd59];
	shl.b32 	%r453, %r41, 2;
	add.s32 	%r454, %r451, %r453;
	st.shared.u32 	[%r454+4], %r452;
	add.s64 	%rd60, %rd59, %rd58;
	ld.volatile.global.u32 	%r455, [%rd60];
	shl.b32 	%r456, %r3, 2;
	add.s32 	%r457, %r454, %r456;
	st.shared.u32 	[%r457+4], %r455;
	add.s64 	%rd61, %rd60, %rd58;
	ld.volatile.global.u32 	%r458, [%rd61];
	add.s32 	%r459, %r457, %r456;
	st.shared.u32 	[%r459+4], %r458;
	add.s64 	%rd62, %rd61, %rd58;
	ld.volatile.global.u32 	%r460, [%rd62];
	add.s32 	%r461, %r459, %r456;
	st.shared.u32 	[%r461+4], %r460;
	add.s64 	%rd63, %rd62, %rd58;
	ld.volatile.global.u32 	%r462, [%rd63];
	add.s32 	%r463, %r461, %r456;
	st.shared.u32 	[%r463+4], %r462;
	add.s64 	%rd64, %rd63, %rd58;
	ld.volatile.global.u32 	%r464, [%rd64];
	add.s32 	%r465, %r463, %r456;
	st.shared.u32 	[%r465+4], %r464;
	add.s64 	%rd65, %rd64, %rd58;
	ld.volatile.global.u32 	%r466, [%rd65];
	add.s32 	%r467, %r465, %r456;
	st.shared.u32 	[%r467+4], %r466;
	add.s64 	%rd66, %rd65, %rd58;
	ld.volatile.global.u32 	%r468, [%rd66];
	add.s32 	%r469, %r467, %r456;
	st.shared.u32 	[%r469+4], %r468;
	add.s64 	%rd67, %rd66, %rd58;
	ld.volatile.global.u32 	%r470, [%rd67];
	add.s32 	%r471, %r469, %r456;
	st.shared.u32 	[%r471+4], %r470;
	add.s64 	%rd68, %rd67, %rd58;
	ld.volatile.global.u32 	%r472, [%rd68];
	add.s32 	%r473, %r471, %r456;
	st.shared.u32 	[%r473+4], %r472;
	add.s64 	%rd69, %rd68, %rd58;
	ld.volatile.global.u32 	%r474, [%rd69];
	add.s32 	%r475, %r473, %r456;
	st.shared.u32 	[%r475+4], %r474;
	add.s64 	%rd70, %rd69, %rd58;
	ld.volatile.global.u32 	%r476, [%rd70];
	add.s32 	%r477, %r475, %r456;
	st.shared.u32 	[%r477+4], %r476;
	add.s64 	%rd71, %rd70, %rd58;
	ld.volatile.global.u32 	%r478, [%rd71];
	add.s32 	%r479, %r477, %r456;
	st.shared.u32 	[%r479+4], %r478;
	add.s64 	%rd72, %rd71, %rd58;
	ld.volatile.global.u32 	%r480, [%rd72];
	add.s32 	%r481, %r479, %r456;
	st.shared.u32 	[%r481+4], %r480;
	add.s64 	%rd73, %rd72, %rd58;
	ld.volatile.global.u32 	%r482, [%rd73];
	add.s32 	%r483, %r481, %r456;
	st.shared.u32 	[%r483+4], %r482;
	shl.b32 	%r484, %r3, 4;
	add.s32 	%r1771, %r484, %r1771;
	shl.b32 	%r485, %r373, 4;
	add.s32 	%r1772, %r485, %r1772;
	add.s32 	%r1770, %r1770, 16;
	setp.ne.s32 	%p42, %r1770, %r49;
	@%p42 bra 	$L__BB0_21;
$L__BB0_22:
	setp.eq.s32 	%p43, %r37, 0;
	@%p43 bra 	$L__BB0_32;
	setp.lt.u32 	%p44, %r38, 7;
	@%p44 bra 	$L__BB0_25;
	mul.wide.s32 	%rd74, %r1772, 4;
	add.s64 	%rd75, %rd2, %rd74;
	ld.volatile.global.u32 	%r486, [%rd75];
	shl.b32 	%r487, %r1771, 2;
	mov.u32 	%r488, _ZZ8GPU_TilePViiiiiiiiiiiiiiiiiPiiiiiS0_E5tile1;
	add.s32 	%r489, %r488, %r487;
	st.shared.u32 	[%r489], %r486;
	mul.wide.s32 	%rd76, %r373, 4;
	add.s64 	%rd77, %rd75, %rd76;
	ld.volatile.global.u32 	%r490, [%rd77];
	shl.b32 	%r491, %r41, 2;
	add.s32 	%r492, %r489, %r491;
	st.shared.u32 	[%r492+4], %r490;
	add.s64 	%rd78, %rd77, %rd76;
	ld.volatile.global.u32 	%r493, [%rd78];
	shl.b32 	%r494, %r3, 2;
	add.s32 	%r495, %r492, %r494;
	st.shared.u32 	[%r495+4], %r493;
	add.s64 	%rd79, %rd78, %rd76;
	ld.volatile.global.u32 	%r496, [%rd79];
	add.s32 	%r497, %r495, %r494;
	st.shared.u32 	[%r497+4], %r496;
	add.s64 	%rd80, %rd79, %rd76;
	ld.volatile.global.u32 	%r498, [%rd80];
	add.s32 	%r499, %r497, %r494;
	st.shared.u32 	[%r499+4], %r498;
	add.s64 	%rd81, %rd80, %rd76;
	ld.volatile.global.u32 	%r500, [%rd81];
	add.s32 	%r501, %r499, %r494;
	st.shared.u32 	[%r501+4], %r500;
	add.s64 	%rd82, %rd81, %rd76;
	ld.volatile.global.u32 	%r502, [%rd82];
	add.s32 	%r503, %r501, %r494;
	st.shared.u32 	[%r503+4], %r502;
	add.s64 	%rd83, %rd82, %rd76;
	ld.volatile.global.u32 	%r504, [%rd83];
	add.s32 	%r505, %r503, %r494;
	st.shared.u32 	[%r505+4], %r504;
	shl.b32 	%r506, %r3, 3;
	add.s32 	%r1771, %r506, %r1771;
	shl.b32 	%r507, %r373, 3;
	add.s32 	%r1772, %r507, %r1772;
$L__BB0_25:
	setp.eq.s32 	%p45, %r50, 0;
	@%p45 bra 	$L__BB0_32;
	setp.lt.u32 	%p46, %r39, 3;
	@%p46 bra 	$L__BB0_28;
	mul.wide.s32 	%rd84, %r1772, 4;
	add.s64 	%rd85, %rd2, %rd84;
	ld.volatile.global.u32 	%r508, [%rd85];
	shl.b32 	%r509, %r1771, 2;
	mov.u32 	%r510, _ZZ8GPU_TilePViiiiiiiiiiiiiiiiiPiiiiiS0_E5tile1;
	add.s32 	%r511, %r510, %r509;
	st.shared.u32 	[%r511], %r508;
	mul.wide.s32 	%rd86, %r373, 4;
	add.s64 	%rd87, %rd85, %rd86;
	ld.volatile.global.u32 	%r512, [%rd87];
	shl.b32 	%r513, %r41, 2;
	add.s32 	%r514, %r511, %r513;
	st.shared.u32 	[%r514+4], %r512;
	add.s64 	%rd88, %rd87, %rd86;
	ld.volatile.global.u32 	%r515, [%rd88];
	shl.b32 	%r516, %r3, 2;
	add.s32 	%r517, %r514, %r516;
	st.shared.u32 	[%r517+4], %r515;
	add.s64 	%rd89, %rd88, %rd86;
	ld.volatile.global.u32 	%r518, [%rd89];
	add.s32 	%r519, %r517, %r516;
	st.shared.u32 	[%r519+4], %r518;
	add.s32 	%r1771, %r516, %r1771;
	shl.b32 	%r520, %r373, 2;
	add.s32 	%r1772, %r520, %r1772;
$L__BB0_28:
	setp.eq.s32 	%p47, %r51, 0;
	@%p47 bra 	$L__BB0_32;
	setp.eq.s32 	%p48, %r51, 1;
	mul.wide.s32 	%rd90, %r1772, 4;
	add.s64 	%rd15, %rd2, %rd90;
	ld.volatile.global.u32 	%r521, [%rd15];
	shl.b32 	%r522, %r1771, 2;
	mov.u32 	%r523, _ZZ8GPU_TilePViiiiiiiiiiiiiiiiiPiiiiiS0_E5tile1;
	add.s32 	%r87, %r523, %r522;
	st.shared.u32 	[%r87], %r521;
	@%p48 bra 	$L__BB0_32;
	setp.eq.s32 	%p49, %r51, 2;
	mul.wide.s32 	%rd16, %r373, 4;
	add.s64 	%rd17, %rd15, %rd16;
	ld.volatile.global.u32 	%r524, [%rd17];
	shl.b32 	%r525, %r41, 2;
	add.s32 	%r88, %r87, %r525;
	st.shared.u32 	[%r88+4], %r524;
	@%p49 bra 	$L__BB0_32;
	add.s64 	%rd91, %rd17, %rd16;
	ld.volatile.global.u32 	%r526, [%rd91];
	shl.b32 	%r527, %r3, 2;
	add.s32 	%r528, %r88, %r527;
	st.shared.u32 	[%r528+4], %r526;
$L__BB0_32:
	setp.ne.s32 	%p50, %r5, 0;
	@%p50 bra 	$L__BB0_66;
	mov.b32 	%r529, 0;
	st.local.v4.u32 	[%rd12], {%r379, %r529, %r529, %r382};
	cvta.global.u64 	%rd93, %rd92;
	{ // callseq 0, 0
	.param .b64 param0;
	st.param.b64 	[param0], %rd93;
	.param .b64 param1;
	st.param.b64 	[param1], %rd94;
	.param .b32 retval0;
	call.uni (retval0), 
	vprintf, 
	(
	param0, 
	param1
	);
	ld.param.b32 	%r530, [retval0];
	} // callseq 0
	@%p2 bra 	$L__BB0_66;
	setp.lt.s32 	%p51, %r3, 1;
	@%p51 bra 	$L__BB0_59;
	mov.b32 	%r1777, 0;
$L__BB0_36:
	setp.lt.u32 	%p57, %r41, 7;
	mul.lo.s32 	%r90, %r1777, %r3;
	mov.b32 	%r1780, 0;
	@%p57 bra 	$L__BB0_50;
	mov.b32 	%r1778, 0;
	bra.uni 	$L__BB0_49;
$L__BB0_38:
	mul.lo.s32 	%r65, %r370, %r369;
	setp.ge.s32 	%p162, %r5, %r65;
	@%p162 bra 	$L__BB0_43;
	sub.s32 	%r66, %r369, %r381;
	sub.s32 	%r67, %r370, %r381;
	mov.u32 	%r68, %ntid.x;
	mov.u32 	%r1832, %r5;
$L__BB0_40:
	div.s32 	%r1233, %r1832, %r369;
	mul.lo.s32 	%r1234, %r1233, %r369;
	sub.s32 	%r209, %r1832, %r1234;
	setp.ge.s32 	%p163, %r209, %r66;
	setp.ge.s32 	%p164, %r1233, %r67;
	or.pred  	%p165, %p163, %p164;
	@%p165 bra 	$L__BB0_42;
	add.s32 	%r1235, %r209, %r383;
	mad.lo.s32 	%r1236, %r1233, %r373, %r1235;
	add.s32 	%r1237, %r1233, %r1;
	add.s32 	%r1238, %r209, %r372;
	mad.lo.s32 	%r1239, %r1237, %r3, %r1238;
	shl.b32 	%r1240, %r1239, 2;
	mov.u32 	%r1241, _ZZ8GPU_TilePViiiiiiiiiiiiiiiiiPiiiiiS0_E5tile1;
	add.s32 	%r1242, %r1241, %r1240;
	ld.shared.u32 	%r1243, [%r1242+4];
	mul.wide.s32 	%rd345, %r1236, 4;
	add.s64 	%rd346, %rd2, %rd345;
	st.volatile.global.u32 	[%rd346], %r1243;
$L__BB0_42:
	add.s32 	%r1832, %r1832, %r68;
	setp.lt.s32 	%p166, %r1832, %r65;
	@%p166 bra 	$L__BB0_40;
$L__BB0_43:
	or.b32  	%r1244, %r379, %r5;
	setp.ne.s32 	%p167, %r1244, 0;
	@%p167 bra 	$L__BB0_220;
	setp.lt.s32 	%p168, %r373, 1;
	@%p168 bra 	$L__BB0_219;
	setp.lt.s32 	%p169, %r374, 1;
	@%p169 bra 	$L__BB0_213;
	add.s32 	%r212, %r374, -1;
	and.b32  	%r213, %r374, 15;
	add.s32 	%r214, %r213, -1;
	and.b32  	%r215, %r374, 7;
	add.s32 	%r216, %r215, -1;
	and.b32  	%r217, %r374, 2147483632;
	and.b32  	%r218, %r374, 3;
	mov.b32 	%r1833, 0;
	mov.u64 	%rd391, $str$1;
	mov.u64 	%rd378, $str;
	add.u64 	%rd380, %SP, 0;
$L__BB0_47:
	setp.lt.u32 	%p174, %r212, 15;
	mul.lo.s32 	%r220, %r1833, %r374;
	mov.b32 	%r1836, 0;
	@%p174 bra 	$L__BB0_202;
	mov.b32 	%r1834, 0;
	bra.uni 	$L__BB0_201;
$L__BB0_49:
	.pragma "nounroll";
	add.s32 	%r551, %r1778, %r90;
	shl.b32 	%r552, %r551, 2;
	mov.u32 	%r553, _ZZ8GPU_TilePViiiiiiiiiiiiiiiiiPiiiiiS0_E5tile1;
	add.s32 	%r554, %r553, %r552;
	ld.shared.u32 	%r555, [%r554];
	st.local.u32 	[%rd11], %r555;
	cvta.global.u64 	%rd104, %rd112;
	{ // callseq 8, 0
	.param .b64 param0;
	st.param.b64 	[param0], %rd104;
	.param .b64 param1;
	st.param.b64 	[param1], %rd114;
	.param .b32 retval0;
	call.uni (retval0), 
	vprintf, 
	(
	param0, 
	param1
	);
	ld.param.b32 	%r556, [retval0];
	} // callseq 8
	ld.shared.u32 	%r558, [%r554+4];
	st.local.u32 	[%rd11], %r558;
	{ // callseq 9, 0
	.param .b64 param0;
	st.param.b64 	[param0], %rd104;
	.param .b64 param1;
	st.param.b64 	[param1], %rd114;
	.param .b32 retval0;
	call.uni (retval0), 
	vprintf, 
	(
	param0, 
	param1
	);
	ld.param.b32 	%r559, [retval0];
	} // callseq 9
	ld.shared.u32 	%r561, [%r554+8];
	st.local.u32 	[%rd11], %r561;
	{ // callseq 10, 0
	.param .b64 param0;
	st.param.b64 	[param0], %rd104;
	.param .b64 param1;
	st.param.b64 	[param1], %rd114;
	.param .b32 retval0;
	call.uni (retval0), 
	vprintf, 
	(
	param0, 
	param1
	);
	ld.param.b32 	%r562, [retval0];
	} // callseq 10
	ld.shared.u32 	%r564, [%r554+12];
	st.local.u32 	[%rd11], %r564;
	{ // callseq 11, 0
	.param .b64 param0;
	st.param.b64 	[param0], %rd104;
	.param .b64 param1;
	st.param.b64 	[param1], %rd114;
	.param .b32 retval0;
	call.uni (retval0), 
	vprintf, 
	(
	param0, 
	param1
	);
	ld.param.b32 	%r565, [retval0];
	} // callseq 11
	ld.shared.u32 	%r567, [%r554+16];
	st.local.u32 	[%rd11], %r567;
	{ // callseq 12, 0
	.param .b64 param0;
	st.param.b64 	[param0], %rd104;
	.param .b64 param1;
	st.param.b64 	[param1], %rd114;
	.param .b32 retval0;
	call.uni (retval0), 
	vprintf, 
	(
	param0, 
	param1
	);
	ld.param.b32 	%r568, [retval0];
	} // callseq 12
	ld.shared.u32 	%r570, [%r554+20];
	st.local.u32 	[%rd11], %r570;
	{ // callseq 13, 0
	.param .b64 param0;
	st.param.b64 	[param0], %rd104;
	.param .b64 param1;
	st.param.b64 	[param1], %rd114;
	.param .b32 retval0;
	call.uni (retval0), 
	vprintf, 
	(
	param0, 
	param1
	);
	ld.param.b32 	%r571, [retval0];
	} // callseq 13
	ld.shared.u32 	%r573, [%r554+24];
	st.local.u32 	[%rd11], %r573;
	{ // callseq 14, 0
	.param .b64 param0;
	st.param.b64 	[param0], %rd104;
	.param .b64 param1;
	st.param.b64 	[param1], %rd114;
	.param .b32 retval0;
	call.uni (retval0), 
	vprintf, 
	(
	param0, 
	param1
	);
	ld.param.b32 	%r574, [retval0];
	} // callseq 14
	ld.shared.u32 	%r576, [%r554+28];
	st.local.u32 	[%rd11], %r576;
	{ // callseq 15, 0
	.param .b64 param0;
	st.param.b64 	[param0], %rd104;
	.param .b64 param1;
	st.param.b64 	[param1], %rd114;
	.param .b32 retval0;
	call.uni (retval0), 
	vprintf, 
	(
	param0, 
	param1
	);
	ld.param.b32 	%r577, [retval0];
	} // callseq 15
	add.s32 	%r1778, %r1778, 8;
	setp.eq.s32 	%p58, %r1778, %r53;
	mov.u32 	%r1780, %r53;
	@%p58 bra 	$L__BB0_50;
	bra.uni 	$L__BB0_49;
$L__BB0_50:
	setp.eq.s32 	%p59, %r42, 0;
	@%p59 bra 	$L__BB0_58;
	setp.lt.u32 	%p60, %r43, 3;
	@%p60 bra 	$L__BB0_53;
	add.s32 	%r579, %r1780, %r90;
	shl.b32 	%r580, %r579, 2;
	mov.u32 	%r581, _ZZ8GPU_TilePViiiiiiiiiiiiiiiiiPiiiiiS0_E5tile1;
	add.s32 	%r582, %r581, %r580;
	ld.shared.u32 	%r583, [%r582];
	st.local.u32 	[%rd11], %r583;
	cvta.global.u64 	%rd107, %rd112;
	{ // callseq 16, 0
	.param .b64 param0;
	st.param.b64 	[param0], %rd107;
	.param .b64 param1;
	st.param.b64 	[param1], %rd114;
	.param .b32 retval0;
	call.uni (retval0), 
	vprintf, 
	(
	param0, 
	param1
	);
	ld.param.b32 	%r584, [retval0];
	} // callseq 16
	ld.shared.u32 	%r586, [%r582+4];
	st.local.u32 	[%rd11], %r586;
	{ // callseq 17, 0
	.param .b64 param0;
	st.param.b64 	[param0], %rd107;
	.param .b64 param1;
	st.param.b64 	[param1], %rd114;
	.param .b32 retval0;
	call.uni (retval0), 
	vprintf, 
	(
	param0, 
	param1
	);
	ld.param.b32 	%r587, [retval0];
	} // callseq 17
	ld.shared.u32 	%r589, [%r582+8];
	st.local.u32 	[%rd11], %r589;
	{ // callseq 18, 0
	.param .b64 param0;
	st.param.b64 	[param0], %rd107;
	.param .b64 param1;
	st.param.b64 	[param1], %rd114;
	.param .b32 retval0;
	call.uni (retval0), 
	vprintf, 
	(
	param0, 
	param1
	);
	ld.param.b32 	%r590, [retval0];
	} // callseq 18
	ld.shared.u32 	%r592, [%r582+12];
	st.local.u32 	[%rd11], %r592;
	{ // callseq 19, 0
	.param .b64 param0;
	st.param.b64 	[param0], %rd107;
	.param .b64 param1;
	st.param.b64 	[param1], %rd114;
	.param .b32 retval0;
	call.uni (retval0), 
	vprintf, 
	(
	param0, 
	param1
	);
	ld.param.b32 	%r593, [retval0];
	} // callseq 19
	add.s32 	%r1780, %r1780, 4;
$L__BB0_53:
	setp.eq.s32 	%p61, %r44, 0;
	@%p61 bra 	$L__BB0_58;
	setp.eq.s32 	%p62, %r45, 0;
	@%p62 bra 	$L__BB0_56;
	add.s32 	%r595, %r1780, %r90;
	shl.b32 	%r596, %r595, 2;
	mov.u32 	%r597, _ZZ8GPU_TilePViiiiiiiiiiiiiiiiiPiiiiiS0_E5tile1;
	add.s32 	%r598, %r597, %r596;
	ld.shared.u32 	%r599, [%r598];
	st.local.u32 	[%rd11], %r599;
	cvta.global.u64 	%rd110, %rd112;
	{ // callseq 20, 0
	.param .b64 param0;
	st.param.b64 	[param0], %rd110;
	.param .b64 param1;
	st.param.b64 	[param1], %rd114;
	.param .b32 retval0;
	call.uni (retval0), 
	vprintf, 
	(
	param0, 
	param1
	);
	ld.param.b32 	%r600, [retval0];
	} // callseq 20
	ld.shared.u32 	%r602, [%r598+4];
	st.local.u32 	[%rd11], %r602;
	{ // callseq 21, 0
	.param .b64 param0;
	st.param.b64 	[param0], %rd110;
	.param .b64 param1;
	st.param.b64 	[param1], %rd114;
	.param .b32 retval0;
	call.uni (retval0), 
	vprintf, 
	(
	param0, 
	param1
	);
	ld.param.b32 	%r603, [retval0];
	} // callseq 21
	add.s32 	%r1780, %r1780, 2;
$L__BB0_56:
	setp.eq.s32 	%p63, %r54, 0;
	@%p63 bra 	$L__BB0_58;
	add.s32 	%r605, %r1780, %r90;
	shl.b32 	%r606, %r605, 2;
	mov.u32 	%r607, _ZZ8GPU_TilePViiiiiiiiiiiiiiiiiPiiiiiS0_E5tile1;
	add.s32 	%r608, %r607, %r606;
	ld.shared.u32 	%r609, [%r608];
	st.local.u32 	[%rd11], %r609;
	cvta.global.u64 	%rd113, %rd112;
	{ // callseq 22, 0
	.param .b64 param0;
	st.param.b64 	[param0], %rd113;
	.param .b64 param1;
	st.param.b64 	[param1], %rd114;
	.param .b32 retval0;
	call.uni (retval0), 
	vprintf, 
	(
	param0, 
	param1
	);
	ld.param.b32 	%r610, [retval0];
	} // callseq 22
$L__BB0_58:
	cvta.global.u64 	%rd116, %rd115;
	{ // callseq 23, 0
	.param .b64 param0;
	st.param.b64 	[param0], %rd116;
	.param .b64 param1;
	st.param.b64 	[param1], 0;
	.param .b32 retval0;
	call.uni (retval0), 
	vprintf, 
	(
	param0, 
	param1
	);
	ld.param.b32 	%r612, [retval0];
	} // callseq 23
	add.s32 	%r1777, %r1777, 1;
	setp.eq.s32 	%p64, %r1777, %r31;
	@%p64 bra 	$L__BB0_66;
	bra.uni 	$L__BB0_36;
$L__BB0_59:
	setp.lt.u32 	%p52, %r40, 3;
	@%p52 bra 	$L__BB0_62;
	mov.b32 	%r1782, 0;
$L__BB0_61:
	cvta.global.u64 	%rd96, %rd115;
	{ // callseq 1, 0
	.param .b64 param0;
	st.param.b64 	[param0], %rd96;
	.param .b64 param1;
	st.param.b64 	[param1], 0;
	.param .b32 retval0;
	call.uni (retval0), 
	vprintf, 
	(
	param0, 
	param1
	);
	ld.param.b32 	%r533, [retval0];
	} // callseq 1
	{ // callseq 2, 0
	.param .b64 param0;
	st.param.b64 	[param0], %rd96;
	.param .b64 param1;
	st.param.b64 	[param1], 0;
	.param .b32 retval0;
	call.uni (retval0), 
	vprintf, 
	(
	param0, 
	param1
	);
	ld.param.b32 	%r535, [retval0];
	} // callseq 2
	{ // callseq 3, 0
	.param .b64 param0;
	st.param.b64 	[param0], %rd96;
	.param .b64 param1;
	st.param.b64 	[param1], 0;
	.param .b32 retval0;
	call.uni (retval0), 
	vprintf, 
	(
	param0, 
	param1
	);
	ld.param.b32 	%r537, [retval0];
	} // callseq 3
	{ // callseq 4, 0
	.param .b64 param0;
	st.param.b64 	[param0], %rd96;
	.param .b64 param1;
	st.param.b64 	[param1], 0;
	.param .b32 retval0;
	call.uni (retval0), 
	vprintf, 
	(
	param0, 
	param1
	);
	ld.param.b32 	%r539, [retval0];
	} // callseq 4
	add.s32 	%r1782, %r1782, 4;
	and.b32  	%r541, %r31, 2147483644;
	setp.ne.s32 	%p53, %r1782, %r541;
	@%p53 bra 	$L__BB0_61;
$L__BB0_62:
	setp.eq.s32 	%p54, %r52, 0;
	@%p54 bra 	$L__BB0_66;
	setp.eq.s32 	%p55, %r52, 1;
	cvta.global.u64 	%rd98, %rd115;
	{ // callseq 5, 0
	.param .b64 param0;
	st.param.b64 	[param0], %rd98;
	.param .b64 param1;
	st.param.b64 	[param1], 0;
	.param .b32 retval0;
	call.uni (retval0), 
	vprintf, 
	(
	param0, 
	param1
	);
	ld.param.b32 	%r542, [retval0];
	} // callseq 5
	@%p55 bra 	$L__BB0_66;
	setp.eq.s32 	%p56, %r52, 2;
	cvta.global.u64 	%rd100, %rd115;
	{ // callseq 6, 0
	.param .b64 param0;
	st.param.b64 	[param0], %rd100;
	.param .b64 param1;
	st.param.b64 	[param1], 0;
	.param .b32 retval0;
	call.uni (retval0), 
	vprintf, 
	(
	param0, 
	param1
	);
	ld.param.b32 	%r544, [retval0];
	} // callseq 6
	@%p56 bra 	$L__BB0_66;
	cvta.global.u64 	%rd102, %rd115;
	{ // callseq 7, 0
	.param .b64 param0;
	st.param.b64 	[param0], %rd102;
	.param .b64 param1;
	st.param.b64 	[param1], 0;
	.param .b32 retval0;
	call.uni (retval0), 
	vprintf, 
	(
	param0, 
	param1
	);
	ld.param.b32 	%r546, [retval0];
	} // callseq 7
$L__BB0_66:
	setp.ge.s32 	%p65, %r5, %r32;
	@%p65 bra 	$L__BB0_94;
	sub.s32 	%r101, %r369, %r1767;
	sub.s32 	%r102, %r370, %r1767;
	mov.u32 	%r1783, %r5;
$L__BB0_68:
	div.s32 	%r614, %r1783, %r369;
	mul.lo.s32 	%r616, %r614, %r369;
	sub.s32 	%r617, %r1783, %r616;
	add.s32 	%r618, %r614, %r372;
	add.s32 	%r619, %r617, %r372;
	mad.lo.s32 	%r104, %r618, %r3, %r619;
	setp.ge.s32 	%p66, %r617, %r101;
	min.s32 	%r620, %r617, %r614;
	setp.lt.s32 	%p67, %r620, 1;
	setp.ge.s32 	%p68, %r614, %r102;
	or.pred  	%p69, %p66, %p68;
	or.pred  	%p70, %p69, %p67;
	@%p70 bra 	$L__BB0_70;
	add.s32 	%r621, %r104, %r372;
	shl.b32 	%r622, %r621, 2;
	mov.u32 	%r623, _ZZ8GPU_TilePViiiiiiiiiiiiiiiiiPiiiiiS0_E5tile1;
	add.s32 	%r624, %r623, %r622;
	ld.shared.u32 	%r625, [%r624];
	shl.b32 	%r626, %r369, 2;
	add.s32 	%r627, %r624, %r626;
	ld.shared.u32 	%r628, [%r627+4];
	add.s32 	%r629, %r628, %r625;
	shl.b32 	%r630, %r104, 2;
	add.s32 	%r631, %r623, %r630;
	ld.shared.u32 	%r632, [%r631];
	add.s32 	%r633, %r629, %r632;
	sub.s32 	%r634, %r104, %r372;
	shl.b32 	%r635, %r634, 2;
	add.s32 	%r636, %r623, %r635;
	ld.shared.u32 	%r637, [%r636];
	add.s32 	%r638, %r633, %r637;
	sub.s32 	%r639, %r104, %r41;
	shl.b32 	%r640, %r639, 2;
	add.s32 	%r641, %r623, %r640;
	ld.shared.u32 	%r642, [%r641+-4];
	add.s32 	%r643, %r638, %r642;
	mul.hi.s32 	%r644, %r643, 1717986919;
	shr.u32 	%r645, %r644, 31;
	shr.s32 	%r646, %r644, 1;
	add.s32 	%r647, %r646, %r645;
	mov.u32 	%r648, _ZZ8GPU_TilePViiiiiiiiiiiiiiiiiPiiiiiS0_E5tile2;
	add.s32 	%r649, %r648, %r630;
	st.shared.u32 	[%r649], %r647;
$L__BB0_70:
	setp.ne.s32 	%p71, %r5, 0;
	@%p71 bra 	$L__BB0_93;
	cvta.global.u64 	%rd118, %rd117;
	{ // callseq 24, 0
	.param .b64 param0;
	st.param.b64 	[param0], %rd118;
	.param .b64 param1;
	st.param.b64 	[param1], 0;
	.param .b32 retval0;
	call.uni (retval0), 
	vprintf, 
	(
	param0, 
	param1
	);
	ld.param.b32 	%r650, [retval0];
	} // callseq 24
	@%p2 bra 	$L__BB0_93;
	setp.lt.s32 	%p72, %r3, 1;
	@%p72 bra 	$L__BB0_86;
	mov.b32 	%r1784, 0;
$L__BB0_74:
	setp.lt.u32 	%p78, %r41, 7;
	mul.lo.s32 	%r106, %r1784, %r3;
	mov.b32 	%r1787, 0;
	@%p78 bra 	$L__BB0_77;
	mov.b32 	%r1785, 0;
$L__BB0_76:
	.pragma "nounroll";
	add.s32 	%r670, %r1785, %r106;
	shl.b32 	%r671, %r670, 2;
	mov.u32 	%r672, _ZZ8GPU_TilePViiiiiiiiiiiiiiiiiPiiiiiS0_E5tile2;
	add.s32 	%r673, %r672, %r671;
	ld.shared.u32 	%r674, [%r673];
	st.local.u32 	[%rd10], %r674;
	mov.u64 	%rd127, $str;
	cvta.global.u64 	%rd128, %rd127;
	add.u64 	%rd129, %SP, 0;
	{ // callseq 32, 0
	.param .b64 param0;
	st.param.b64 	[param0], %rd128;
	.param .b64 param1;
	st.param.b64 	[param1], %rd129;
	.param .b32 retval0;
	call.uni (retval0), 
	vprintf, 
	(
	param0, 
	param1
	);
	ld.param.b32 	%r675, [retval0];
	} // callseq 32
	ld.shared.u32 	%r677, [%r673+4];
	st.local.u32 	[%rd10], %r677;
	{ // callseq 33, 0
	.param .b64 param0;
	st.param.b64 	[param0], %rd128;
	.param .b64 param1;
	st.param.b64 	[param1], %rd129;
	.param .b32 retval0;
	call.uni (retval0), 
	vprintf, 
	(
	param0, 
	param1
	);
	ld.param.b32 	%r678, [retval0];
	} // callseq 33
	ld.shared.u32 	%r680, [%r673+8];
	st.local.u32 	[%rd10], %r680;
	{ // callseq 34, 0
	.param .b64 param0;
	st.param.b64 	[param0], %rd128;
	.param .b64 param1;
	st.param.b64 	[param1], %rd129;
	.param .b32 retval0;
	call.uni (retval0), 
	vprintf, 
	(
	param0, 
	param1
	);
	ld.param.b32 	%r681, [retval0];
	} // callseq 34
	ld.shared.u32 	%r683, [%r673+12];
	st.local.u32 	[%rd10], %r683;
	{ // callseq 35, 0
	.param .b64 param0;
	st.param.b64 	[param0], %rd128;
	.param .b64 param1;
	st.param.b64 	[param1], %rd129;
	.param .b32 retval0;
	call.uni (retval0), 
	vprintf, 
	(
	param0, 
	param1
	);
	ld.param.b32 	%r684, [retval0];
	} // callseq 35
	ld.shared.u32 	%r686, [%r673+16];
	st.local.u32 	[%rd10], %r686;
	{ // callseq 36, 0
	.param .b64 param0;
	st.param.b64 	[param0], %rd128;
	.param .b64 param1;
	st.param.b64 	[param1], %rd129;
	.param .b32 retval0;
	call.uni (retval0), 
	vprintf, 
	(
	param0, 
	param1
	);
	ld.param.b32 	%r687, [retval0];
	} // callseq 36
	ld.shared.u32 	%r689, [%r673+20];
	st.local.u32 	[%rd10], %r689;
	{ // callseq 37, 0
	.param .b64 param0;
	st.param.b64 	[param0], %rd128;
	.param .b64 param1;
	st.param.b64 	[param1], %rd129;
	.param .b32 retval0;
	call.uni (retval0), 
	vprintf, 
	(
	param0, 
	param1
	);
	ld.param.b32 	%r690, [retval0];
	} // callseq 37
	ld.shared.u32 	%r692, [%r673+24];
	st.local.u32 	[%rd10], %r692;
	{ // callseq 38, 0
	.param .b64 param0;
	st.param.b64 	[param0], %rd128;
	.param .b64 param1;
	st.param.b64 	[param1], %rd129;
	.param .b32 retval0;
	call.uni (retval0), 
	vprintf, 
	(
	param0, 
	param1
	);
	ld.param.b32 	%r693, [retval0];
	} // callseq 38
	ld.shared.u32 	%r695, [%r673+28];
	st.local.u32 	[%rd10], %r695;
	{ // callseq 39, 0
	.param .b64 param0;
	st.param.b64 	[param0], %rd128;
	.param .b64 param1;
	st.param.b64 	[param1], %rd129;
	.param .b32 retval0;
	call.uni (retval0), 
	vprintf, 
	(
	param0, 
	param1
	);
	ld.param.b32 	%r696, [retval0];
	} // callseq 39
	add.s32 	%r1785, %r1785, 8;
	setp.eq.s32 	%p79, %r1785, %r53;
	mov.u32 	%r1787, %r53;
	@%p79 bra 	$L__BB0_77;
	bra.uni 	$L__BB0_76;
$L__BB0_77:
	setp.eq.s32 	%p80, %r42, 0;
	@%p80 bra 	$L__BB0_85;
	setp.lt.u32 	%p81, %r43, 3;
	@%p81 bra 	$L__BB0_80;
	add.s32 	%r698, %r1787, %r106;
	shl.b32 	%r699, %r698, 2;
	mov.u32 	%r700, _ZZ8GPU_TilePViiiiiiiiiiiiiiiiiPiiiiiS0_E5tile2;
	add.s32 	%r701, %r700, %r699;
	ld.shared.u32 	%r702, [%r701];
	st.local.u32 	[%rd10], %r702;
	mov.u64 	%rd130, $str;
	cvta.global.u64 	%rd131, %rd130;
	add.u64 	%rd132, %SP, 0;
	{ // callseq 40, 0
	.param .b64 param0;
	st.param.b64 	[param0], %rd131;
	.param .b64 param1;
	st.param.b64 	[param1], %rd132;
	.param .b32 retval0;
	call.uni (retval0), 
	vprintf, 
	(
	param0, 
	param1
	);
	ld.param.b32 	%r703, [retval0];
	} // callseq 40
	ld.shared.u32 	%r705, [%r701+4];
	st.local.u32 	[%rd10], %r705;
	{ // callseq 41, 0
	.param .b64 param0;
	st.param.b64 	[param0], %rd131;
	.param .b64 param1;
	st.param.b64 	[param1], %rd132;
	.param .b32 retval0;
	call.uni (retval0), 
	vprintf, 
	(
	param0, 
	param1
	);
	ld.param.b32 	%r706, [retval0];
	} // callseq 41
	ld.shared.u32 	%r708, [%r701+8];
	st.local.u32 	[%rd10], %r708;
	{ // callseq 42, 0
	.param .b64 param0;
	st.param.b64 	[param0], %rd131;
	.param .b64 param1;
	st.param.b64 	[param1], %rd132;
	.param .b32 retval0;
	call.uni (retval0), 
	vprintf, 
	(
	param0, 
	param1
	);
	ld.param.b32 	%r709, [retval0];
	} // callseq 42
	ld.shared.u32 	%r711, [%r701+12];
	st.local.u32 	[%rd10], %r711;
	{ // callseq 43, 0
	.param .b64 param0;
	st.param.b64 	[param0], %rd131;
	.param .b64 param1;
	st.param.b64 	[param1], %rd132;
	.param .b32 retval0;
	call.uni (retval0), 
	vprintf, 
	(
	param0, 
	param1
	);
	ld.param.b32 	%r712, [retval0];
	} // callseq 43
	add.s32 	%r1787, %r1787, 4;
$L__BB0_80:
	setp.eq.s32 	%p82, %r44, 0;
	@%p82 bra 	$L__BB0_85;
	setp.eq.s32 	%p83, %r45, 0;
	@%p83 bra 	$L__BB0_83;
	add.s32 	%r714, %r1787, %r106;
	shl.b32 	%r715, %r714, 2;
	mov.u32 	%r716, _ZZ8GPU_TilePViiiiiiiiiiiiiiiiiPiiiiiS0_E5tile2;
	add.s32 	%r717, %r716, %r715;
	ld.shared.u32 	%r718, [%r717];
	st.local.u32 	[%rd10], %r718;
	mov.u64 	%rd133, $str;
	cvta.global.u64 	%rd134, %rd133;
	add.u64 	%rd135, %SP, 0;
	{ // callseq 44, 0
	.param .b64 param0;
	st.param.b64 	[param0], %rd134;
	.param .b64 param1;
	st.param.b64 	[param1], %rd135;
	.param .b32 retval0;
	call.uni (retval0), 
	vprintf, 
	(
	param0, 
	param1
	);
	ld.param.b32 	%r719, [retval0];
	} // callseq 44
	ld.shared.u32 	%r721, [%r717+4];
	st.local.u32 	[%rd10], %r721;
	{ // callseq 45, 0
	.param .b64 param0;
	st.param.b64 	[param0], %rd134;
	.param .b64 param1;
	st.param.b64 	[param1], %rd135;
	.param .b32 retval0;
	call.uni (retval0), 
	vprintf, 
	(
	param0, 
	param1
	);
	ld.param.b32 	%r722, [retval0];
	} // callseq 45
	add.s32 	%r1787, %r1787, 2;
$L__BB0_83:
	setp.eq.s32 	%p84, %r54, 0;
	@%p84 bra 	$L__BB0_85;
	add.s32 	%r724, %r1787, %r106;
	shl.b32 	%r725, %r724, 2;
	mov.u32 	%r726, _ZZ8GPU_TilePViiiiiiiiiiiiiiiiiPiiiiiS0_E5tile2;
	add.s32 	%r727, %r726, %r725;
	ld.shared.u32 	%r728, [%r727];
	st.local.u32 	[%rd10], %r728;
	mov.u64 	%rd136, $str;
	cvta.global.u64 	%rd137, %rd136;
	add.u64 	%rd138, %SP, 0;
	{ // callseq 46, 0
	.param .b64 param0;
	st.param.b64 	[param0], %rd137;
	.param .b64 param1;
	st.param.b64 	[param1], %rd138;
	.param .b32 retval0;
	call.uni (retval0), 
	vprintf, 
	(
	param0, 
	param1
	);
	ld.param.b32 	%r729, [retval0];
	} // callseq 46
$L__BB0_85:
	mov.u64 	%rd139, $str$1;
	cvta.global.u64 	%rd140, %rd139;
	{ // callseq 47, 0
	.param .b64 param0;
	st.param.b64 	[param0], %rd140;
	.param .b64 param1;
	st.param.b64 	[param1], 0;
	.param .b32 retval0;
	call.uni (retval0), 
	vprintf, 
	(
	param0, 
	param1
	);
	ld.param.b32 	%r731, [retval0];
	} // callseq 47
	add.s32 	%r1784, %r1784, 1;
	setp.eq.s32 	%p85, %r1784, %r31;
	@%p85 bra 	$L__BB0_93;
	bra.uni 	$L__BB0_74;
$L__BB0_86:
	setp.lt.u32 	%p73, %r40, 3;
	@%p73 bra 	$L__BB0_89;
	mov.b32 	%r1789, 0;
$L__BB0_88:
	mov.u64 	%rd119, $str$1;
	cvta.global.u64 	%rd120, %rd119;
	{ // callseq 25, 0
	.param .b64 param0;
	st.param.b64 	[param0], %rd120;
	.param .b64 param1;
	st.param.b64 	[param1], 0;
	.param .b32 retval0;
	call.uni (retval0), 
	vprintf, 
	(
	param0, 
	param1
	);
	ld.param.b32 	%r653, [retval0];
	} // callseq 25
	{ // callseq 26, 0
	.param .b64 param0;
	st.param.b64 	[param0], %rd120;
	.param .b64 param1;
	st.param.b64 	[param1], 0;
	.param .b32 retval0;
	call.uni (retval0), 
	vprintf, 
	(
	param0, 
	param1
	);
	ld.param.b32 	%r655, [retval0];
	} // callseq 26
	{ // callseq 27, 0
	.param .b64 param0;
	st.param.b64 	[param0], %rd120;
	.param .b64 param1;
	st.param.b64 	[param1], 0;
	.param .b32 retval0;
	call.uni (retval0), 
	vprintf, 
	(
	param0, 
	param1
	);
	ld.param.b32 	%r657, [retval0];
	} // callseq 27
	{ // callseq 28, 0
	.param .b64 param0;
	st.param.b64 	[param0], %rd120;
	.param .b64 param1;
	st.param.b64 	[param1], 0;
	.param .b32 retval0;
	call.uni (retval0), 
	vprintf, 
	(
	param0, 
	param1
	);
	ld.param.b32 	%r659, [retval0];
	} // callseq 28
	add.s32 	%r1789, %r1789, 4;
	setp.ne.s32 	%p74, %r1789, %r55;
	@%p74 bra 	$L__BB0_88;
$L__BB0_89:
	setp.eq.s32 	%p75, %r52, 0;
	@%p75 bra 	$L__BB0_93;
	setp.eq.s32 	%p76, %r52, 1;
	mov.u64 	%rd121, $str$1;
	cvta.global.u64 	%rd122, %rd121;
	{ // callseq 29, 0
	.param .b64 param0;
	st.param.b64 	[param0], %rd122;
	.param .b64 param1;
	st.param.b64 	[param1], 0;
	.param .b32 retval0;
	call.uni (retval0), 
	vprintf, 
	(
	param0, 
	param1
	);
	ld.param.b32 	%r661, [retval0];
	} // callseq 29
	@%p76 bra 	$L__BB0_93;
	setp.eq.s32 	%p77, %r52, 2;
	mov.u64 	%rd123, $str$1;
	cvta.global.u64 	%rd124, %rd123;
	{ // callseq 30, 0
	.param .b64 param0;
	st.param.b64 	[param0], %rd124;
	.param .b64 param1;
	st.param.b64 	[param1], 0;
	.param .b32 retval0;
	call.uni (retval0), 
	vprintf, 
	(
	param0, 
	param1
	);
	ld.param.b32 	%r663, [retval0];
	} // callseq 30
	@%p77 bra 	$L__BB0_93;
	mov.u64 	%rd125, $str$1;
	cvta.global.u64 	%rd126, %rd125;
	{ // callseq 31, 0
	.param .b64 param0;
	st.param.b64 	[param0], %rd126;
	.param .b64 param1;
	st.param.b64 	[param1], 0;
	.param .b32 retval0;
	call.uni (retval0), 
	vprintf, 
	(
	param0, 
	param1
	);
	ld.param.b32 	%r665, [retval0];
	} // callseq 31
$L__BB0_93:
	add.s32 	%r1783, %r1783, %r33;
	setp.lt.s32 	%p86, %r1783, %r32;
	@%p86 bra 	$L__BB0_68;
$L__BB0_94:
	bar.sync 	0;
	@%p40 bra 	$L__BB0_96;
	mad.lo.s32 	%r733, %r28, %r1767, %r5;
	div.u32 	%r734, %r5, %r1;
	mul.lo.s32 	%r735, %r734, %r1;
	sub.s32 	%r736, %r5, %r735;
	add.s32 	%r737, %r734, %r1;
	sub.s32 	%r738, %r369, %r1767;
	add.s32 	%r739, %r738, %r736;
	mad.lo.s32 	%r740, %r737, %r3, %r739;
	shl.b32 	%r741, %r740, 2;
	mov.u32 	%r742, _ZZ8GPU_TilePViiiiiiiiiiiiiiiiiPiiiiiS0_E5tile1;
	add.s32 	%r743, %r742, %r741;
	ld.shared.u32 	%r744, [%r743];
	shl.b32 	%r745, %r733, 2;
	mov.u32 	%r746, _ZZ8GPU_TilePViiiiiiiiiiiiiiiiiPiiiiiS0_E9intra_dep;
	add.s32 	%r747, %r746, %r745;
	st.shared.u32 	[%r747], %r744;
$L__BB0_96:
	setp.ne.s32 	%p88, %r5, 0;
	@%p88 bra 	$L__BB0_110;
	setp.lt.s32 	%p89, %r28, 1;
	@%p89 bra 	$L__BB0_109;
	setp.lt.u32 	%p90, %r28, 8;
	mul.lo.s32 	%r118, %r28, %r1767;
	mov.b32 	%r1792, 0;
	@%p90 bra 	$L__BB0_101;
	mov.b32 	%r1790, 0;
$L__BB0_100:
	.pragma "nounroll";
	add.s32 	%r750, %r1790, %r118;
	shl.b32 	%r751, %r750, 2;
	mov.u32 	%r752, _ZZ8GPU_TilePViiiiiiiiiiiiiiiiiPiiiiiS0_E9intra_dep;
	add.s32 	%r753, %r752, %r751;
	ld.shared.u32 	%r754, [%r753];
	st.local.u32 	[%rd9], %r754;
	mov.u64 	%rd141, $str;
	cvta.global.u64 	%rd142, %rd141;
	add.u64 	%rd143, %SP, 0;
	{ // callseq 48, 0
	.param .b64 param0;
	st.param.b64 	[param0], %rd142;
	.param .b64 param1;
	st.param.b64 	[param1], %rd143;
	.param .b32 retval0;
	call.uni (retval0), 
	vprintf, 
	(
	param0, 
	param1
	);
	ld.param.b32 	%r755, [retval0];
	} // callseq 48
	ld.shared.u32 	%r757, [%r753+4];
	st.local.u32 	[%rd9], %r757;
	{ // callseq 49, 0
	.param .b64 param0;
	st.param.b64 	[param0], %rd142;
	.param .b64 param1;
	st.param.b64 	[param1], %rd143;
	.param .b32 retval0;
	call.uni (retval0), 
	vprintf, 
	(
	param0, 
	param1
	);
	ld.param.b32 	%r758, [retval0];
	} // callseq 49
	ld.shared.u32 	%r760, [%r753+8];
	st.local.u32 	[%rd9], %r760;
	{ // callseq 50, 0
	.param .b64 param0;
	st.param.b64 	[param0], %rd142;
	.param .b64 param1;
	st.param.b64 	[param1], %rd143;
	.param .b32 retval0;
	call.uni (retval0), 
	vprintf, 
	(
	param0, 
	param1
	);
	ld.param.b32 	%r761, [retval0];
	} // callseq 50
	ld.shared.u32 	%r763, [%r753+12];
	st.local.u32 	[%rd9], %r763;
	{ // callseq 51, 0
	.param .b64 param0;
	st.param.b64 	[param0], %rd142;
	.param .b64 param1;
	st.param.b64 	[param1], %rd143;
	.param .b32 retval0;
	call.uni (retval0), 
	vprintf, 
	(
	param0, 
	param1
	);
	ld.param.b32 	%r764, [retval0];
	} // callseq 51
	ld.shared.u32 	%r766, [%r753+16];
	st.local.u32 	[%rd9], %r766;
	{ // callseq 52, 0
	.param .b64 param0;
	st.param.b64 	[param0], %rd142;
	.param .b64 param1;
	st.param.b64 	[param1], %rd143;
	.param .b32 retval0;
	call.uni (retval0), 
	vprintf, 
	(
	param0, 
	param1
	);
	ld.param.b32 	%r767, [retval0];
	} // callseq 52
	ld.shared.u32 	%r769, [%r753+20];
	st.local.u32 	[%rd9], %r769;
	{ // callseq 53, 0
	.param .b64 param0;
	st.param.b64 	[param0], %rd142;
	.param .b64 param1;
	st.param.b64 	[param1], %rd143;
	.param .b32 retval0;
	call.uni (retval0), 
	vprintf, 
	(
	param0, 
	param1
	);
	ld.param.b32 	%r770, [retval0];
	} // callseq 53
	ld.shared.u32 	%r772, [%r753+24];
	st.local.u32 	[%rd9], %r772;
	{ // callseq 54, 0
	.param .b64 param0;
	st.param.b64 	[param0], %rd142;
	.param .b64 param1;
	st.param.b64 	[param1], %rd143;
	.param .b32 retval0;
	call.uni (retval0), 
	vprintf, 
	(
	param0, 
	param1
	);
	ld.param.b32 	%r773, [retval0];
	} // callseq 54
	ld.shared.u32 	%r775, [%r753+28];
	st.local.u32 	[%rd9], %r775;
	{ // callseq 55, 0
	.param .b64 param0;
	st.param.b64 	[param0], %rd142;
	.param .b64 param1;
	st.param.b64 	[param1], %rd143;
	.param .b32 retval0;
	call.uni (retval0), 
	vprintf, 
	(
	param0, 
	param1
	);
	ld.param.b32 	%r776, [retval0];
	} // callseq 55
	add.s32 	%r1790, %r1790, 8;
	and.b32  	%r1792, %r28, 2147483640;
	setp.ne.s32 	%p91, %r1790, %r1792;
	@%p91 bra 	$L__BB0_100;
$L__BB0_101:
	and.b32  	%r778, %r28, 7;
	setp.eq.s32 	%p92, %r778, 0;
	@%p92 bra 	$L__BB0_109;
	setp.lt.u32 	%p93, %r46, 3;
	@%p93 bra 	$L__BB0_104;
	add.s32 	%r779, %r1792, %r118;
	shl.b32 	%r780, %r779, 2;
	mov.u32 	%r781, _ZZ8GPU_TilePViiiiiiiiiiiiiiiiiPiiiiiS0_E9intra_dep;
	add.s32 	%r782, %r781, %r780;
	ld.shared.u32 	%r783, [%r782];
	st.local.u32 	[%rd9], %r783;
	mov.u64 	%rd144, $str;
	cvta.global.u64 	%rd145, %rd144;
	add.u64 	%rd146, %SP, 0;
	{ // callseq 56, 0
	.param .b64 param0;
	st.param.b64 	[param0], %rd145;
	.param .b64 param1;
	st.param.b64 	[param1], %rd146;
	.param .b32 retval0;
	call.uni (retval0), 
	vprintf, 
	(
	param0, 
	param1
	);
	ld.param.b32 	%r784, [retval0];
	} // callseq 56
	ld.shared.u32 	%r786, [%r782+4];
	st.local.u32 	[%rd9], %r786;
	{ // callseq 57, 0
	.param .b64 param0;
	st.param.b64 	[param0], %rd145;
	.param .b64 param1;
	st.param.b64 	[param1], %rd146;
	.param .b32 retval0;
	call.uni (retval0), 
	vprintf, 
	(
	param0, 
	param1
	);
	ld.param.b32 	%r787, [retval0];
	} // callseq 57
	ld.shared.u32 	%r789, [%r782+8];
	st.local.u32 	[%rd9], %r789;
	{ // callseq 58, 0
	.param .b64 param0;
	st.param.b64 	[param0], %rd145;
	.param .b64 param1;
	st.param.b64 	[param1], %rd146;
	.param .b32 retval0;
	call.uni (retval0), 
	vprintf, 
	(
	param0, 
	param1
	);
	ld.param.b32 	%r790, [retval0];
	} // callseq 58
	ld.shared.u32 	%r792, [%r782+12];
	st.local.u32 	[%rd9], %r792;
	{ // callseq 59, 0
	.param .b64 param0;
	st.param.b64 	[param0], %rd145;
	.param .b64 param1;
	st.param.b64 	[param1], %rd146;
	.param .b32 retval0;
	call.uni (retval0), 
	vprintf, 
	(
	param0, 
	param1
	);
	ld.param.b32 	%r793, [retval0];
	} // callseq 59
	add.s32 	%r1792, %r1792, 4;
$L__BB0_104:
	setp.eq.s32 	%p94, %r56, 0;
	@%p94 bra 	$L__BB0_109;
	and.b16  	%rs10, %rs1, 3;
	setp.eq.s16 	%p95, %rs10, 1;
	@%p95 bra 	$L__BB0_107;
	add.s32 	%r795, %r1792, %r118;
	shl.b32 	%r796, %r795, 2;
	mov.u32 	%r797, _ZZ8GPU_TilePViiiiiiiiiiiiiiiiiPiiiiiS0_E9intra_dep;
	add.s32 	%r798, %r797, %r796;
	ld.shared.u32 	%r799, [%r798];
	st.local.u32 	[%rd9], %r799;
	mov.u64 	%rd147, $str;
	cvta.global.u64 	%rd148, %rd147;
	add.u64 	%rd149, %SP, 0;
	{ // callseq 60, 0
	.param .b64 param0;
	st.param.b64 	[param0], %rd148;
	.param .b64 param1;
	st.param.b64 	[param1], %rd149;
	.param .b32 retval0;
	call.uni (retval0), 
	vprintf, 
	(
	param0, 
	param1
	);
	ld.param.b32 	%r800, [retval0];
	} // callseq 60
	ld.shared.u32 	%r802, [%r798+4];
	st.local.u32 	[%rd9], %r802;
	{ // callseq 61, 0
	.param .b64 param0;
	st.param.b64 	[param0], %rd148;
	.param .b64 param1;
	st.param.b64 	[param1], %rd149;
	.param .b32 retval0;
	call.uni (retval0), 
	vprintf, 
	(
	param0, 
	param1
	);
	ld.param.b32 	%r803, [retval0];
	} // callseq 61
	add.s32 	%r1792, %r1792, 2;
$L__BB0_107:
	and.b16  	%rs11, %rs1, 1;
	setp.eq.b16 	%p96, %rs11, 1;
	not.pred 	%p97, %p96;
	@%p97 bra 	$L__BB0_109;
	add.s32 	%r805, %r1792, %r118;
	shl.b32 	%r806, %r805, 2;
	mov.u32 	%r807, _ZZ8GPU_TilePViiiiiiiiiiiiiiiiiPiiiiiS0_E9intra_dep;
	add.s32 	%r808, %r807, %r806;
	ld.shared.u32 	%r809, [%r808];
	st.local.u32 	[%rd9], %r809;
	mov.u64 	%rd150, $str;
	cvta.global.u64 	%rd151, %rd150;
	add.u64 	%rd152, %SP, 0;
	{ // callseq 62, 0
	.param .b64 param0;
	st.param.b64 	[param0], %rd151;
	.param .b64 param1;
	st.param.b64 	[param1], %rd152;
	.param .b32 retval0;
	call.uni (retval0), 
	vprintf, 
	(
	param0, 
	param1
	);
	ld.param.b32 	%r810, [retval0];
	} // callseq 62
$L__BB0_109:
	mov.u64 	%rd153, $str$1;
	cvta.global.u64 	%rd154, %rd153;
	{ // callseq 63, 0
	.param .b64 param0;
	st.param.b64 	[param0], %rd154;
	.param .b64 param1;
	st.param.b64 	[param1], 0;
	.param .b32 retval0;
	call.uni (retval0), 
	vprintf, 
	(
	param0, 
	param1
	);
	ld.param.b32 	%r812, [retval0];
	} // callseq 63
$L__BB0_110:
	setp.ge.u32 	%p98, %r5, %r1;
	add.s32 	%r814, %r1767, %r34;
	mul.lo.s32 	%r815, %r35, %r1;
	mul.lo.s32 	%r127, %r815, %r814;
	@%p98 bra 	$L__BB0_123;
	setp.lt.s32 	%p99, %r372, 0;
	add.s32 	%r1798, %r127, %r5;
	@%p99 bra 	$L__BB0_123;
	add.s32 	%r1797, %r36, %r5;
	setp.lt.u32 	%p100, %r372, 7;
	@%p100 bra 	$L__BB0_115;
	mov.b32 	%r1796, 0;
$L__BB0_114:
	.pragma "nounroll";
	shl.b32 	%r817, %r1797, 2;
	mov.u32 	%r818, _ZZ8GPU_TilePViiiiiiiiiiiiiiiiiPiiiiiS0_E5tile1;
	add.s32 	%r819, %r818, %r817;
	ld.volatile.shared.u32 	%r820, [%r819];
	mul.wide.s32 	%rd155, %r1798, 4;
	add.s64 	%rd156, %rd1, %rd155;
	st.global.u32 	[%rd156], %r820;
	shl.b32 	%r821, %r41, 2;
	add.s32 	%r822, %r819, %r821;
	ld.volatile.shared.u32 	%r823, [%r822+4];
	mul.wide.s32 	%rd157, %r35, 4;
	add.s64 	%rd158, %rd156, %rd157;
	st.global.u32 	[%rd158], %r823;
	shl.b32 	%r824, %r3, 2;
	add.s32 	%r825, %r822, %r824;
	ld.volatile.shared.u32 	%r826, [%r825+4];
	add.s64 	%rd159, %rd158, %rd157;
	st.global.u32 	[%rd159], %r826;
	add.s32 	%r827, %r825, %r824;
	ld.volatile.shared.u32 	%r828, [%r827+4];
	add.s64 	%rd160, %rd159, %rd157;
	st.global.u32 	[%rd160], %r828;
	add.s32 	%r829, %r827, %r824;
	ld.volatile.shared.u32 	%r830, [%r829+4];
	add.s64 	%rd161, %rd160, %rd157;
	st.global.u32 	[%rd161], %r830;
	add.s32 	%r831, %r829, %r824;
	ld.volatile.shared.u32 	%r832, [%r831+4];
	add.s64 	%rd162, %rd161, %rd157;
	st.global.u32 	[%rd162], %r832;
	add.s32 	%r833, %r831, %r824;
	ld.volatile.shared.u32 	%r834, [%r833+4];
	add.s64 	%rd163, %rd162, %rd157;
	st.global.u32 	[%rd163], %r834;
	add.s32 	%r835, %r833, %r824;
	ld.volatile.shared.u32 	%r836, [%r835+4];
	add.s64 	%rd164, %rd163, %rd157;
	st.global.u32 	[%rd164], %r836;
	shl.b32 	%r837, %r3, 3;
	add.s32 	%r1797, %r837, %r1797;
	shl.b32 	%r838, %r35, 3;
	add.s32 	%r1798, %r838, %r1798;
	add.s32 	%r1796, %r1796, 8;
	setp.ne.s32 	%p101, %r1796, %r57;
	@%p101 bra 	$L__BB0_114;
$L__BB0_115:
	setp.eq.s32 	%p102, %r50, 0;
	@%p102 bra 	$L__BB0_123;
	setp.lt.u32 	%p103, %r39, 3;
	@%p103 bra 	$L__BB0_118;
	shl.b32 	%r839, %r1797, 2;
	mov.u32 	%r840, _ZZ8GPU_TilePViiiiiiiiiiiiiiiiiPiiiiiS0_E5tile1;
	add.s32 	%r841, %r840, %r839;
	ld.volatile.shared.u32 	%r842, [%r841];
	mul.wide.s32 	%rd165, %r1798, 4;
	add.s64 	%rd166, %rd1, %rd165;
	st.global.u32 	[%rd166], %r842;
	shl.b32 	%r843, %r41, 2;
	add.s32 	%r844, %r841, %r843;
	ld.volatile.shared.u32 	%r845, [%r844+4];
	mul.wide.s32 	%rd167, %r35, 4;
	add.s64 	%rd168, %rd166, %rd167;
	st.global.u32 	[%rd168], %r845;
	shl.b32 	%r846, %r3, 2;
	add.s32 	%r847, %r844, %r846;
	ld.volatile.shared.u32 	%r848, [%r847+4];
	add.s64 	%rd169, %rd168, %rd167;
	st.global.u32 	[%rd169], %r848;
	add.s32 	%r849, %r847, %r846;
	ld.volatile.shared.u32 	%r850, [%r849+4];
	add.s64 	%rd170, %rd169, %rd167;
	st.global.u32 	[%rd170], %r850;
	add.s32 	%r1797, %r846, %r1797;
	shl.b32 	%r851, %r35, 2;
	add.s32 	%r1798, %r851, %r1798;
$L__BB0_118:
	setp.eq.s32 	%p104, %r51, 0;
	@%p104 bra 	$L__BB0_123;
	setp.eq.s32 	%p105, %r47, 0;
	@%p105 bra 	$L__BB0_121;
	shl.b32 	%r852, %r1797, 2;
	mov.u32 	%r853, _ZZ8GPU_TilePViiiiiiiiiiiiiiiiiPiiiiiS0_E5tile1;
	add.s32 	%r854, %r853, %r852;
	ld.volatile.shared.u32 	%r855, [%r854];
	mul.wide.s32 	%rd171, %r1798, 4;
	add.s64 	%rd172, %rd1, %rd171;
	st.global.u32 	[%rd172], %r855;
	shl.b32 	%r856, %r41, 2;
	add.s32 	%r857, %r854, %r856;
	ld.volatile.shared.u32 	%r858, [%r857+4];
	mul.wide.s32 	%rd173, %r35, 4;
	add.s64 	%rd174, %rd172, %rd173;
	st.global.u32 	[%rd174], %r858;
	shl.b32 	%r859, %r3, 1;
	add.s32 	%r1797, %r1797, %r859;
	shl.b32 	%r860, %r35, 1;
	add.s32 	%r1798, %r1798, %r860;
$L__BB0_121:
	setp.eq.s32 	%p106, %r58, 0;
	@%p106 bra 	$L__BB0_123;
	shl.b32 	%r861, %r1797, 2;
	mov.u32 	%r862, _ZZ8GPU_TilePViiiiiiiiiiiiiiiiiPiiiiiS0_E5tile1;
	add.s32 	%r863, %r862, %r861;
	ld.volatile.shared.u32 	%r864, [%r863];
	mul.wide.s32 	%rd175, %r1798, 4;
	add.s64 	%rd176, %rd1, %rd175;
	st.global.u32 	[%rd176], %r864;
$L__BB0_123:
	@%p88 bra 	$L__BB0_141;
	setp.lt.s32 	%p108, %r372, 0;
	st.local.v2.u32 	[%rd8], {%r380, %r1767};
	st.local.u32 	[%rd8+8], %r127;
	mov.u64 	%rd177, $str$4;
	cvta.global.u64 	%rd178, %rd177;
	add.u64 	%rd179, %SP, 0;
	{ // callseq 64, 0
	.param .b64 param0;
	st.param.b64 	[param0], %rd178;
	.param .b64 param1;
	st.param.b64 	[param1], %rd179;
	.param .b32 retval0;
	call.uni (retval0), 
	vprintf, 
	(
	param0, 
	param1
	);
	ld.param.b32 	%r865, [retval0];
	} // callseq 64
	st.local.v2.u32 	[%rd8], {%r3, %r36};
	mov.u64 	%rd180, $str$5;
	cvta.global.u64 	%rd181, %rd180;
	{ // callseq 65, 0
	.param .b64 param0;
	st.param.b64 	[param0], %rd181;
	.param .b64 param1;
	st.param.b64 	[param1], %rd179;
	.param .b32 retval0;
	call.uni (retval0), 
	vprintf, 
	(
	param0, 
	param1
	);
	ld.param.b32 	%r867, [retval0];
	} // callseq 65
	@%p108 bra 	$L__BB0_140;
	mov.b32 	%r1803, 0;
$L__BB0_126:
	mov.u32 	%r146, %r1803;
	setp.lt.u32 	%p109, %r372, 15;
	add.s32 	%r1806, %r146, %r127;
	@%p109 bra 	$L__BB0_129;
	mov.b32 	%r1805, 0;
$L__BB0_128:
	.pragma "nounroll";
	mul.wide.s32 	%rd182, %r1806, 4;
	add.s64 	%rd183, %rd1, %rd182;
	ld.global.u32 	%r871, [%rd183];
	st.local.u32 	[%rd8], %r871;
	mov.u64 	%rd184, $str;
	cvta.global.u64 	%rd185, %rd184;
	add.u64 	%rd186, %SP, 0;
	{ // callseq 66, 0
	.param .b64 param0;
	st.param.b64 	[param0], %rd185;
	.param .b64 param1;
	st.param.b64 	[param1], %rd186;
	.param .b32 retval0;
	call.uni (retval0), 
	vprintf, 
	(
	param0, 
	param1
	);
	ld.param.b32 	%r872, [retval0];
	} // callseq 66
	mul.wide.s32 	%rd187, %r35, 4;
	add.s64 	%rd188, %rd183, %rd187;
	ld.global.u32 	%r874, [%rd188];
	st.local.u32 	[%rd8], %r874;
	{ // callseq 67, 0
	.param .b64 param0;
	st.param.b64 	[param0], %rd185;
	.param .b64 param1;
	st.param.b64 	[param1], %rd186;
	.param .b32 retval0;
	call.uni (retval0), 
	vprintf, 
	(
	param0, 
	param1
	);
	ld.param.b32 	%r875, [retval0];
	} // callseq 67
	add.s64 	%rd189, %rd188, %rd187;
	ld.global.u32 	%r877, [%rd189];
	st.local.u32 	[%rd8], %r877;
	{ // callseq 68, 0
	.param .b64 param0;
	st.param.b64 	[param0], %rd185;
	.param .b64 param1;
	st.param.b64 	[param1], %rd186;
	.param .b32 retval0;
	call.uni (retval0), 
	vprintf, 
	(
	param0, 
	param1
	);
	ld.param.b32 	%r878, [retval0];
	} // callseq 68
	add.s64 	%rd190, %rd189, %rd187;
	ld.global.u32 	%r880, [%rd190];
	st.local.u32 	[%rd8], %r880;
	{ // callseq 69, 0
	.param .b64 param0;
	st.param.b64 	[param0], %rd185;
	.param .b64 param1;
	st.param.b64 	[param1], %rd186;
	.param .b32 retval0;
	call.uni (retval0), 
	vprintf, 
	(
	param0, 
	param1
	);
	ld.param.b32 	%r881, [retval0];
	} // callseq 69
	add.s64 	%rd191, %rd190, %rd187;
	ld.global.u32 	%r883, [%rd191];
	st.local.u32 	[%rd8], %r883;
	{ // callseq 70, 0
	.param .b64 param0;
	st.param.b64 	[param0], %rd185;
	.param .b64 param1;
	st.param.b64 	[param1], %rd186;
	.param .b32 retval0;
	call.uni (retval0), 
	vprintf, 
	(
	param0, 
	param1
	);
	ld.param.b32 	%r884, [retval0];
	} // callseq 70
	add.s64 	%rd192, %rd191, %rd187;
	ld.global.u32 	%r886, [%rd192];
	st.local.u32 	[%rd8], %r886;
	{ // callseq 71, 0
	.param .b64 param0;
	st.param.b64 	[param0], %rd185;
	.param .b64 param1;
	st.param.b64 	[param1], %rd186;
	.param .b32 retval0;
	call.uni (retval0), 
	vprintf, 
	(
	param0, 
	param1
	);
	ld.param.b32 	%r887, [retval0];
	} // callseq 71
	add.s64 	%rd193, %rd192, %rd187;
	ld.global.u32 	%r889, [%rd193];
	st.local.u32 	[%rd8], %r889;
	{ // callseq 72, 0
	.param .b64 param0;
	st.param.b64 	[param0], %rd185;
	.param .b64 param1;
	st.param.b64 	[param1], %rd186;
	.param .b32 retval0;
	call.uni (retval0), 
	vprintf, 
	(
	param0, 
	param1
	);
	ld.param.b32 	%r890, [retval0];
	} // callseq 72
	add.s64 	%rd194, %rd193, %rd187;
	ld.global.u32 	%r892, [%rd194];
	st.local.u32 	[%rd8], %r892;
	{ // callseq 73, 0
	.param .b64 param0;
	st.param.b64 	[param0], %rd185;
	.param .b64 param1;
	st.param.b64 	[param1], %rd186;
	.param .b32 retval0;
	call.uni (retval0), 
	vprintf, 
	(
	param0, 
	param1
	);
	ld.param.b32 	%r893, [retval0];
	} // callseq 73
	add.s64 	%rd195, %rd194, %rd187;
	ld.global.u32 	%r895, [%rd195];
	st.local.u32 	[%rd8], %r895;
	{ // callseq 74, 0
	.param .b64 param0;
	st.param.b64 	[param0], %rd185;
	.param .b64 param1;
	st.param.b64 	[param1], %rd186;
	.param .b32 retval0;
	call.uni (retval0), 
	vprintf, 
	(
	param0, 
	param1
	);
	ld.param.b32 	%r896, [retval0];
	} // callseq 74
	add.s64 	%rd196, %rd195, %rd187;
	ld.global.u32 	%r898, [%rd196];
	st.local.u32 	[%rd8], %r898;
	{ // callseq 75, 0
	.param .b64 param0;
	st.param.b64 	[param0], %rd185;
	.param .b64 param1;
	st.param.b64 	[param1], %rd186;
	.param .b32 retval0;
	call.uni (retval0), 
	vprintf, 
	(
	param0, 
	param1
	);
	ld.param.b32 	%r899, [retval0];
	} // callseq 75
	add.s64 	%rd197, %rd196, %rd187;
	ld.global.u32 	%r901, [%rd197];
	st.local.u32 	[%rd8], %r901;
	{ // callseq 76, 0
	.param .b64 param0;
	st.param.b64 	[param0], %rd185;
	.param .b64 param1;
	st.param.b64 	[param1], %rd186;
	.param .b32 retval0;
	call.uni (retval0), 
	vprintf, 
	(
	param0, 
	param1
	);
	ld.param.b32 	%r902, [retval0];
	} // callseq 76
	add.s64 	%rd198, %rd197, %rd187;
	ld.global.u32 	%r904, [%rd198];
	st.local.u32 	[%rd8], %r904;
	{ // callseq 77, 0
	.param .b64 param0;
	st.param.b64 	[param0], %rd185;
	.param .b64 param1;
	st.param.b64 	[param1], %rd186;
	.param .b32 retval0;
	call.uni (retval0), 
	vprintf, 
	(
	param0, 
	param1
	);
	ld.param.b32 	%r905, [retval0];
	} // callseq 77
	add.s64 	%rd199, %rd198, %rd187;
	ld.global.u32 	%r907, [%rd199];
	st.local.u32 	[%rd8], %r907;
	{ // callseq 78, 0
	.param .b64 param0;
	st.param.b64 	[param0], %rd185;
	.param .b64 param1;
	st.param.b64 	[param1], %rd186;
	.param .b32 retval0;
	call.uni (retval0), 
	vprintf, 
	(
	param0, 
	param1
	);
	ld.param.b32 	%r908, [retval0];
	} // callseq 78
	add.s64 	%rd200, %rd199, %rd187;
	ld.global.u32 	%r910, [%rd200];
	st.local.u32 	[%rd8], %r910;
	{ // callseq 79, 0
	.param .b64 param0;
	st.param.b64 	[param0], %rd185;
	.param .b64 param1;
	st.param.b64 	[param1], %rd186;
	.param .b32 retval0;
	call.uni (retval0), 
	vprintf, 
	(
	param0, 
	param1
	);
	ld.param.b32 	%r911, [retval0];
	} // callseq 79
	add.s64 	%rd201, %rd200, %rd187;
	ld.global.u32 	%r913, [%rd201];
	st.local.u32 	[%rd8], %r913;
	{ // callseq 80, 0
	.param .b64 param0;
	st.param.b64 	[param0], %rd185;
	.param .b64 param1;
	st.param.b64 	[param1], %rd186;
	.param .b32 retval0;
	call.uni (retval0), 
	vprintf, 
	(
	param0, 
	param1
	);
	ld.param.b32 	%r914, [retval0];
	} // callseq 80
	add.s64 	%rd202, %rd201, %rd187;
	ld.global.u32 	%r916, [%rd202];
	st.local.u32 	[%rd8], %r916;
	{ // callseq 81, 0
	.param .b64 param0;
	st.param.b64 	[param0], %rd185;
	.param .b64 param1;
	st.param.b64 	[param1], %rd186;
	.param .b32 retval0;
	call.uni (retval0), 
	vprintf, 
	(
	param0, 
	param1
	);
	ld.param.b32 	%r917, [retval0];
	} // callseq 81
	shl.b32 	%r919, %r35, 4;
	add.s32 	%r1806, %r919, %r1806;
	add.s32 	%r1805, %r1805, 16;
	setp.ne.s32 	%p110, %r1805, %r49;
	@%p110 bra 	$L__BB0_128;
$L__BB0_129:
	setp.eq.s32 	%p111, %r37, 0;
	@%p111 bra 	$L__BB0_139;
	setp.lt.u32 	%p112, %r38, 7;
	@%p112 bra 	$L__BB0_132;
	mul.wide.s32 	%rd203, %r1806, 4;
	add.s64 	%rd204, %rd1, %rd203;
	ld.global.u32 	%r920, [%rd204];
	st.local.u32 	[%rd8], %r920;
	mov.u64 	%rd205, $str;
	cvta.global.u64 	%rd206, %rd205;
	add.u64 	%rd207, %SP, 0;
	{ // callseq 82, 0
	.param .b64 param0;
	st.param.b64 	[param0], %rd206;
	.param .b64 param1;
	st.param.b64 	[param1], %rd207;
	.param .b32 retval0;
	call.uni (retval0), 
	vprintf, 
	(
	param0, 
	param1
	);
	ld.param.b32 	%r921, [retval0];
	} // callseq 82
	mul.wide.s32 	%rd208, %r35, 4;
	add.s64 	%rd209, %rd204, %rd208;
	ld.global.u32 	%r923, [%rd209];
	st.local.u32 	[%rd8], %r923;
	{ // callseq 83, 0
	.param .b64 param0;
	st.param.b64 	[param0], %rd206;
	.param .b64 param1;
	st.param.b64 	[param1], %rd207;
	.param .b32 retval0;
	call.uni (retval0), 
	vprintf, 
	(
	param0, 
	param1
	);
	ld.param.b32 	%r924, [retval0];
	} // callseq 83
	add.s64 	%rd210, %rd209, %rd208;
	ld.global.u32 	%r926, [%rd210];
	st.local.u32 	[%rd8], %r926;
	{ // callseq 84, 0
	.param .b64 param0;
	st.param.b64 	[param0], %rd206;
	.param .b64 param1;
	st.param.b64 	[param1], %rd207;
	.param .b32 retval0;
	call.uni (retval0), 
	vprintf, 
	(
	param0, 
	param1
	);
	ld.param.b32 	%r927, [retval0];
	} // callseq 84
	add.s64 	%rd211, %rd210, %rd208;
	ld.global.u32 	%r929, [%rd211];
	st.local.u32 	[%rd8], %r929;
	{ // callseq 85, 0
	.param .b64 param0;
	st.param.b64 	[param0], %rd206;
	.param .b64 param1;
	st.param.b64 	[param1], %rd207;
	.param .b32 retval0;
	call.uni (retval0), 
	vprintf, 
	(
	param0, 
	param1
	);
	ld.param.b32 	%r930, [retval0];
	} // callseq 85
	add.s64 	%rd212, %rd211, %rd208;
	ld.global.u32 	%r932, [%rd212];
	st.local.u32 	[%rd8], %r932;
	{ // callseq 86, 0
	.param .b64 param0;
	st.param.b64 	[param0], %rd206;
	.param .b64 param1;
	st.param.b64 	[param1], %rd207;
	.param .b32 retval0;
	call.uni (retval0), 
	vprintf, 
	(
	param0, 
	param1
	);
	ld.param.b32 	%r933, [retval0];
	} // callseq 86
	add.s64 	%rd213, %rd212, %rd208;
	ld.global.u32 	%r935, [%rd213];
	st.local.u32 	[%rd8], %r935;
	{ // callseq 87, 0
	.param .b64 param0;
	st.param.b64 	[param0], %rd206;
	.param .b64 param1;
	st.param.b64 	[param1], %rd207;
	.param .b32 retval0;
	call.uni (retval0), 
	vprintf, 
	(
	param0, 
	param1
	);
	ld.param.b32 	%r936, [retval0];
	} // callseq 87
	add.s64 	%rd214, %rd213, %rd208;
	ld.global.u32 	%r938, [%rd214];
	st.local.u32 	[%rd8], %r938;
	{ // callseq 88, 0
	.param .b64 param0;
	st.param.b64 	[param0], %rd206;
	.param .b64 param1;
	st.param.b64 	[param1], %rd207;
	.param .b32 retval0;
	call.uni (retval0), 
	vprintf, 
	(
	param0, 
	param1
	);
	ld.param.b32 	%r939, [retval0];
	} // callseq 88
	add.s64 	%rd215, %rd214, %rd208;
	ld.global.u32 	%r941, [%rd215];
	st.local.u32 	[%rd8], %r941;
	{ // callseq 89, 0
	.param .b64 param0;
	st.param.b64 	[param0], %rd206;
	.param .b64 param1;
	st.param.b64 	[param1], %rd207;
	.param .b32 retval0;
	call.uni (retval0), 
	vprintf, 
	(
	param0, 
	param1
	);
	ld.param.b32 	%r942, [retval0];
	} // callseq 89
	shl.b32 	%r944, %r35, 3;
	add.s32 	%r1806, %r944, %r1806;
$L__BB0_132:
	setp.eq.s32 	%p113, %r50, 0;
	@%p113 bra 	$L__BB0_139;
	setp.lt.u32 	%p114, %r39, 3;
	@%p114 bra 	$L__BB0_135;
	mul.wide.s32 	%rd216, %r1806, 4;
	add.s64 	%rd217, %rd1, %rd216;
	ld.global.u32 	%r945, [%rd217];
	st.local.u32 	[%rd8], %r945;
	mov.u64 	%rd218, $str;
	cvta.global.u64 	%rd219, %rd218;
	add.u64 	%rd220, %SP, 0;
	{ // callseq 90, 0
	.param .b64 param0;
	st.param.b64 	[param0], %rd219;
	.param .b64 param1;
	st.param.b64 	[param1], %rd220;
	.param .b32 retval0;
	call.uni (retval0), 
	vprintf, 
	(
	param0, 
	param1
	);
	ld.param.b32 	%r946, [retval0];
	} // callseq 90
	mul.wide.s32 	%rd221, %r35, 4;
	add.s64 	%rd222, %rd217, %rd221;
	ld.global.u32 	%r948, [%rd222];
	st.local.u32 	[%rd8], %r948;
	{ // callseq 91, 0
	.param .b64 param0;
	st.param.b64 	[param0], %rd219;
	.param .b64 param1;
	st.param.b64 	[param1], %rd220;
	.param .b32 retval0;
	call.uni (retval0), 
	vprintf, 
	(
	param0, 
	param1
	);
	ld.param.b32 	%r949, [retval0];
	} // callseq 91
	add.s64 	%rd223, %rd222, %rd221;
	ld.global.u32 	%r951, [%rd223];
	st.local.u32 	[%rd8], %r951;
	{ // callseq 92, 0
	.param .b64 param0;
	st.param.b64 	[param0], %rd219;
	.param .b64 param1;
	st.param.b64 	[param1], %rd220;
	.param .b32 retval0;
	call.uni (retval0), 
	vprintf, 
	(
	param0, 
	param1
	);
	ld.param.b32 	%r952, [retval0];
	} // callseq 92
	add.s64 	%rd224, %rd223, %rd221;
	ld.global.u32 	%r954, [%rd224];
	st.local.u32 	[%rd8], %r954;
	{ // callseq 93, 0
	.param .b64 param0;
	st.param.b64 	[param0], %rd219;
	.param .b64 param1;
	st.param.b64 	[param1], %rd220;
	.param .b32 retval0;
	call.uni (retval0), 
	vprintf, 
	(
	param0, 
	param1
	);
	ld.param.b32 	%r955, [retval0];
	} // callseq 93
	shl.b32 	%r957, %r35, 2;
	add.s32 	%r1806, %r957, %r1806;
$L__BB0_135:
	setp.eq.s32 	%p115, %r51, 0;
	@%p115 bra 	$L__BB0_139;
	setp.eq.s32 	%p116, %r51, 1;
	mul.wide.s32 	%rd225, %r1806, 4;
	add.s64 	%rd18, %rd1, %rd225;
	ld.global.u32 	%r958, [%rd18];
	st.local.u32 	[%rd8], %r958;
	mov.u64 	%rd226, $str;
	cvta.global.u64 	%rd227, %rd226;
	add.u64 	%rd228, %SP, 0;
	{ // callseq 94, 0
	.param .b64 param0;
	st.param.b64 	[param0], %rd227;
	.param .b64 param1;
	st.param.b64 	[param1], %rd228;
	.param .b32 retval0;
	call.uni (retval0), 
	vprintf, 
	(
	param0, 
	param1
	);
	ld.param.b32 	%r959, [retval0];
	} // callseq 94
	@%p116 bra 	$L__BB0_139;
	setp.eq.s32 	%p117, %r51, 2;
	mul.wide.s32 	%rd19, %r35, 4;
	add.s64 	%rd20, %rd18, %rd19;
	ld.global.u32 	%r961, [%rd20];
	st.local.u32 	[%rd8], %r961;
	mov.u64 	%rd229, $str;
	cvta.global.u64 	%rd230, %rd229;
	add.u64 	%rd231, %SP, 0;
	{ // callseq 95, 0
	.param .b64 param0;
	st.param.b64 	[param0], %rd230;
	.param .b64 param1;
	st.param.b64 	[param1], %rd231;
	.param .b32 retval0;
	call.uni (retval0), 
	vprintf, 
	(
	param0, 
	param1
	);
	ld.param.b32 	%r962, [retval0];
	} // callseq 95
	@%p117 bra 	$L__BB0_139;
	add.s64 	%rd232, %rd20, %rd19;
	ld.global.u32 	%r964, [%rd232];
	st.local.u32 	[%rd8], %r964;
	mov.u64 	%rd233, $str;
	cvta.global.u64 	%rd234, %rd233;
	add.u64 	%rd235, %SP, 0;
	{ // callseq 96, 0
	.param .b64 param0;
	st.param.b64 	[param0], %rd234;
	.param .b64 param1;
	st.param.b64 	[param1], %rd235;
	.param .b32 retval0;
	call.uni (retval0), 
	vprintf, 
	(
	param0, 
	param1
	);
	ld.param.b32 	%r965, [retval0];
	} // callseq 96
$L__BB0_139:
	add.s32 	%r1803, %r146, 1;
	setp.ne.s32 	%p118, %r146, %r372;
	@%p118 bra 	$L__BB0_126;
$L__BB0_140:
	mov.u64 	%rd236, $str$1;
	cvta.global.u64 	%rd237, %rd236;
	{ // callseq 97, 0
	.param .b64 param0;
	st.param.b64 	[param0], %rd237;
	.param .b64 param1;
	st.param.b64 	[param1], 0;
	.param .b32 retval0;
	call.uni (retval0), 
	vprintf, 
	(
	param0, 
	param1
	);
	ld.param.b32 	%r967, [retval0];
	} // callseq 97
$L__BB0_141:
	sub.s32 	%r158, %r369, %r1767;
	add.s32 	%r159, %r127, %r1;
	setp.ge.u32 	%p119, %r5, %r158;
	@%p119 bra 	$L__BB0_154;
	setp.lt.s32 	%p120, %r372, 0;
	add.s32 	%r969, %r1, %r5;
	add.s32 	%r1813, %r969, %r127;
	sub.s32 	%r970, %r370, %r1767;
	mad.lo.s32 	%r1812, %r970, %r3, %r969;
	@%p120 bra 	$L__BB0_154;
	setp.lt.u32 	%p121, %r372, 7;
	@%p121 bra 	$L__BB0_146;
	mov.b32 	%r1811, 0;
$L__BB0_145:
	.pragma "nounroll";
	shl.b32 	%r972, %r1812, 2;
	mov.u32 	%r973, _ZZ8GPU_TilePViiiiiiiiiiiiiiiiiPiiiiiS0_E5tile1;
	add.s32 	%r974, %r973, %r972;
	ld.shared.u32 	%r975, [%r974];
	mul.wide.s32 	%rd238, %r1813, 4;
	add.s64 	%rd239, %rd1, %rd238;
	st.global.u32 	[%rd239], %r975;
	shl.b32 	%r976, %r41, 2;
	add.s32 	%r977, %r974, %r976;
	ld.shared.u32 	%r978, [%r977+4];
	mul.wide.s32 	%rd240, %r35, 4;
	add.s64 	%rd241, %rd239, %rd240;
	st.global.u32 	[%rd241], %r978;
	shl.b32 	%r979, %r3, 2;
	add.s32 	%r980, %r977, %r979;
	ld.shared.u32 	%r981, [%r980+4];
	add.s64 	%rd242, %rd241, %rd240;
	st.global.u32 	[%rd242], %r981;
	add.s32 	%r982, %r980, %r979;
	ld.shared.u32 	%r983, [%r982+4];
	add.s64 	%rd243, %rd242, %rd240;
	st.global.u32 	[%rd243], %r983;
	add.s32 	%r984, %r982, %r979;
	ld.shared.u32 	%r985, [%r984+4];
	add.s64 	%rd244, %rd243, %rd240;
	st.global.u32 	[%rd244], %r985;
	add.s32 	%r986, %r984, %r979;
	ld.shared.u32 	%r987, [%r986+4];
	add.s64 	%rd245, %rd244, %rd240;
	st.global.u32 	[%rd245], %r987;
	add.s32 	%r988, %r986, %r979;
	ld.shared.u32 	%r989, [%r988+4];
	add.s64 	%rd246, %rd245, %rd240;
	st.global.u32 	[%rd246], %r989;
	add.s32 	%r990, %r988, %r979;
	ld.shared.u32 	%r991, [%r990+4];
	add.s64 	%rd247, %rd246, %rd240;
	st.global.u32 	[%rd247], %r991;
	shl.b32 	%r992, %r35, 3;
	add.s32 	%r1813, %r992, %r1813;
	shl.b32 	%r993, %r3, 3;
	add.s32 	%r1812, %r993, %r1812;
	add.s32 	%r1811, %r1811, 8;
	setp.ne.s32 	%p122, %r1811, %r57;
	@%p122 bra 	$L__BB0_145;
$L__BB0_146:
	setp.eq.s32 	%p123, %r50, 0;
	@%p123 bra 	$L__BB0_154;
	setp.lt.u32 	%p124, %r39, 3;
	@%p124 bra 	$L__BB0_149;
	shl.b32 	%r994, %r1812, 2;
	mov.u32 	%r995, _ZZ8GPU_TilePViiiiiiiiiiiiiiiiiPiiiiiS0_E5tile1;
	add.s32 	%r996, %r995, %r994;
	ld.shared.u32 	%r997, [%r996];
	mul.wide.s32 	%rd248, %r1813, 4;
	add.s64 	%rd249, %rd1, %rd248;
	st.global.u32 	[%rd249], %r997;
	shl.b32 	%r998, %r41, 2;
	add.s32 	%r999, %r996, %r998;
	ld.shared.u32 	%r1000, [%r999+4];
	mul.wide.s32 	%rd250, %r35, 4;
	add.s64 	%rd251, %rd249, %rd250;
	st.global.u32 	[%rd251], %r1000;
	shl.b32 	%r1001, %r3, 2;
	add.s32 	%r1002, %r999, %r1001;
	ld.shared.u32 	%r1003, [%r1002+4];
	add.s64 	%rd252, %rd251, %rd250;
	st.global.u32 	[%rd252], %r1003;
	add.s32 	%r1004, %r1002, %r1001;
	ld.shared.u32 	%r1005, [%r1004+4];
	add.s64 	%rd253, %rd252, %rd250;
	st.global.u32 	[%rd253], %r1005;
	shl.b32 	%r1006, %r35, 2;
	add.s32 	%r1813, %r1006, %r1813;
	add.s32 	%r1812, %r1001, %r1812;
$L__BB0_149:
	setp.eq.s32 	%p125, %r51, 0;
	@%p125 bra 	$L__BB0_154;
	setp.eq.s32 	%p126, %r47, 0;
	@%p126 bra 	$L__BB0_152;
	shl.b32 	%r1007, %r1812, 2;
	mov.u32 	%r1008, _ZZ8GPU_TilePViiiiiiiiiiiiiiiiiPiiiiiS0_E5tile1;
	add.s32 	%r1009, %r1008, %r1007;
	ld.shared.u32 	%r1010, [%r1009];
	mul.wide.s32 	%rd254, %r1813, 4;
	add.s64 	%rd255, %rd1, %rd254;
	st.global.u32 	[%rd255], %r1010;
	shl.b32 	%r1011, %r41, 2;
	add.s32 	%r1012, %r1009, %r1011;
	ld.shared.u32 	%r1013, [%r1012+4];
	mul.wide.s32 	%rd256, %r35, 4;
	add.s64 	%rd257, %rd255, %rd256;
	st.global.u32 	[%rd257], %r1013;
	shl.b32 	%r1014, %r35, 1;
	add.s32 	%r1813, %r1813, %r1014;
	shl.b32 	%r1015, %r3, 1;
	add.s32 	%r1812, %r1812, %r1015;
$L__BB0_152:
	setp.eq.s32 	%p127, %r58, 0;
	@%p127 bra 	$L__BB0_154;
	shl.b32 	%r1016, %r1812, 2;
	mov.u32 	%r1017, _ZZ8GPU_TilePViiiiiiiiiiiiiiiiiPiiiiiS0_E5tile1;
	add.s32 	%r1018, %r1017, %r1016;
	ld.shared.u32 	%r1019, [%r1018];
	mul.wide.s32 	%rd258, %r1813, 4;
	add.s64 	%rd259, %rd1, %rd258;
	st.global.u32 	[%rd259], %r1019;
$L__BB0_154:
	@%p88 bra 	$L__BB0_172;
	setp.lt.s32 	%p129, %r372, 0;
	mov.b32 	%r1020, 0;
	st.local.v4.u32 	[%rd7], {%r380, %r1020, %r1767, %r159};
	mov.u64 	%rd260, $str$2;
	cvta.global.u64 	%rd261, %rd260;
	add.u64 	%rd262, %SP, 0;
	{ // callseq 98, 0
	.param .b64 param0;
	st.param.b64 	[param0], %rd261;
	.param .b64 param1;
	st.param.b64 	[param1], %rd262;
	.param .b32 retval0;
	call.uni (retval0), 
	vprintf, 
	(
	param0, 
	param1
	);
	ld.param.b32 	%r1021, [retval0];
	} // callseq 98
	mov.b32 	%r1023, 1;
	st.local.u32 	[%rd7], %r1023;
	mov.u64 	%rd263, $str$3;
	cvta.global.u64 	%rd264, %rd263;
	{ // callseq 99, 0
	.param .b64 param0;
	st.param.b64 	[param0], %rd264;
	.param .b64 param1;
	st.param.b64 	[param1], %rd262;
	.param .b32 retval0;
	call.uni (retval0), 
	vprintf, 
	(
	param0, 
	param1
	);
	ld.param.b32 	%r1024, [retval0];
	} // callseq 99
	setp.lt.s32 	%p130, %r158, 1;
	or.pred  	%p131, %p130, %p129;
	@%p131 bra 	$L__BB0_171;
	mov.b32 	%r1818, 0;
$L__BB0_157:
	setp.lt.u32 	%p132, %r372, 15;
	add.s32 	%r1821, %r1818, %r159;
	@%p132 bra 	$L__BB0_160;
	mov.b32 	%r1820, 0;
$L__BB0_159:
	.pragma "nounroll";
	mul.wide.s32 	%rd265, %r1821, 4;
	add.s64 	%rd266, %rd1, %rd265;
	ld.global.u32 	%r1028, [%rd266];
	st.local.u32 	[%rd7], %r1028;
	mov.u64 	%rd267, $str;
	cvta.global.u64 	%rd268, %rd267;
	add.u64 	%rd269, %SP, 0;
	{ // callseq 100, 0
	.param .b64 param0;
	st.param.b64 	[param0], %rd268;
	.param .b64 param1;
	st.param.b64 	[param1], %rd269;
	.param .b32 retval0;
	call.uni (retval0), 
	vprintf, 
	(
	param0, 
	param1
	);
	ld.param.b32 	%r1029, [retval0];
	} // callseq 100
	mul.wide.s32 	%rd270, %r35, 4;
	add.s64 	%rd271, %rd266, %rd270;
	ld.global.u32 	%r1031, [%rd271];
	st.local.u32 	[%rd7], %r1031;
	{ // callseq 101, 0
	.param .b64 param0;
	st.param.b64 	[param0], %rd268;
	.param .b64 param1;
	st.param.b64 	[param1], %rd269;
	.param .b32 retval0;
	call.uni (retval0), 
	vprintf, 
	(
	param0, 
	param1
	);
	ld.param.b32 	%r1032, [retval0];
	} // callseq 101
	add.s64 	%rd272, %rd271, %rd270;
	ld.global.u32 	%r1034, [%rd272];
	st.local.u32 	[%rd7], %r1034;
	{ // callseq 102, 0
	.param .b64 param0;
	st.param.b64 	[param0], %rd268;
	.param .b64 param1;
	st.param.b64 	[param1], %rd269;
	.param .b32 retval0;
	call.uni (retval0), 
	vprintf, 
	(
	param0, 
	param1
	);
	ld.param.b32 	%r1035, [retval0];
	} // callseq 102
	add.s64 	%rd273, %rd272, %rd270;
	ld.global.u32 	%r1037, [%rd273];
	st.local.u32 	[%rd7], %r1037;
	{ // callseq 103, 0
	.param .b64 param0;
	st.param.b64 	[param0], %rd268;
	.param .b64 param1;
	st.param.b64 	[param1], %rd269;
	.param .b32 retval0;
	call.uni (retval0), 
	vprintf, 
	(
	param0, 
	param1
	);
	ld.param.b32 	%r1038, [retval0];
	} // callseq 103
	add.s64 	%rd274, %rd273, %rd270;
	ld.global.u32 	%r1040, [%rd274];
	st.local.u32 	[%rd7], %r1040;
	{ // callseq 104, 0
	.param .b64 param0;
	st.param.b64 	[param0], %rd268;
	.param .b64 param1;
	st.param.b64 	[param1], %rd269;
	.param .b32 retval0;
	call.uni (retval0), 
	vprintf, 
	(
	param0, 
	param1
	);
	ld.param.b32 	%r1041, [retval0];
	} // callseq 104
	add.s64 	%rd275, %rd274, %rd270;
	ld.global.u32 	%r1043, [%rd275];
	st.local.u32 	[%rd7], %r1043;
	{ // callseq 105, 0
	.param .b64 param0;
	st.param.b64 	[param0], %rd268;
	.param .b64 param1;
	st.param.b64 	[param1], %rd269;
	.param .b32 retval0;
	call.uni (retval0), 
	vprintf, 
	(
	param0, 
	param1
	);
	ld.param.b32 	%r1044, [retval0];
	} // callseq 105
	add.s64 	%rd276, %rd275, %rd270;
	ld.global.u32 	%r1046, [%rd276];
	st.local.u32 	[%rd7], %r1046;
	{ // callseq 106, 0
	.param .b64 param0;
	st.param.b64 	[param0], %rd268;
	.param .b64 param1;
	st.param.b64 	[param1], %rd269;
	.param .b32 retval0;
	call.uni (retval0), 
	vprintf, 
	(
	param0, 
	param1
	);
	ld.param.b32 	%r1047, [retval0];
	} // callseq 106
	add.s64 	%rd277, %rd276, %rd270;
	ld.global.u32 	%r1049, [%rd277];
	st.local.u32 	[%rd7], %r1049;
	{ // callseq 107, 0
	.param .b64 param0;
	st.param.b64 	[param0], %rd268;
	.param .b64 param1;
	st.param.b64 	[param1], %rd269;
	.param .b32 retval0;
	call.uni (retval0), 
	vprintf, 
	(
	param0, 
	param1
	);
	ld.param.b32 	%r1050, [retval0];
	} // callseq 107
	add.s64 	%rd278, %rd277, %rd270;
	ld.global.u32 	%r1052, [%rd278];
	st.local.u32 	[%rd7], %r1052;
	{ // callseq 108, 0
	.param .b64 param0;
	st.param.b64 	[param0], %rd268;
	.param .b64 param1;
	st.param.b64 	[param1], %rd269;
	.param .b32 retval0;
	call.uni (retval0), 
	vprintf, 
	(
	param0, 
	param1
	);
	ld.param.b32 	%r1053, [retval0];
	} // callseq 108
	add.s64 	%rd279, %rd278, %rd270;
	ld.global.u32 	%r1055, [%rd279];
	st.local.u32 	[%rd7], %r1055;
	{ // callseq 109, 0
	.param .b64 param0;
	st.param.b64 	[param0], %rd268;
	.param .b64 param1;
	st.param.b64 	[param1], %rd269;
	.param .b32 retval0;
	call.uni (retval0), 
	vprintf, 
	(
	param0, 
	param1
	);
	ld.param.b32 	%r1056, [retval0];
	} // callseq 109
	add.s64 	%rd280, %rd279, %rd270;
	ld.global.u32 	%r1058, [%rd280];
	st.local.u32 	[%rd7], %r1058;
	{ // callseq 110, 0
	.param .b64 param0;
	st.param.b64 	[param0], %rd268;
	.param .b64 param1;
	st.param.b64 	[param1], %rd269;
	.param .b32 retval0;
	call.uni (retval0), 
	vprintf, 
	(
	param0, 
	param1
	);
	ld.param.b32 	%r1059, [retval0];
	} // callseq 110
	add.s64 	%rd281, %rd280, %rd270;
	ld.global.u32 	%r1061, [%rd281];
	st.local.u32 	[%rd7], %r1061;
	{ // callseq 111, 0
	.param .b64 param0;
	st.param.b64 	[param0], %rd268;
	.param .b64 param1;
	st.param.b64 	[param1], %rd269;
	.param .b32 retval0;
	call.uni (retval0), 
	vprintf, 
	(
	param0, 
	param1
	);
	ld.param.b32 	%r1062, [retval0];
	} // callseq 111
	add.s64 	%rd282, %rd281, %rd270;
	ld.global.u32 	%r1064, [%rd282];
	st.local.u32 	[%rd7], %r1064;
	{ // callseq 112, 0
	.param .b64 param0;
	st.param.b64 	[param0], %rd268;
	.param .b64 param1;
	st.param.b64 	[param1], %rd269;
	.param .b32 retval0;
	call.uni (retval0), 
	vprintf, 
	(
	param0, 
	param1
	);
	ld.param.b32 	%r1065, [retval0];
	} // callseq 112
	add.s64 	%rd283, %rd282, %rd270;
	ld.global.u32 	%r1067, [%rd283];
	st.local.u32 	[%rd7], %r1067;
	{ // callseq 113, 0
	.param .b64 param0;
	st.param.b64 	[param0], %rd268;
	.param .b64 param1;
	st.param.b64 	[param1], %rd269;
	.param .b32 retval0;
	call.uni (retval0), 
	vprintf, 
	(
	param0, 
	param1
	);
	ld.param.b32 	%r1068, [retval0];
	} // callseq 113
	add.s64 	%rd284, %rd283, %rd270;
	ld.global.u32 	%r1070, [%rd284];
	st.local.u32 	[%rd7], %r1070;
	{ // callseq 114, 0
	.param .b64 param0;
	st.param.b64 	[param0], %rd268;
	.param .b64 param1;
	st.param.b64 	[param1], %rd269;
	.param .b32 retval0;
	call.uni (retval0), 
	vprintf, 
	(
	param0, 
	param1
	);
	ld.param.b32 	%r1071, [retval0];
	} // callseq 114
	add.s64 	%rd285, %rd284, %rd270;
	ld.global.u32 	%r1073, [%rd285];
	st.local.u32 	[%rd7], %r1073;
	{ // callseq 115, 0
	.param .b64 param0;
	st.param.b64 	[param0], %rd268;
	.param .b64 param1;
	st.param.b64 	[param1], %rd269;
	.param .b32 retval0;
	call.uni (retval0), 
	vprintf, 
	(
	param0, 
	param1
	);
	ld.param.b32 	%r1074, [retval0];
	} // callseq 115
	shl.b32 	%r1076, %r35, 4;
	add.s32 	%r1821, %r1076, %r1821;
	add.s32 	%r1820, %r1820, 16;
	setp.ne.s32 	%p133, %r1820, %r49;
	@%p133 bra 	$L__BB0_159;
$L__BB0_160:
	setp.eq.s32 	%p134, %r37, 0;
	@%p134 bra 	$L__BB0_170;
	setp.lt.u32 	%p135, %r38, 7;
	@%p135 bra 	$L__BB0_163;
	mul.wide.s32 	%rd286, %r1821, 4;
	add.s64 	%rd287, %rd1, %rd286;
	ld.global.u32 	%r1077, [%rd287];
	st.local.u32 	[%rd7], %r1077;
	mov.u64 	%rd288, $str;
	cvta.global.u64 	%rd289, %rd288;
	add.u64 	%rd290, %SP, 0;
	{ // callseq 116, 0
	.param .b64 param0;
	st.param.b64 	[param0], %rd289;
	.param .b64 param1;
	st.param.b64 	[param1], %rd290;
	.param .b32 retval0;
	call.uni (retval0), 
	vprintf, 
	(
	param0, 
	param1
	);
	ld.param.b32 	%r1078, [retval0];
	} // callseq 116
	mul.wide.s32 	%rd291, %r35, 4;
	add.s64 	%rd292, %rd287, %rd291;
	ld.global.u32 	%r1080, [%rd292];
	st.local.u32 	[%rd7], %r1080;
	{ // callseq 117, 0
	.param .b64 param0;
	st.param.b64 	[param0], %rd289;
	.param .b64 param1;
	st.param.b64 	[param1], %rd290;
	.param .b32 retval0;
	call.uni (retval0), 
	vprintf, 
	(
	param0, 
	param1
	);
	ld.param.b32 	%r1081, [retval0];
	} // callseq 117
	add.s64 	%rd293, %rd292, %rd291;
	ld.global.u32 	%r1083, [%rd293];
	st.local.u32 	[%rd7], %r1083;
	{ // callseq 118, 0
	.param .b64 param0;
	st.param.b64 	[param0], %rd289;
	.param .b64 param1;
	st.param.b64 	[param1], %rd290;
	.param .b32 retval0;
	call.uni (retval0), 
	vprintf, 
	(
	param0, 
	param1
	);
	ld.param.b32 	%r1084, [retval0];
	} // callseq 118
	add.s64 	%rd294, %rd293, %rd291;
	ld.global.u32 	%r1086, [%rd294];
	st.local.u32 	[%rd7], %r1086;
	{ // callseq 119, 0
	.param .b64 param0;
	st.param.b64 	[param0], %rd289;
	.param .b64 param1;
	st.param.b64 	[param1], %rd290;
	.param .b32 retval0;
	call.uni (retval0), 
	vprintf, 
	(
	param0, 
	param1
	);
	ld.param.b32 	%r1087, [retval0];
	} // callseq 119
	add.s64 	%rd295, %rd294, %rd291;
	ld.global.u32 	%r1089, [%rd295];
	st.local.u32 	[%rd7], %r1089;
	{ // callseq 120, 0
	.param .b64 param0;
	st.param.b64 	[param0], %rd289;
	.param .b64 param1;
	st.param.b64 	[param1], %rd290;
	.param .b32 retval0;
	call.uni (retval0), 
	vprintf, 
	(
	param0, 
	param1
	);
	ld.param.b32 	%r1090, [retval0];
	} // callseq 120
	add.s64 	%rd296, %rd295, %rd291;
	ld.global.u32 	%r1092, [%rd296];
	st.local.u32 	[%rd7], %r1092;
	{ // callseq 121, 0
	.param .b64 param0;
	st.param.b64 	[param0], %rd289;
	.param .b64 param1;
	st.param.b64 	[param1], %rd290;
	.param .b32 retval0;
	call.uni (retval0), 
	vprintf, 
	(
	param0, 
	param1
	);
	ld.param.b32 	%r1093, [retval0];
	} // callseq 121
	add.s64 	%rd297, %rd296, %rd291;
	ld.global.u32 	%r1095, [%rd297];
	st.local.u32 	[%rd7], %r1095;
	{ // callseq 122, 0
	.param .b64 param0;
	st.param.b64 	[param0], %rd289;
	.param .b64 param1;
	st.param.b64 	[param1], %rd290;
	.param .b32 retval0;
	call.uni (retval0), 
	vprintf, 
	(
	param0, 
	param1
	);
	ld.param.b32 	%r1096, [retval0];
	} // callseq 122
	add.s64 	%rd298, %rd297, %rd291;
	ld.global.u32 	%r1098, [%rd298];
	st.local.u32 	[%rd7], %r1098;
	{ // callseq 123, 0
	.param .b64 param0;
	st.param.b64 	[param0], %rd289;
	.param .b64 param1;
	st.param.b64 	[param1], %rd290;
	.param .b32 retval0;
	call.uni (retval0), 
	vprintf, 
	(
	param0, 
	param1
	);
	ld.param.b32 	%r1099, [retval0];
	} // callseq 123
	shl.b32 	%r1101, %r35, 3;
	add.s32 	%r1821, %r1101, %r1821;
$L__BB0_163:
	setp.eq.s32 	%p136, %r50, 0;
	@%p136 bra 	$L__BB0_170;
	setp.lt.u32 	%p137, %r39, 3;
	@%p137 bra 	$L__BB0_166;
	mul.wide.s32 	%rd299, %r1821, 4;
	add.s64 	%rd300, %rd1, %rd299;
	ld.global.u32 	%r1102, [%rd300];
	st.local.u32 	[%rd7], %r1102;
	mov.u64 	%rd301, $str;
	cvta.global.u64 	%rd302, %rd301;
	add.u64 	%rd303, %SP, 0;
	{ // callseq 124, 0
	.param .b64 param0;
	st.param.b64 	[param0], %rd302;
	.param .b64 param1;
	st.param.b64 	[param1], %rd303;
	.param .b32 retval0;
	call.uni (retval0), 
	vprintf, 
	(
	param0, 
	param1
	);
	ld.param.b32 	%r1103, [retval0];
	} // callseq 124
	mul.wide.s32 	%rd304, %r35, 4;
	add.s64 	%rd305, %rd300, %rd304;
	ld.global.u32 	%r1105, [%rd305];
	st.local.u32 	[%rd7], %r1105;
	{ // callseq 125, 0
	.param .b64 param0;
	st.param.b64 	[param0], %rd302;
	.param .b64 param1;
	st.param.b64 	[param1], %rd303;
	.param .b32 retval0;
	call.uni (retval0), 
	vprintf, 
	(
	param0, 
	param1
	);
	ld.param.b32 	%r1106, [retval0];
	} // callseq 125
	add.s64 	%rd306, %rd305, %rd304;
	ld.global.u32 	%r1108, [%rd306];
	st.local.u32 	[%rd7], %r1108;
	{ // callseq 126, 0
	.param .b64 param0;
	st.param.b64 	[param0], %rd302;
	.param .b64 param1;
	st.param.b64 	[param1], %rd303;
	.param .b32 retval0;
	call.uni (retval0), 
	vprintf, 
	(
	param0, 
	param1
	);
	ld.param.b32 	%r1109, [retval0];
	} // callseq 126
	add.s64 	%rd307, %rd306, %rd304;
	ld.global.u32 	%r1111, [%rd307];
	st.local.u32 	[%rd7], %r1111;
	{ // callseq 127, 0
	.param .b64 param0;
	st.param.b64 	[param0], %rd302;
	.param .b64 param1;
	st.param.b64 	[param1], %rd303;
	.param .b32 retval0;
	call.uni (retval0), 
	vprintf, 
	(
	param0, 
	param1
	);
	ld.param.b32 	%r1112, [retval0];
	} // callseq 127
	shl.b32 	%r1114, %r35, 2;
	add.s32 	%r1821, %r1114, %r1821;
$L__BB0_166:
	setp.eq.s32 	%p138, %r51, 0;
	@%p138 bra 	$L__BB0_170;
	setp.eq.s32 	%p139, %r51, 1;
	mul.wide.s32 	%rd308, %r1821, 4;
	add.s64 	%rd21, %rd1, %rd308;
	ld.global.u32 	%r1115, [%rd21];
	st.local.u32 	[%rd7], %r1115;
	mov.u64 	%rd309, $str;
	cvta.global.u64 	%rd310, %rd309;
	add.u64 	%rd311, %SP, 0;
	{ // callseq 128, 0
	.param .b64 param0;
	st.param.b64 	[param0], %rd310;
	.param .b64 param1;
	st.param.b64 	[param1], %rd311;
	.param .b32 retval0;
	call.uni (retval0), 
	vprintf, 
	(
	param0, 
	param1
	);
	ld.param.b32 	%r1116, [retval0];
	} // callseq 128
	@%p139 bra 	$L__BB0_170;
	setp.eq.s32 	%p140, %r51, 2;
	mul.wide.s32 	%rd22, %r35, 4;
	add.s64 	%rd23, %rd21, %rd22;
	ld.global.u32 	%r1118, [%rd23];
	st.local.u32 	[%rd7], %r1118;
	mov.u64 	%rd312, $str;
	cvta.global.u64 	%rd313, %rd312;
	add.u64 	%rd314, %SP, 0;
	{ // callseq 129, 0
	.param .b64 param0;
	st.param.b64 	[param0], %rd313;
	.param .b64 param1;
	st.param.b64 	[param1], %rd314;
	.param .b32 retval0;
	call.uni (retval0), 
	vprintf, 
	(
	param0, 
	param1
	);
	ld.param.b32 	%r1119, [retval0];
	} // callseq 129
	@%p140 bra 	$L__BB0_170;
	add.s64 	%rd315, %rd23, %rd22;
	ld.global.u32 	%r1121, [%rd315];
	st.local.u32 	[%rd7], %r1121;
	mov.u64 	%rd316, $str;
	cvta.global.u64 	%rd317, %rd316;
	add.u64 	%rd318, %SP, 0;
	{ // callseq 130, 0
	.param .b64 param0;
	st.param.b64 	[param0], %rd317;
	.param .b64 param1;
	st.param.b64 	[param1], %rd318;
	.param .b32 retval0;
	call.uni (retval0), 
	vprintf, 
	(
	param0, 
	param1
	);
	ld.param.b32 	%r1122, [retval0];
	} // callseq 130
$L__BB0_170:
	add.s32 	%r1818, %r1818, 1;
	setp.ne.s32 	%p141, %r1818, %r1766;
	@%p141 bra 	$L__BB0_157;
$L__BB0_171:
	mov.u64 	%rd319, $str$1;
	cvta.global.u64 	%rd320, %rd319;
	{ // callseq 131, 0
	.param .b64 param0;
	st.param.b64 	[param0], %rd320;
	.param .b64 param1;
	st.param.b64 	[param1], 0;
	.param .b32 retval0;
	call.uni (retval0), 
	vprintf, 
	(
	param0, 
	param1
	);
	ld.param.b32 	%r1124, [retval0];
	} // callseq 131
$L__BB0_172:
	setp.eq.s16 	%p142, %rs2, 2;
	mov.u32 	%r1824, %r5;
	@%p142 bra 	$L__BB0_176;
	setp.eq.s16 	%p143, %rs2, 3;
	ld.shared.u32 	%r1126, [%r59];
	st.shared.u32 	[%r60], %r1126;
	mov.b32 	%r1127, 0;
	st.shared.u32 	[%r59], %r1127;
	mov.u32 	%r1824, %r48;
	@%p143 bra 	$L__BB0_176;
	setp.eq.s16 	%p144, %rs2, 0;
	ld.shared.u32 	%r1128, [%r62];
	st.shared.u32 	[%r63], %r1128;
	mov.b32 	%r1129, 0;
	st.shared.u32 	[%r62], %r1129;
	mov.u32 	%r1824, %r64;
	@%p144 bra 	$L__BB0_176;
	add.s32 	%r1824, %r64, %r33;
	add.s32 	%r1130, %r62, %r61;
	ld.shared.u32 	%r1131, [%r1130];
	add.s32 	%r1132, %r63, %r61;
	st.shared.u32 	[%r1132], %r1131;
	mov.b32 	%r1133, 0;
	st.shared.u32 	[%r1130], %r1133;
$L__BB0_176:
	shl.b32 	%r1134, %r1824, 2;
	mov.u32 	%r1135, _ZZ8GPU_TilePViiiiiiiiiiiiiiiiiPiiiiiS0_E5tile2;
	add.s32 	%r1136, %r1135, %r1134;
	ld.shared.u32 	%r1137, [%r1136];
	mov.u32 	%r1138, _ZZ8GPU_TilePViiiiiiiiiiiiiiiiiPiiiiiS0_E5tile1;
	add.s32 	%r1139, %r1138, %r1134;
	st.shared.u32 	[%r1139], %r1137;
	mov.b32 	%r1140, 0;
	st.shared.u32 	[%r1136], %r1140;
	add.s32 	%r1141, %r1136, %r61;
	ld.shared.u32 	%r1142, [%r1141];
	add.s32 	%r1143, %r1139, %r61;
	st.shared.u32 	[%r1143], %r1142;
	st.shared.u32 	[%r1141], %r1140;
	add.s32 	%r1144, %r1141, %r61;
	ld.shared.u32 	%r1145, [%r1144];
	add.s32 	%r1146, %r1143, %r61;
	st.shared.u32 	[%r1146], %r1145;
	st.shared.u32 	[%r1144], %r1140;
	add.s32 	%r1147, %r1144, %r61;
	ld.shared.u32 	%r1148, [%r1147];
	add.s32 	%r1149, %r1146, %r61;
	st.shared.u32 	[%r1149], %r1148;
	st.shared.u32 	[%r1147], %r1140;
	add.s32 	%r1824, %r61, %r1824;
	setp.lt.u32 	%p145, %r1824, 5120;
	@%p145 bra 	$L__BB0_176;
	bar.sync 	0;
	@%p88 bra 	$L__BB0_200;
	mov.u64 	%rd321, $str$8;
	cvta.global.u64 	%rd322, %rd321;
	{ // callseq 132, 0
	.param .b64 param0;
	st.param.b64 	[param0], %rd322;
	.param .b64 param1;
	st.param.b64 	[param1], 0;
	.param .b32 retval0;
	call.uni (retval0), 
	vprintf, 
	(
	param0, 
	param1
	);
	ld.param.b32 	%r1150, [retval0];
	} // callseq 132
	@%p2 bra 	$L__BB0_200;
	setp.lt.s32 	%p147, %r3, 1;
	@%p147 bra 	$L__BB0_193;
	mov.b32 	%r1826, 0;
$L__BB0_181:
	setp.lt.u32 	%p153, %r41, 7;
	mul.lo.s32 	%r195, %r1826, %r3;
	mov.b32 	%r1829, 0;
	@%p153 bra 	$L__BB0_184;
	mov.b32 	%r1827, 0;
$L__BB0_183:
	.pragma "nounroll";
	add.s32 	%r1170, %r1827, %r195;
	shl.b32 	%r1171, %r1170, 2;
	mov.u32 	%r1172, _ZZ8GPU_TilePViiiiiiiiiiiiiiiiiPiiiiiS0_E5tile1;
	add.s32 	%r1173, %r1172, %r1171;
	ld.shared.u32 	%r1174, [%r1173];
	st.local.u32 	[%rd6], %r1174;
	mov.u64 	%rd331, $str;
	cvta.global.u64 	%rd332, %rd331;
	add.u64 	%rd333, %SP, 0;
	{ // callseq 140, 0
	.param .b64 param0;
	st.param.b64 	[param0], %rd332;
	.param .b64 param1;
	st.param.b64 	[param1], %rd333;
	.param .b32 retval0;
	call.uni (retval0), 
	vprintf, 
	(
	param0, 
	param1
	);
	ld.param.b32 	%r1175, [retval0];
	} // callseq 140
	ld.shared.u32 	%r1177, [%r1173+4];
	st.local.u32 	[%rd6], %r1177;
	{ // callseq 141, 0
	.param .b64 param0;
	st.param.b64 	[param0], %rd332;
	.param .b64 param1;
	st.param.b64 	[param1], %rd333;
	.param .b32 retval0;
	call.uni (retval0), 
	vprintf, 
	(
	param0, 
	param1
	);
	ld.param.b32 	%r1178, [retval0];
	} // callseq 141
	ld.shared.u32 	%r1180, [%r1173+8];
	st.local.u32 	[%rd6], %r1180;
	{ // callseq 142, 0
	.param .b64 param0;
	st.param.b64 	[param0], %rd332;
	.param .b64 param1;
	st.param.b64 	[param1], %rd333;
	.param .b32 retval0;
	call.uni (retval0), 
	vprintf, 
	(
	param0, 
	param1
	);
	ld.param.b32 	%r1181, [retval0];
	} // callseq 142
	ld.shared.u32 	%r1183, [%r1173+12];
	st.local.u32 	[%rd6], %r1183;
	{ // callseq 143, 0
	.param .b64 param0;
	st.param.b64 	[param0], %rd332;
	.param .b64 param1;
	st.param.b64 	[param1], %rd333;
	.param .b32 retval0;
	call.uni (retval0), 
	vprintf, 
	(
	param0, 
	param1
	);
	ld.param.b32 	%r1184, [retval0];
	} // callseq 143
	ld.shared.u32 	%r1186, [%r1173+16];
	st.local.u32 	[%rd6], %r1186;
	{ // callseq 144, 0
	.param .b64 param0;
	st.param.b64 	[param0], %rd332;
	.param .b64 param1;
	st.param.b64 	[param1], %rd333;
	.param .b32 retval0;
	call.uni (retval0), 
	vprintf, 
	(
	param0, 
	param1
	);
	ld.param.b32 	%r1187, [retval0];
	} // callseq 144
	ld.shared.u32 	%r1189, [%r1173+20];
	st.local.u32 	[%rd6], %r1189;
	{ // callseq 145, 0
	.param .b64 param0;
	st.param.b64 	[param0], %rd332;
	.param .b64 param1;
	st.param.b64 	[param1], %rd333;
	.param .b32 retval0;
	call.uni (retval0), 
	vprintf, 
	(
	param0, 
	param1
	);
	ld.param.b32 	%r1190, [retval0];
	} // callseq 145
	ld.shared.u32 	%r1192, [%r1173+24];
	st.local.u32 	[%rd6], %r1192;
	{ // callseq 146, 0
	.param .b64 param0;
	st.param.b64 	[param0], %rd332;
	.param .b64 param1;
	st.param.b64 	[param1], %rd333;
	.param .b32 retval0;
	call.uni (retval0), 
	vprintf, 
	(
	param0, 
	param1
	);
	ld.param.b32 	%r1193, [retval0];
	} // callseq 146
	ld.shared.u32 	%r1195, [%r1173+28];
	st.local.u32 	[%rd6], %r1195;
	{ // callseq 147, 0
	.param .b64 param0;
	st.param.b64 	[param0], %rd332;
	.param .b64 param1;
	st.param.b64 	[param1], %rd333;
	.param .b32 retval0;
	call.uni (retval0), 
	vprintf, 
	(
	param0, 
	param1
	);
	ld.param.b32 	%r1196, [retval0];
	} // callseq 147
	add.s32 	%r1827, %r1827, 8;
	setp.eq.s32 	%p154, %r1827, %r53;
	mov.u32 	%r1829, %r53;
	@%p154 bra 	$L__BB0_184;
	bra.uni 	$L__BB0_183;
$L__BB0_184:
	setp.eq.s32 	%p155, %r42, 0;
	@%p155 bra 	$L__BB0_192;
	setp.lt.u32 	%p156, %r43, 3;
	@%p156 bra 	$L__BB0_187;
	add.s32 	%r1198, %r1829, %r195;
	shl.b32 	%r1199, %r1198, 2;
	mov.u32 	%r1200, _ZZ8GPU_TilePViiiiiiiiiiiiiiiiiPiiiiiS0_E5tile1;
	add.s32 	%r1201, %r1200, %r1199;
	ld.shared.u32 	%r1202, [%r1201];
	st.local.u32 	[%rd6], %r1202;
	mov.u64 	%rd334, $str;
	cvta.global.u64 	%rd335, %rd334;
	add.u64 	%rd336, %SP, 0;
	{ // callseq 148, 0
	.param .b64 param0;
	st.param.b64 	[param0], %rd335;
	.param .b64 param1;
	st.param.b64 	[param1], %rd336;
	.param .b32 retval0;
	call.uni (retval0), 
	vprintf, 
	(
	param0, 
	param1
	);
	ld.param.b32 	%r1203, [retval0];
	} // callseq 148
	ld.shared.u32 	%r1205, [%r1201+4];
	st.local.u32 	[%rd6], %r1205;
	{ // callseq 149, 0
	.param .b64 param0;
	st.param.b64 	[param0], %rd335;
	.param .b64 param1;
	st.param.b64 	[param1], %rd336;
	.param .b32 retval0;
	call.uni (retval0), 
	vprintf, 
	(
	param0, 
	param1
	);
	ld.param.b32 	%r1206, [retval0];
	} // callseq 149
	ld.shared.u32 	%r1208, [%r1201+8];
	st.local.u32 	[%rd6], %r1208;
	{ // callseq 150, 0
	.param .b64 param0;
	st.param.b64 	[param0], %rd335;
	.param .b64 param1;
	st.param.b64 	[param1], %rd336;
	.param .b32 retval0;
	call.uni (retval0), 
	vprintf, 
	(
	param0, 
	param1
	);
	ld.param.b32 	%r1209, [retval0];
	} // callseq 150
	ld.shared.u32 	%r1211, [%r1201+12];
	st.local.u32 	[%rd6], %r1211;
	{ // callseq 151, 0
	.param .b64 param0;
	st.param.b64 	[param0], %rd335;
	.param .b64 param1;
	st.param.b64 	[param1], %rd336;
	.param .b32 retval0;
	call.uni (retval0), 
	vprintf, 
	(
	param0, 
	param1
	);
	ld.param.b32 	%r1212, [retval0];
	} // callseq 151
	add.s32 	%r1829, %r1829, 4;
$L__BB0_187:
	setp.eq.s32 	%p157, %r44, 0;
	@%p157 bra 	$L__BB0_192;
	setp.eq.s32 	%p158, %r45, 0;
	@%p158 bra 	$L__BB0_190;
	add.s32 	%r1214, %r1829, %r195;
	shl.b32 	%r1215, %r1214, 2;
	mov.u32 	%r1216, _ZZ8GPU_TilePViiiiiiiiiiiiiiiiiPiiiiiS0_E5tile1;
	add.s32 	%r1217, %r1216, %r1215;
	ld.shared.u32 	%r1218, [%r1217];
	st.local.u32 	[%rd6], %r1218;
	mov.u64 	%rd337, $str;
	cvta.global.u64 	%rd338, %rd337;
	add.u64 	%rd339, %SP, 0;
	{ // callseq 152, 0
	.param .b64 param0;
	st.param.b64 	[param0], %rd338;
	.param .b64 param1;
	st.param.b64 	[param1], %rd339;
	.param .b32 retval0;
	call.uni (retval0), 
	vprintf, 
	(
	param0, 
	param1
	);
	ld.param.b32 	%r1219, [retval0];
	} // callseq 152
	ld.shared.u32 	%r1221, [%r1217+4];
	st.local.u32 	[%rd6], %r1221;
	{ // callseq 153, 0
	.param .b64 param0;
	st.param.b64 	[param0], %rd338;
	.param .b64 param1;
	st.param.b64 	[param1], %rd339;
	.param .b32 retval0;
	call.uni (retval0), 
	vprintf, 
	(
	param0, 
	param1
	);
	ld.param.b32 	%r1222, [retval0];
	} // callseq 153
	add.s32 	%r1829, %r1829, 2;
$L__BB0_190:
	setp.eq.s32 	%p159, %r54, 0;
	@%p159 bra 	$L__BB0_192;
	add.s32 	%r1224, %r1829, %r195;
	shl.b32 	%r1225, %r1224, 2;
	mov.u32 	%r1226, _ZZ8GPU_TilePViiiiiiiiiiiiiiiiiPiiiiiS0_E5tile1;
	add.s32 	%r1227, %r1226, %r1225;
	ld.shared.u32 	%r1228, [%r1227];
	st.local.u32 	[%rd6], %r1228;
	mov.u64 	%rd340, $str;
	cvta.global.u64 	%rd341, %rd340;
	add.u64 	%rd342, %SP, 0;
	{ // callseq 154, 0
	.param .b64 param0;
	st.param.b64 	[param0], %rd341;
	.param .b64 param1;
	st.param.b64 	[param1], %rd342;
	.param .b32 retval0;
	call.uni (retval0), 
	vprintf, 
	(
	param0, 
	param1
	);
	ld.param.b32 	%r1229, [retval0];
	} // callseq 154
$L__BB0_192:
	mov.u64 	%rd343, $str$1;
	cvta.global.u64 	%rd344, %rd343;
	{ // callseq 155, 0
	.param .b64 param0;
	st.param.b64 	[param0], %rd344;
	.param .b64 param1;
	st.param.b64 	[param1], 0;
	.param .b32 retval0;
	call.uni (retval0), 
	vprintf, 
	(
	param0, 
	param1
	);
	ld.param.b32 	%r1231, [retval0];
	} // callseq 155
	add.s32 	%r1826, %r1826, 1;
	setp.eq.s32 	%p160, %r1826, %r31;
	@%p160 bra 	$L__BB0_200;
	bra.uni 	$L__BB0_181;
$L__BB0_193:
	setp.lt.u32 	%p148, %r40, 3;
	@%p148 bra 	$L__BB0_196;
	mov.b32 	%r1831, 0;
$L__BB0_195:
	mov.u64 	%rd323, $str$1;
	cvta.global.u64 	%rd324, %rd323;
	{ // callseq 133, 0
	.param .b64 param0;
	st.param.b64 	[param0], %rd324;
	.param .b64 param1;
	st.param.b64 	[param1], 0;
	.param .b32 retval0;
	call.uni (retval0), 
	vprintf, 
	(
	param0, 
	param1
	);
	ld.param.b32 	%r1153, [retval0];
	} // callseq 133
	{ // callseq 134, 0
	.param .b64 param0;
	st.param.b64 	[param0], %rd324;
	.param .b64 param1;
	st.param.b64 	[param1], 0;
	.param .b32 retval0;
	call.uni (retval0), 
	vprintf, 
	(
	param0, 
	param1
	);
	ld.param.b32 	%r1155, [retval0];
	} // callseq 134
	{ // callseq 135, 0
	.param .b64 param0;
	st.param.b64 	[param0], %rd324;
	.param .b64 param1;
	st.param.b64 	[param1], 0;
	.param .b32 retval0;
	call.uni (retval0), 
	vprintf, 
	(
	param0, 
	param1
	);
	ld.param.b32 	%r1157, [retval0];
	} // callseq 135
	{ // callseq 136, 0
	.param .b64 param0;
	st.param.b64 	[param0], %rd324;
	.param .b64 param1;
	st.param.b64 	[param1], 0;
	.param .b32 retval0;
	call.uni (retval0), 
	vprintf, 
	(
	param0, 
	param1
	);
	ld.param.b32 	%r1159, [retval0];
	} // callseq 136
	add.s32 	%r1831, %r1831, 4;
	setp.ne.s32 	%p149, %r1831, %r55;
	@%p149 bra 	$L__BB0_195;
$L__BB0_196:
	setp.eq.s32 	%p150, %r52, 0;
	@%p150 bra 	$L__BB0_200;
	setp.eq.s32 	%p151, %r52, 1;
	mov.u64 	%rd325, $str$1;
	cvta.global.u64 	%rd326, %rd325;
	{ // callseq 137, 0
	.param .b64 param0;
	st.param.b64 	[param0], %rd326;
	.param .b64 param1;
	st.param.b64 	[param1], 0;
	.param .b32 retval0;
	call.uni (retval0), 
	vprintf, 
	(
	param0, 
	param1
	);
	ld.param.b32 	%r1161, [retval0];
	} // callseq 137
	@%p151 bra 	$L__BB0_200;
	setp.eq.s32 	%p152, %r52, 2;
	mov.u64 	%rd327, $str$1;
	cvta.global.u64 	%rd328, %rd327;
	{ // callseq 138, 0
	.param .b64 param0;
	st.param.b64 	[param0], %rd328;
	.param .b64 param1;
	st.param.b64 	[param1], 0;
	.param .b32 retval0;
	call.uni (retval0), 
	vprintf, 
	(
	param0, 
	param1
	);
	ld.param.b32 	%r1163, [retval0];
	} // callseq 138
	@%p152 bra 	$L__BB0_200;
	mov.u64 	%rd329, $str$1;
	cvta.global.u64 	%rd330, %rd329;
	{ // callseq 139, 0
	.param .b64 param0;
	st.param.b64 	[param0], %rd330;
	.param .b64 param1;
	st.param.b64 	[param1], 0;
	.param .b32 retval0;
	call.uni (retval0), 
	vprintf, 
	(
	param0, 
	param1
	);
	ld.param.b32 	%r1165, [retval0];
	} // callseq 139
$L__BB0_200:
	add.s32 	%r1767, %r1767, 1;
	add.s32 	%r1766, %r1766, -1;
	setp.eq.s32 	%p161, %r1767, %r381;
	@%p161 bra 	$L__BB0_38;
	bra.uni 	$L__BB0_16;
$L__BB0_201:
	.pragma "nounroll";
	add.s32 	%r1261, %r1834, %r220;
	mul.wide.u32 	%rd351, %r1261, 4;
	add.s64 	%rd352, %rd2, %rd351;
	ld.volatile.global.u32 	%r1262, [%rd352];
	st.local.u32 	[%rd5], %r1262;
	cvta.global.u64 	%rd354, %rd378;
	{ // callseq 161, 0
	.param .b64 param0;
	st.param.b64 	[param0], %rd354;
	.param .b64 param1;
	st.param.b64 	[param1], %rd380;
	.param .b32 retval0;
	call.uni (retval0), 
	vprintf, 
	(
	param0, 
	param1
	);
	ld.param.b32 	%r1263, [retval0];
	} // callseq 161
	ld.volatile.global.u32 	%r1265, [%rd352+4];
	st.local.u32 	[%rd5], %r1265;
	{ // callseq 162, 0
	.param .b64 param0;
	st.param.b64 	[param0], %rd354;
	.param .b64 param1;
	st.param.b64 	[param1], %rd380;
	.param .b32 retval0;
	call.uni (retval0), 
	vprintf, 
	(
	param0, 
	param1
	);
	ld.param.b32 	%r1266, [retval0];
	} // callseq 162
	ld.volatile.global.u32 	%r1268, [%rd352+8];
	st.local.u32 	[%rd5], %r1268;
	{ // callseq 163, 0
	.param .b64 param0;
	st.param.b64 	[param0], %rd354;
	.param .b64 param1;
	st.param.b64 	[param1], %rd380;
	.param .b32 retval0;
	call.uni (retval0), 
	vprintf, 
	(
	param0, 
	param1
	);
	ld.param.b32 	%r1269, [retval0];
	} // callseq 163
	ld.volatile.global.u32 	%r1271, [%rd352+12];
	st.local.u32 	[%rd5], %r1271;
	{ // callseq 164, 0
	.param .b64 param0;
	st.param.b64 	[param0], %rd354;
	.param .b64 param1;
	st.param.b64 	[param1], %rd380;
	.param .b32 retval0;
	call.uni (retval0), 
	vprintf, 
	(
	param0, 
	param1
	);
	ld.param.b32 	%r1272, [retval0];
	} // callseq 164
	ld.volatile.global.u32 	%r1274, [%rd352+16];
	st.local.u32 	[%rd5], %r1274;
	{ // callseq 165, 0
	.param .b64 param0;
	st.param.b64 	[param0], %rd354;
	.param .b64 param1;
	st.param.b64 	[param1], %rd380;
	.param .b32 retval0;
	call.uni (retval0), 
	vprintf, 
	(
	param0, 
	param1
	);
	ld.param.b32 	%r1275, [retval0];
	} // callseq 165
	ld.volatile.global.u32 	%r1277, [%rd352+20];
	st.local.u32 	[%rd5], %r1277;
	{ // callseq 166, 0
	.param .b64 param0;
	st.param.b64 	[param0], %rd354;
	.param .b64 param1;
	st.param.b64 	[param1], %rd380;
	.param .b32 retval0;
	call.uni (retval0), 
	vprintf, 
	(
	param0, 
	param1
	);
	ld.param.b32 	%r1278, [retval0];
	} // callseq 166
	ld.volatile.global.u32 	%r1280, [%rd352+24];
	st.local.u32 	[%rd5], %r1280;
	{ // callseq 167, 0
	.param .b64 param0;
	st.param.b64 	[param0], %rd354;
	.param .b64 param1;
	st.param.b64 	[param1], %rd380;
	.param .b32 retval0;
	call.uni (retval0), 
	vprintf, 
	(
	param0, 
	param1
	);
	ld.param.b32 	%r1281, [retval0];
	} // callseq 167
	ld.volatile.global.u32 	%r1283, [%rd352+28];
	st.local.u32 	[%rd5], %r1283;
	{ // callseq 168, 0
	.param .b64 param0;
	st.param.b64 	[param0], %rd354;
	.param .b64 param1;
	st.param.b64 	[param1], %rd380;
	.param .b32 retval0;
	call.uni (retval0), 
	vprintf, 
	(
	param0, 
	param1
	);
	ld.param.b32 	%r1284, [retval0];
	} // callseq 168
	ld.volatile.global.u32 	%r1286, [%rd352+32];
	st.local.u32 	[%rd5], %r1286;
	{ // callseq 169, 0
	.param .b64 param0;
	st.param.b64 	[param0], %rd354;
	.param .b64 param1;
	st.param.b64 	[param1], %rd380;
	.param .b32 retval0;
	call.uni (retval0), 
	vprintf, 
	(
	param0, 
	param1
	);
	ld.param.b32 	%r1287, [retval0];
	} // callseq 169
	ld.volatile.global.u32 	%r1289, [%rd352+36];
	st.local.u32 	[%rd5], %r1289;
	{ // callseq 170, 0
	.param .b64 param0;
	st.param.b64 	[param0], %rd354;
	.param .b64 param1;
	st.param.b64 	[param1], %rd380;
	.param .b32 retval0;
	call.uni (retval0), 
	vprintf, 
	(
	param0, 
	param1
	);
	ld.param.b32 	%r1290, [retval0];
	} // callseq 170
	ld.volatile.global.u32 	%r1292, [%rd352+40];
	st.local.u32 	[%rd5], %r1292;
	{ // callseq 171, 0
	.param .b64 param0;
	st.param.b64 	[param0], %rd354;
	.param .b64 param1;
	st.param.b64 	[param1], %rd380;
	.param .b32 retval0;
	call.uni (retval0), 
	vprintf, 
	(
	param0, 
	param1
	);
	ld.param.b32 	%r1293, [retval0];
	} // callseq 171
	ld.volatile.global.u32 	%r1295, [%rd352+44];
	st.local.u32 	[%rd5], %r1295;
	{ // callseq 172, 0
	.param .b64 param0;
	st.param.b64 	[param0], %rd354;
	.param .b64 param1;
	st.param.b64 	[param1], %rd380;
	.param .b32 retval0;
	call.uni (retval0), 
	vprintf, 
	(
	param0, 
	param1
	);
	ld.param.b32 	%r1296, [retval0];
	} // callseq 172
	ld.volatile.global.u32 	%r1298, [%rd352+48];
	st.local.u32 	[%rd5], %r1298;
	{ // callseq 173, 0
	.param .b64 param0;
	st.param.b64 	[param0], %rd354;
	.param .b64 param1;
	st.param.b64 	[param1], %rd380;
	.param .b32 retval0;
	call.uni (retval0), 
	vprintf, 
	(
	param0, 
	param1
	);
	ld.param.b32 	%r1299, [retval0];
	} // callseq 173
	ld.volatile.global.u32 	%r1301, [%rd352+52];
	st.local.u32 	[%rd5], %r1301;
	{ // callseq 174, 0
	.param .b64 param0;
	st.param.b64 	[param0], %rd354;
	.param .b64 param1;
	st.param.b64 	[param1], %rd380;
	.param .b32 retval0;
	call.uni (retval0), 
	vprintf, 
	(
	param0, 
	param1
	);
	ld.param.b32 	%r1302, [retval0];
	} // callseq 174
	ld.volatile.global.u32 	%r1304, [%rd352+56];
	st.local.u32 	[%rd5], %r1304;
	{ // callseq 175, 0
	.param .b64 param0;
	st.param.b64 	[param0], %rd354;
	.param .b64 param1;
	st.param.b64 	[param1], %rd380;
	.param .b32 retval0;
	call.uni (retval0), 
	vprintf, 
	(
	param0, 
	param1
	);
	ld.param.b32 	%r1305, [retval0];
	} // callseq 175
	ld.volatile.global.u32 	%r1307, [%rd352+60];
	st.local.u32 	[%rd5], %r1307;
	{ // callseq 176, 0
	.param .b64 param0;
	st.param.b64 	[param0], %rd354;
	.param .b64 param1;
	st.param.b64 	[param1], %rd380;
	.param .b32 retval0;
	call.uni (retval0), 
	vprintf, 
	(
	param0, 
	param1
	);
	ld.param.b32 	%r1308, [retval0];
	} // callseq 176
	add.s32 	%r1834, %r1834, 16;
	setp.eq.s32 	%p175, %r1834, %r217;
	mov.u32 	%r1836, %r217;
	@%p175 bra 	$L__BB0_202;
	bra.uni 	$L__BB0_201;
$L__BB0_202:
	setp.eq.s32 	%p176, %r213, 0;
	@%p176 bra 	$L__BB0_212;
	setp.lt.u32 	%p177, %r214, 7;
	@%p177 bra 	$L__BB0_205;
	add.s32 	%r1310, %r1836, %r220;
	mul.wide.u32 	%rd356, %r1310, 4;
	add.s64 	%rd357, %rd2, %rd356;
	ld.volatile.global.u32 	%r1311, [%rd357];
	st.local.u32 	[%rd5], %r1311;
	cvta.global.u64 	%rd359, %rd378;
	{ // callseq 177, 0
	.param .b64 param0;
	st.param.b64 	[param0], %rd359;
	.param .b64 param1;
	st.param.b64 	[param1], %rd380;
	.param .b32 retval0;
	call.uni (retval0), 
	vprintf, 
	(
	param0, 
	param1
	);
	ld.param.b32 	%r1312, [retval0];
	} // callseq 177
	cvt.u64.u32 	%rd361, %r220;
	cvt.u64.u32 	%rd362, %r1836;
	add.s64 	%rd363, %rd362, %rd361;
	shl.b64 	%rd364, %rd363, 2;
	add.s64 	%rd365, %rd2, %rd364;
	ld.volatile.global.u32 	%r1314, [%rd365+4];
	st.local.u32 	[%rd5], %r1314;
	{ // callseq 178, 0
	.param .b64 param0;
	st.param.b64 	[param0], %rd359;
	.param .b64 param1;
	st.param.b64 	[param1], %rd380;
	.param .b32 retval0;
	call.uni (retval0), 
	vprintf, 
	(
	param0, 
	param1
	);
	ld.param.b32 	%r1315, [retval0];
	} // callseq 178
	ld.volatile.global.u32 	%r1317, [%rd365+8];
	st.local.u32 	[%rd5], %r1317;
	{ // callseq 179, 0
	.param .b64 param0;
	st.param.b64 	[param0], %rd359;
	.param .b64 param1;
	st.param.b64 	[param1], %rd380;
	.param .b32 retval0;
	call.uni (retval0), 
	vprintf, 
	(
	param0, 
	param1
	);
	ld.param.b32 	%r1318, [retval0];
	} // callseq 179
	ld.volatile.global.u32 	%r1320, [%rd365+12];
	st.local.u32 	[%rd5], %r1320;
	{ // callseq 180, 0
	.param .b64 param0;
	st.param.b64 	[param0], %rd359;
	.param .b64 param1;
	st.param.b64 	[param1], %rd380;
	.param .b32 retval0;
	call.uni (retval0), 
	vprintf, 
	(
	param0, 
	param1
	);
	ld.param.b32 	%r1321, [retval0];
	} // callseq 180
	ld.volatile.global.u32 	%r1323, [%rd365+16];
	st.local.u32 	[%rd5], %r1323;
	{ // callseq 181, 0
	.param .b64 param0;
	st.param.b64 	[param0], %rd359;
	.param .b64 param1;
	st.param.b64 	[param1], %rd380;
	.param .b32 retval0;
	call.uni (retval0), 
	vprintf, 
	(
	param0, 
	param1
	);
	ld.param.b32 	%r1324, [retval0];
	} // callseq 181
	ld.volatile.global.u32 	%r1326, [%rd365+20];
	st.local.u32 	[%rd5], %r1326;
	{ // callseq 182, 0
	.param .b64 param0;
	st.param.b64 	[param0], %rd359;
	.param .b64 param1;
	st.param.b64 	[param1], %rd380;
	.param .b32 retval0;
	call.uni (retval0), 
	vprintf, 
	(
	param0, 
	param1
	);
	ld.param.b32 	%r1327, [retval0];
	} // callseq 182
	ld.volatile.global.u32 	%r1329, [%rd365+24];
	st.local.u32 	[%rd5], %r1329;
	{ // callseq 183, 0
	.param .b64 param0;
	st.param.b64 	[param0], %rd359;
	.param .b64 param1;
	st.param.b64 	[param1], %rd380;
	.param .b32 retval0;
	call.uni (retval0), 
	vprintf, 
	(
	param0, 
	param1
	);
	ld.param.b32 	%r1330, [retval0];
	} // callseq 183
	ld.volatile.global.u32 	%r1332, [%rd365+28];
	st.local.u32 	[%rd5], %r1332;
	{ // callseq 184, 0
	.param .b64 param0;
	st.param.b64 	[param0], %rd359;
	.param .b64 param1;
	st.param.b64 	[param1], %rd380;
	.param .b32 retval0;
	call.uni (retval0), 
	vprintf, 
	(
	param0, 
	param1
	);
	ld.param.b32 	%r1333, [retval0];
	} // callseq 184
	add.s32 	%r1836, %r1836, 8;
$L__BB0_205:
	setp.eq.s32 	%p178, %r215, 0;
	@%p178 bra 	$L__BB0_212;
	setp.lt.u32 	%p179, %r216, 3;
	@%p179 bra 	$L__BB0_208;
	add.s32 	%r1335, %r1836, %r220;
	mul.wide.u32 	%rd366, %r1335, 4;
	add.s64 	%rd367, %rd2, %rd366;
	ld.volatile.global.u32 	%r1336, [%rd367];
	st.local.u32 	[%rd5], %r1336;
	cvta.global.u64 	%rd369, %rd378;
	{ // callseq 185, 0
	.param .b64 param0;
	st.param.b64 	[param0], %rd369;
	.param .b64 param1;
	st.param.b64 	[param1], %rd380;
	.param .b32 retval0;
	call.uni (retval0), 
	vprintf, 
	(
	param0, 
	param1
	);
	ld.param.b32 	%r1337, [retval0];
	} // callseq 185
	cvt.u64.u32 	%rd371, %r220;
	cvt.u64.u32 	%rd372, %r1836;
	add.s64 	%rd373, %rd372, %rd371;
	shl.b64 	%rd374, %rd373, 2;
	add.s64 	%rd375, %rd2, %rd374;
	ld.volatile.global.u32 	%r1339, [%rd375+4];
	st.local.u32 	[%rd5], %r1339;
	{ // callseq 186, 0
	.param .b64 param0;
	st.param.b64 	[param0], %rd369;
	.param .b64 param1;
	st.param.b64 	[param1], %rd380;
	.param .b32 retval0;
	call.uni (retval0), 
	vprintf, 
	(
	param0, 
	param1
	);
	ld.param.b32 	%r1340, [retval0];
	} // callseq 186
	ld.volatile.global.u32 	%r1342, [%rd375+8];
	st.local.u32 	[%rd5], %r1342;
	{ // callseq 187, 0
	.param .b64 param0;
	st.param.b64 	[param0], %rd369;
	.param .b64 param1;
	st.param.b64 	[param1], %rd380;
	.param .b32 retval0;
	call.uni (retval0), 
	vprintf, 
	(
	param0, 
	param1
	);
	ld.param.b32 	%r1343, [retval0];
	} // callseq 187
	ld.volatile.global.u32 	%r1345, [%rd375+12];
	st.local.u32 	[%rd5], %r1345;
	{ // callseq 188, 0
	.param .b64 param0;
	st.param.b64 	[param0], %rd369;
	.param .b64 param1;
	st.param.b64 	[param1], %rd380;
	.param .b32 retval0;
	call.uni (retval0), 
	vprintf, 
	(
	param0, 
	param1
	);
	ld.param.b32 	%r1346, [retval0];
	} // callseq 188
	add.s32 	%r1836, %r1836, 4;
$L__BB0_208:
	setp.eq.s32 	%p180, %r218, 0;
	@%p180 bra 	$L__BB0_212;
	setp.eq.s32 	%p181, %r218, 1;
	add.s32 	%r1348, %r1836, %r220;
	mul.wide.u32 	%rd376, %r1348, 4;
	add.s64 	%rd377, %rd2, %rd376;
	ld.volatile.global.u32 	%r1349, [%rd377];
	st.local.u32 	[%rd5], %r1349;
	cvta.global.u64 	%rd379, %rd378;
	{ // callseq 189, 0
	.param .b64 param0;
	st.param.b64 	[param0], %rd379;
	.param .b64 param1;
	st.param.b64 	[param1], %rd380;
	.param .b32 retval0;
	call.uni (retval0), 
	vprintf, 
	(
	param0, 
	param1
	);
	ld.param.b32 	%r1350, [retval0];
	} // callseq 189
	@%p181 bra 	$L__BB0_212;
	setp.eq.s32 	%p182, %r218, 2;
	cvt.u64.u32 	%rd381, %r220;
	cvt.u64.u32 	%rd382, %r1836;
	add.s64 	%rd383, %rd382, %rd381;
	shl.b64 	%rd384, %rd383, 2;
	add.s64 	%rd24, %rd2, %rd384;
	ld.volatile.global.u32 	%r1352, [%rd24+4];
	st.local.u32 	[%rd5], %r1352;
	cvta.global.u64 	%rd386, %rd378;
	{ // callseq 190, 0
	.param .b64 param0;
	st.param.b64 	[param0], %rd386;
	.param .b64 param1;
	st.param.b64 	[param1], %rd380;
	.param .b32 retval0;
	call.uni (retval0), 
	vprintf, 
	(
	param0, 
	param1
	);
	ld.param.b32 	%r1353, [retval0];
	} // callseq 190
	@%p182 bra 	$L__BB0_212;
	ld.volatile.global.u32 	%r1355, [%rd24+8];
	st.local.u32 	[%rd5], %r1355;
	cvta.global.u64 	%rd389, %rd378;
	{ // callseq 191, 0
	.param .b64 param0;
	st.param.b64 	[param0], %rd389;
	.param .b64 param1;
	st.param.b64 	[param1], %rd380;
	.param .b32 retval0;
	call.uni (retval0), 
	vprintf, 
	(
	param0, 
	param1
	);
	ld.param.b32 	%r1356, [retval0];
	} // callseq 191
$L__BB0_212:
	cvta.global.u64 	%rd392, %rd391;
	{ // callseq 192, 0
	.param .b64 param0;
	st.param.b64 	[param0], %rd392;
	.param .b64 param1;
	st.param.b64 	[param1], 0;
	.param .b32 retval0;
	call.uni (retval0), 
	vprintf, 
	(
	param0, 
	param1
	);
	ld.param.b32 	%r1358, [retval0];
	} // callseq 192
	add.s32 	%r1833, %r1833, 1;
	setp.eq.s32 	%p183, %r1833, %r373;
	@%p183 bra 	$L__BB0_219;
	bra.uni 	$L__BB0_47;
$L__BB0_213:
	add.s32 	%r1245, %r373, -1;
	and.b32  	%r229, %r373, 3;
	setp.lt.u32 	%p170, %r1245, 3;
	@%p170 bra 	$L__BB0_216;
	and.b32  	%r230, %r373, 2147483644;
	mov.b32 	%r1838, 0;
	mov.u64 	%rd347, $str$1;
$L__BB0_215:
	cvta.global.u64 	%rd348, %rd347;
	{ // callseq 156, 0
	.param .b64 param0;
	st.param.b64 	[param0], %rd348;
	.param .b64 param1;
	st.param.b64 	[param1], 0;
	.param .b32 retval0;
	call.uni (retval0), 
	vprintf, 
	(
	param0, 
	param1
	);
	ld.param.b32 	%r1247, [retval0];
	} // callseq 156
	{ // callseq 157, 0
	.param .b64 param0;
	st.param.b64 	[param0], %rd348;
	.param .b64 param1;
	st.param.b64 	[param1], 0;
	.param .b32 retval0;
	call.uni (retval0), 
	vprintf, 
	(
	param0, 
	param1
	);
	ld.param.b32 	%r1249, [retval0];
	} // callseq 157
	{ // callseq 158, 0
	.param .b64 param0;
	st.param.b64 	[param0], %rd348;
	.param .b64 param1;
	st.param.b64 	[param1], 0;
	.param .b32 retval0;
	call.uni (retval0), 
	vprintf, 
	(
	param0, 
	param1
	);
	ld.param.b32 	%r1251, [retval0];
	} // callseq 158
	{ // callseq 159, 0
	.param .b64 param0;
	st.param.b64 	[param0], %rd348;
	.param .b64 param1;
	st.param.b64 	[param1], 0;
	.param .b32 retval0;
	call.uni (retval0), 
	vprintf, 
	(
	param0, 
	param1
	);
	ld.param.b32 	%r1253, [retval0];
	} // callseq 159
	add.s32 	%r1838, %r1838, 4;
	setp.ne.s32 	%p171, %r1838, %r230;
	@%p171 bra 	$L__BB0_215;
$L__BB0_216:
	setp.eq.s32 	%p172, %r229, 0;
	@%p172 bra 	$L__BB0_219;
	mov.b32 	%r1839, 0;
	mov.u64 	%rd349, $str$1;
$L__BB0_218:
	.pragma "nounroll";
	cvta.global.u64 	%rd350, %rd349;
	{ // callseq 160, 0
	.param .b64 param0;
	st.param.b64 	[param0], %rd350;
	.param .b64 param1;
	st.param.b64 	[param1], 0;
	.param .b32 retval0;
	call.uni (retval0), 
	vprintf, 
	(
	param0, 
	param1
	);
	ld.param.b32 	%r1256, [retval0];
	} // callseq 160
	add.s32 	%r1839, %r1839, 1;
	setp.ne.s32 	%p173, %r1839, %r229;
	@%p173 bra 	$L__BB0_218;
$L__BB0_219:
	mov.u64 	%rd393, $str$1;
	cvta.global.u64 	%rd394, %rd393;
	{ // callseq 193, 0
	.param .b64 param0;
	st.param.b64 	[param0], %rd394;
	.param .b64 param1;
	st.param.b64 	[param1], 0;
	.param .b32 retval0;
	call.uni (retval0), 
	vprintf, 
	(
	param0, 
	param1
	);
	ld.param.b32 	%r1360, [retval0];
	} // callseq 193
$L__BB0_220:
	setp.ne.s32 	%p184, %r5, 0;
	bar.sync 	0;
	@%p184 bra 	$L__BB0_222;
	ld.volatile.global.u32 	%r1362, [%rd13+4];
	add.s32 	%r1363, %r1362, 1;
	st.volatile.global.u32 	[%rd13+4], %r1363;
$L__BB0_222:
	bar.sync 	0;
	add.s32 	%r235, %r375, -1;
	setp.lt.s32 	%p185, %r375, 3;
	@%p185 bra 	$L__BB0_258;
	mad.lo.s32 	%r236, %r374, %r8, %r383;
	add.s32 	%r1365, %r1, %r8;
	mad.lo.s32 	%r237, %r1365, %r3, %r1;
	mul.lo.s32 	%r238, %r378, %r3;
	mul.lo.s32 	%r239, %r378, %r374;
	mul.lo.s32 	%r240, %r1, %r370;
	sub.s32 	%r1366, %r371, %r1;
	add.s32 	%r1367, %r369, %r5;
	add.s32 	%r1368, %r1367, %r371;
	add.s32 	%r1369, %r1368, %r2;
	mad.lo.s32 	%r241, %r374, %r1366, %r1369;
	setp.ge.u32 	%p186, %r5, %r3;
	setp.lt.s32 	%p187, %r372, 0;
	or.pred  	%p3, %p186, %p187;
	add.s32 	%r242, %r1, %r370;
	and.b32  	%r243, %r1, 15;
	add.s32 	%r244, %r243, -1;
	and.b32  	%r245, %r1, 7;
	add.s32 	%r246, %r245, -1;
	add.s32 	%r247, %r372, %r370;
	add.s32 	%r248, %r372, %r369;
	and.b32  	%r249, %r3, 7;
	add.s32 	%r250, %r249, -1;
	and.b32  	%r251, %r3, 3;
	and.b32  	%r252, %r1, -16;
	and.b32  	%r253, %r1, 3;
	and.b32  	%r254, %r242, 3;
	and.b32  	%r255, %r242, 2147483644;
	and.b32  	%r256, %r3, 2147483640;
	and.b32  	%r257, %r3, 1;
	mov.b32 	%r1840, 1;
	mov.u64 	%rd511, $str$6;
	add.u64 	%rd513, %SP, 16;
	mov.u64 	%rd534, $str$1;
	mov.u64 	%rd531, $str;
	add.u64 	%rd533, %SP, 0;
	mul.wide.s32 	%rd26, %r374, 4;
$L__BB0_224:
	setp.ne.s32 	%p188, %r5, 0;
	mul.lo.s32 	%r259, %r1840, %r369;
	@%p188 bra 	$L__BB0_227;
	add.s32 	%r1370, %r1840, %r4;
	min.s32 	%r260, %r1370, %r375;
$L__BB0_226:
	ld.volatile.global.u32 	%r1371, [%rd13];
	setp.lt.s32 	%p189, %r1371, %r260;
	@%p189 bra 	$L__BB0_226;
$L__BB0_227:
	setp.ge.s32 	%p190, %r8, %r370;
	bar.sync 	0;
	@%p190 bra 	$L__BB0_233;
	add.s32 	%r1842, %r236, %r259;
	mov.u32 	%r1841, %r237;
	mov.u32 	%r1843, %r8;
$L__BB0_229:
	setp.ge.s32 	%p191, %r7, %r369;
	@%p191 bra 	$L__BB0_232;
	add.s32 	%r1372, %r7, %r1841;
	shl.b32 	%r1373, %r1372, 2;
	mov.u32 	%r1374, _ZZ8GPU_TilePViiiiiiiiiiiiiiiiiPiiiiiS0_E5tile1;
	add.s32 	%r1845, %r1374, %r1373;
	add.s32 	%r1844, %r7, %r1842;
	mov.u32 	%r1846, %r7;
$L__BB0_231:
	mul.wide.s32 	%rd395, %r1844, 4;
	add.s64 	%rd396, %rd2, %rd395;
	ld.volatile.global.u32 	%r1375, [%rd396];
	st.shared.u32 	[%r1845], %r1375;
	add.s32 	%r1846, %r1846, 32;
	add.s32 	%r1845, %r1845, 128;
	add.s32 	%r1844, %r1844, 32;
	setp.lt.s32 	%p192, %r1846, %r369;
	@%p192 bra 	$L__BB0_231;
$L__BB0_232:
	add.s32 	%r1841, %r1841, %r238;
	add.s32 	%r1842, %r1842, %r239;
	add.s32 	%r1843, %r1843, %r378;
	setp.lt.s32 	%p193, %r1843, %r370;
	@%p193 bra 	$L__BB0_229;
$L__BB0_233:
	setp.lt.s32 	%p194, %r381, 1;
	bar.sync 	0;
	@%p194 bra 	$L__BB0_255;
	setp.eq.s32 	%p195, %r379, 0;
	sub.s32 	%r1376, %r259, %r369;
	add.s32 	%r276, %r241, %r1376;
	@%p195 bra 	$L__BB0_264;
	mov.b32 	%r1873, 0;
$L__BB0_236:
	setp.ge.u32 	%p196, %r5, %r240;
	@%p196 bra 	$L__BB0_238;
	mad.lo.s32 	%r1378, %r240, %r1873, %r5;
	div.u32 	%r1379, %r5, %r1;
	mul.lo.s32 	%r1380, %r1379, %r1;
	sub.s32 	%r1381, %r5, %r1380;
	add.s32 	%r1382, %r1379, %r1;
	mad.lo.s32 	%r1383, %r1382, %r3, %r1381;
	shl.b32 	%r1384, %r1378, 2;
	mov.u32 	%r1385, _ZZ8GPU_TilePViiiiiiiiiiiiiiiiiPiiiiiS0_E9intra_dep;
	add.s32 	%r1386, %r1385, %r1384;
	ld.shared.u32 	%r1387, [%r1386];
	shl.b32 	%r1388, %r1383, 2;
	mov.u32 	%r1389, _ZZ8GPU_TilePViiiiiiiiiiiiiiiiiPiiiiiS0_E5tile1;
	add.s32 	%r1390, %r1389, %r1388;
	st.shared.u32 	[%r1390], %r1387;
$L__BB0_238:
	sub.s32 	%r1878, %r276, %r1873;
	@%p3 bra 	$L__BB0_252;
	setp.lt.u32 	%p197, %r372, 15;
	mov.u32 	%r1877, %r5;
	@%p197 bra 	$L__BB0_242;
	mov.b32 	%r1876, 0;
	mov.u32 	%r1877, %r5;
$L__BB0_241:
	.pragma "nounroll";
	mul.wide.s32 	%rd397, %r1878, 4;
	add.s64 	%rd398, %rd2, %rd397;
	ld.volatile.global.u32 	%r1392, [%rd398];
	shl.b32 	%r1393, %r1877, 2;
	mov.u32 	%r1394, _ZZ8GPU_TilePViiiiiiiiiiiiiiiiiPiiiiiS0_E5tile1;
	add.s32 	%r1395, %r1394, %r1393;
	st.shared.u32 	[%r1395], %r1392;
	add.s64 	%rd400, %rd398, %rd26;
	ld.volatile.global.u32 	%r1396, [%rd400];
	shl.b32 	%r1397, %r248, 2;
	add.s32 	%r1398, %r1395, %r1397;
	st.shared.u32 	[%r1398+4], %r1396;
	add.s64 	%rd401, %rd400, %rd26;
	ld.volatile.global.u32 	%r1399, [%rd401];
	shl.b32 	%r1400, %r3, 2;
	add.s32 	%r1401, %r1398, %r1400;
	st.shared.u32 	[%r1401+4], %r1399;
	add.s64 	%rd402, %rd401, %rd26;
	ld.volatile.global.u32 	%r1402, [%rd402];
	add.s32 	%r1403, %r1401, %r1400;
	st.shared.u32 	[%r1403+4], %r1402;
	add.s64 	%rd403, %rd402, %rd26;
	ld.volatile.global.u32 	%r1404, [%rd403];
	add.s32 	%r1405, %r1403, %r1400;
	st.shared.u32 	[%r1405+4], %r1404;
	add.s64 	%rd404, %rd403, %rd26;
	ld.volatile.global.u32 	%r1406, [%rd404];
	add.s32 	%r1407, %r1405, %r1400;
	st.shared.u32 	[%r1407+4], %r1406;
	add.s64 	%rd405, %rd404, %rd26;
	ld.volatile.global.u32 	%r1408, [%rd405];
	add.s32 	%r1409, %r1407, %r1400;
	st.shared.u32 	[%r1409+4], %r1408;
	add.s64 	%rd406, %rd405, %rd26;
	ld.volatile.global.u32 	%r1410, [%rd406];
	add.s32 	%r1411, %r1409, %r1400;
	st.shared.u32 	[%r1411+4], %r1410;
	add.s64 	%rd407, %rd406, %rd26;
	ld.volatile.global.u32 	%r1412, [%rd407];
	add.s32 	%r1413, %r1411, %r1400;
	st.shared.u32 	[%r1413+4], %r1412;
	add.s64 	%rd408, %rd407, %rd26;
	ld.volatile.global.u32 	%r1414, [%rd408];
	add.s32 	%r1415, %r1413, %r1400;
	st.shared.u32 	[%r1415+4], %r1414;
	add.s64 	%rd409, %rd408, %rd26;
	ld.volatile.global.u32 	%r1416, [%rd409];
	add.s32 	%r1417, %r1415, %r1400;
	st.shared.u32 	[%r1417+4], %r1416;
	add.s64 	%rd410, %rd409, %rd26;
	ld.volatile.global.u32 	%r1418, [%rd410];
	add.s32 	%r1419, %r1417, %r1400;
	st.shared.u32 	[%r1419+4], %r1418;
	add.s64 	%rd411, %rd410, %rd26;
	ld.volatile.global.u32 	%r1420, [%rd411];
	add.s32 	%r1421, %r1419, %r1400;
	st.shared.u32 	[%r1421+4], %r1420;
	add.s64 	%rd412, %rd411, %rd26;
	ld.volatile.global.u32 	%r1422, [%rd412];
	add.s32 	%r1423, %r1421, %r1400;
	st.shared.u32 	[%r1423+4], %r1422;
	add.s64 	%rd413, %rd412, %rd26;
	ld.volatile.global.u32 	%r1424, [%rd413];
	add.s32 	%r1425, %r1423, %r1400;
	st.shared.u32 	[%r1425+4], %r1424;
	add.s64 	%rd414, %rd413, %rd26;
	ld.volatile.global.u32 	%r1426, [%rd414];
	add.s32 	%r1427, %r1425, %r1400;
	st.shared.u32 	[%r1427+4], %r1426;
	shl.b32 	%r1428, %r3, 4;
	add.s32 	%r1877, %r1428, %r1877;
	shl.b32 	%r1429, %r374, 4;
	add.s32 	%r1878, %r1429, %r1878;
	add.s32 	%r1876, %r1876, 16;
	setp.ne.s32 	%p198, %r1876, %r252;
	@%p198 bra 	$L__BB0_241;
$L__BB0_242:
	setp.eq.s32 	%p199, %r243, 0;
	@%p199 bra 	$L__BB0_252;
	setp.lt.u32 	%p200, %r244, 7;
	@%p200 bra 	$L__BB0_245;
	mul.wide.s32 	%rd415, %r1878, 4;
	add.s64 	%rd416, %rd2, %rd415;
	ld.volatile.global.u32 	%r1430, [%rd416];
	shl.b32 	%r1431, %r1877, 2;
	mov.u32 	%r1432, _ZZ8GPU_TilePViiiiiiiiiiiiiiiiiPiiiiiS0_E5tile1;
	add.s32 	%r1433, %r1432, %r1431;
	st.shared.u32 	[%r1433], %r1430;
	add.s64 	%rd418, %rd416, %rd26;
	ld.volatile.global.u32 	%r1434, [%rd418];
	shl.b32 	%r1435, %r248, 2;
	add.s32 	%r1436, %r1433, %r1435;
	st.shared.u32 	[%r1436+4], %r1434;
	add.s64 	%rd419, %rd418, %rd26;
	ld.volatile.global.u32 	%r1437, [%rd419];
	shl.b32 	%r1438, %r3, 2;
	add.s32 	%r1439, %r1436, %r1438;
	st.shared.u32 	[%r1439+4], %r1437;
	add.s64 	%rd420, %rd419, %rd26;
	ld.volatile.global.u32 	%r1440, [%rd420];
	add.s32 	%r1441, %r1439, %r1438;
	st.shared.u32 	[%r1441+4], %r1440;
	add.s64 	%rd421, %rd420, %rd26;
	ld.volatile.global.u32 	%r1442, [%rd421];
	add.s32 	%r1443, %r1441, %r1438;
	st.shared.u32 	[%r1443+4], %r1442;
	add.s64 	%rd422, %rd421, %rd26;
	ld.volatile.global.u32 	%r1444, [%rd422];
	add.s32 	%r1445, %r1443, %r1438;
	st.shared.u32 	[%r1445+4], %r1444;
	add.s64 	%rd423, %rd422, %rd26;
	ld.volatile.global.u32 	%r1446, [%rd423];
	add.s32 	%r1447, %r1445, %r1438;
	st.shared.u32 	[%r1447+4], %r1446;
	add.s64 	%rd424, %rd423, %rd26;
	ld.volatile.global.u32 	%r1448, [%rd424];
	add.s32 	%r1449, %r1447, %r1438;
	st.shared.u32 	[%r1449+4], %r1448;
	shl.b32 	%r1450, %r3, 3;
	add.s32 	%r1877, %r1450, %r1877;
	shl.b32 	%r1451, %r374, 3;
	add.s32 	%r1878, %r1451, %r1878;
$L__BB0_245:
	setp.eq.s32 	%p201, %r245, 0;
	@%p201 bra 	$L__BB0_252;
	setp.lt.u32 	%p202, %r246, 3;
	@%p202 bra 	$L__BB0_248;
	mul.wide.s32 	%rd425, %r1878, 4;
	add.s64 	%rd426, %rd2, %rd425;
	ld.volatile.global.u32 	%r1452, [%rd426];
	shl.b32 	%r1453, %r1877, 2;
	mov.u32 	%r1454, _ZZ8GPU_TilePViiiiiiiiiiiiiiiiiPiiiiiS0_E5tile1;
	add.s32 	%r1455, %r1454, %r1453;
	st.shared.u32 	[%r1455], %r1452;
	add.s64 	%rd428, %rd426, %rd26;
	ld.volatile.global.u32 	%r1456, [%rd428];
	shl.b32 	%r1457, %r248, 2;
	add.s32 	%r1458, %r1455, %r1457;
	st.shared.u32 	[%r1458+4], %r1456;
	add.s64 	%rd429, %rd428, %rd26;
	ld.volatile.global.u32 	%r1459, [%rd429];
	shl.b32 	%r1460, %r3, 2;
	add.s32 	%r1461, %r1458, %r1460;
	st.shared.u32 	[%r1461+4], %r1459;
	add.s64 	%rd430, %rd429, %rd26;
	ld.volatile.global.u32 	%r1462, [%rd430];
	add.s32 	%r1463, %r1461, %r1460;
	st.shared.u32 	[%r1463+4], %r1462;
	add.s32 	%r1877, %r1460, %r1877;
	shl.b32 	%r1464, %r374, 2;
	add.s32 	%r1878, %r1464, %r1878;
$L__BB0_248:
	setp.eq.s32 	%p203, %r253, 0;
	@%p203 bra 	$L__BB0_252;
	setp.eq.s32 	%p204, %r253, 1;
	mul.wide.s32 	%rd431, %r1878, 4;
	add.s64 	%rd31, %rd2, %rd431;
	ld.volatile.global.u32 	%r1465, [%rd31];
	shl.b32 	%r1466, %r1877, 2;
	mov.u32 	%r1467, _ZZ8GPU_TilePViiiiiiiiiiiiiiiiiPiiiiiS0_E5tile1;
	add.s32 	%r349, %r1467, %r1466;
	st.shared.u32 	[%r349], %r1465;
	@%p204 bra 	$L__BB0_252;
	setp.eq.s32 	%p205, %r253, 2;
	add.s64 	%rd33, %rd31, %rd26;
	ld.volatile.global.u32 	%r1468, [%rd33];
	shl.b32 	%r1469, %r248, 2;
	add.s32 	%r350, %r349, %r1469;
	st.shared.u32 	[%r350+4], %r1468;
	@%p205 bra 	$L__BB0_252;
	add.s64 	%rd432, %rd33, %rd26;
	ld.volatile.global.u32 	%r1470, [%rd432];
	shl.b32 	%r1471, %r3, 2;
	add.s32 	%r1472, %r350, %r1471;
	st.shared.u32 	[%r1472+4], %r1470;
$L__BB0_252:
	setp.ne.s32 	%p206, %r5, 0;
	@%p206 bra 	$L__BB0_254;
	mov.b32 	%r1473, 0;
	st.local.v4.u32 	[%rd12], {%r379, %r1473, %r1840, %r382};
	cvta.global.u64 	%rd434, %rd511;
	{ // callseq 194, 0
	.param .b64 param0;
	st.param.b64 	[param0], %rd434;
	.param .b64 param1;
	st.param.b64 	[param1], %rd513;
	.param .b32 retval0;
	call.uni (retval0), 
	vprintf, 
	(
	param0, 
	param1
	);
	ld.param.b32 	%r1474, [retval0];
	} // callseq 194
$L__BB0_254:
	add.s32 	%r1873, %r1873, 1;
	setp.ne.s32 	%p207, %r1873, %r381;
	@%p207 bra 	$L__BB0_236;
$L__BB0_255:
	setp.ne.s32 	%p247, %r5, 0;
	@%p247 bra 	$L__BB0_257;
	ld.volatile.global.u32 	%r1755, [%rd13+4];
	add.s32 	%r1756, %r1755, 1;
	st.volatile.global.u32 	[%rd13+4], %r1756;
$L__BB0_257:
	bar.sync 	0;
	add.s32 	%r1840, %r1840, 1;
	setp.ne.s32 	%p248, %r1840, %r235;
	@%p248 bra 	$L__BB0_224;
$L__BB0_258:
	setp.ne.s32 	%p249, %r5, 0;
	@%p249 bra 	$L__BB0_261;
	add.s32 	%r1757, %r4, %r235;
	min.s32 	%r353, %r1757, %r375;
$L__BB0_260:
	ld.volatile.global.u32 	%r1758, [%rd13];
	setp.lt.s32 	%p250, %r1758, %r353;
	@%p250 bra 	$L__BB0_260;
$L__BB0_261:
	setp.ne.s32 	%p251, %r5, 0;
	bar.sync 	0;
	@%p251 bra 	$L__BB0_263;
	ld.volatile.global.u32 	%r1759, [%rd13+4];
	add.s32 	%r1760, %r1759, 1;
	st.volatile.global.u32 	[%rd13+4], %r1760;
$L__BB0_263:
	bar.sync 	0;
	bra.uni 	$L__BB0_358;
$L__BB0_264:
	setp.gt.s32 	%p208, %r242, 0;
	@%p208 bra 	$L__BB0_268;
	mov.b32 	%r1863, 0;
$L__BB0_266:
	setp.ge.u32 	%p209, %r5, %r240;
	@%p209 bra 	$L__BB0_308;
	mad.lo.s32 	%r1477, %r240, %r1863, %r5;
	div.u32 	%r1478, %r5, %r1;
	mul.lo.s32 	%r1479, %r1478, %r1;
	sub.s32 	%r1480, %r5, %r1479;
	add.s32 	%r1481, %r1478, %r1;
	mad.lo.s32 	%r1482, %r1481, %r3, %r1480;
	shl.b32 	%r1483, %r1477, 2;
	mov.u32 	%r1484, _ZZ8GPU_TilePViiiiiiiiiiiiiiiiiPiiiiiS0_E9intra_dep;
	add.s32 	%r1485, %r1484, %r1483;
	ld.shared.u32 	%r1486, [%r1485];
	shl.b32 	%r1487, %r1482, 2;
	mov.u32 	%r1488, _ZZ8GPU_TilePViiiiiiiiiiiiiiiiiPiiiiiS0_E5tile1;
	add.s32 	%r1489, %r1488, %r1487;
	st.shared.u32 	[%r1489], %r1486;
	bra.uni 	$L__BB0_308;
$L__BB0_268:
	mov.b32 	%r1847, 0;
$L__BB0_269:
	setp.ge.u32 	%p221, %r5, %r240;
	@%p221 bra 	$L__BB0_271;
	mad.lo.s32 	%r1576, %r240, %r1847, %r5;
	div.u32 	%r1577, %r5, %r1;
	mul.lo.s32 	%r1578, %r1577, %r1;
	sub.s32 	%r1579, %r5, %r1578;
	add.s32 	%r1580, %r1577, %r1;
	mad.lo.s32 	%r1581, %r1580, %r3, %r1579;
	shl.b32 	%r1582, %r1576, 2;
	mov.u32 	%r1583, _ZZ8GPU_TilePViiiiiiiiiiiiiiiiiPiiiiiS0_E9intra_dep;
	add.s32 	%r1584, %r1583, %r1582;
	ld.shared.u32 	%r1585, [%r1584];
	shl.b32 	%r1586, %r1581, 2;
	mov.u32 	%r1587, _ZZ8GPU_TilePViiiiiiiiiiiiiiiiiPiiiiiS0_E5tile1;
	add.s32 	%r1588, %r1587, %r1586;
	st.shared.u32 	[%r1588], %r1585;
$L__BB0_271:
	sub.s32 	%r1853, %r276, %r1847;
	@%p3 bra 	$L__BB0_272;
	bra.uni 	$L__BB0_281;
$L__BB0_272:
	setp.ne.s32 	%p231, %r5, 0;
	@%p231 bra 	$L__BB0_307;
	setp.lt.s32 	%p232, %r3, 1;
	mov.b32 	%r1671, 0;
	st.local.v4.u32 	[%rd12], {%r1671, %r1671, %r1840, %r382};
	cvta.global.u64 	%rd512, %rd511;
	{ // callseq 196, 0
	.param .b64 param0;
	st.param.b64 	[param0], %rd512;
	.param .b64 param1;
	st.param.b64 	[param1], %rd513;
	.param .b32 retval0;
	call.uni (retval0), 
	vprintf, 
	(
	param0, 
	param1
	);
	ld.param.b32 	%r1672, [retval0];
	} // callseq 196
	@%p232 bra 	$L__BB0_294;
	mov.b32 	%r1858, 0;
$L__BB0_275:
	setp.lt.u32 	%p238, %r248, 7;
	mul.lo.s32 	%r301, %r1858, %r3;
	mov.b32 	%r1861, 0;
	@%p238 bra 	$L__BB0_298;
	mov.b32 	%r1859, 0;
	bra.uni 	$L__BB0_297;
$L__BB0_277:
	setp.eq.s32 	%p235, %r254, 0;
	@%p235 bra 	$L__BB0_307;
	setp.eq.s32 	%p236, %r254, 1;
	cvta.global.u64 	%rd517, %rd534;
	{ // callseq 201, 0
	.param .b64 param0;
	st.param.b64 	[param0], %rd517;
	.param .b64 param1;
	st.param.b64 	[param1], 0;
	.param .b32 retval0;
	call.uni (retval0), 
	vprintf, 
	(
	param0, 
	param1
	);
	ld.param.b32 	%r1683, [retval0];
	} // callseq 201
	@%p236 bra 	$L__BB0_307;
	setp.eq.s32 	%p237, %r254, 2;
	cvta.global.u64 	%rd519, %rd534;
	{ // callseq 202, 0
	.param .b64 param0;
	st.param.b64 	[param0], %rd519;
	.param .b64 param1;
	st.param.b64 	[param1], 0;
	.param .b32 retval0;
	call.uni (retval0), 
	vprintf, 
	(
	param0, 
	param1
	);
	ld.param.b32 	%r1685, [retval0];
	} // callseq 202
	@%p237 bra 	$L__BB0_307;
	cvta.global.u64 	%rd521, %rd534;
	{ // callseq 203, 0
	.param .b64 param0;
	st.param.b64 	[param0], %rd521;
	.param .b64 param1;
	st.param.b64 	[param1], 0;
	.param .b32 retval0;
	call.uni (retval0), 
	vprintf, 
	(
	param0, 
	param1
	);
	ld.param.b32 	%r1687, [retval0];
	} // callseq 203
	bra.uni 	$L__BB0_307;
$L__BB0_281:
	setp.lt.u32 	%p222, %r372, 15;
	mov.u32 	%r1852, %r5;
	@%p222 bra 	$L__BB0_284;
	mov.b32 	%r1850, 0;
	mov.u32 	%r1852, %r5;
$L__BB0_283:
	.pragma "nounroll";
	mul.wide.s32 	%rd475, %r1853, 4;
	add.s64 	%rd476, %rd2, %rd475;
	ld.volatile.global.u32 	%r1590, [%rd476];
	shl.b32 	%r1591, %r1852, 2;
	mov.u32 	%r1592, _ZZ8GPU_TilePViiiiiiiiiiiiiiiiiPiiiiiS0_E5tile1;
	add.s32 	%r1593, %r1592, %r1591;
	st.shared.u32 	[%r1593], %r1590;
	add.s64 	%rd478, %rd476, %rd26;
	ld.volatile.global.u32 	%r1594, [%rd478];
	shl.b32 	%r1595, %r248, 2;
	add.s32 	%r1596, %r1593, %r1595;
	st.shared.u32 	[%r1596+4], %r1594;
	add.s64 	%rd479, %rd478, %rd26;
	ld.volatile.global.u32 	%r1597, [%rd479];
	shl.b32 	%r1598, %r3, 2;
	add.s32 	%r1599, %r1596, %r1598;
	st.shared.u32 	[%r1599+4], %r1597;
	add.s64 	%rd480, %rd479, %rd26;
	ld.volatile.global.u32 	%r1600, [%rd480];
	add.s32 	%r1601, %r1599, %r1598;
	st.shared.u32 	[%r1601+4], %r1600;
	add.s64 	%rd481, %rd480, %rd26;
	ld.volatile.global.u32 	%r1602, [%rd481];
	add.s32 	%r1603, %r1601, %r1598;
	st.shared.u32 	[%r1603+4], %r1602;
	add.s64 	%rd482, %rd481, %rd26;
	ld.volatile.global.u32 	%r1604, [%rd482];
	add.s32 	%r1605, %r1603, %r1598;
	st.shared.u32 	[%r1605+4], %r1604;
	add.s64 	%rd483, %rd482, %rd26;
	ld.volatile.global.u32 	%r1606, [%rd483];
	add.s32 	%r1607, %r1605, %r1598;
	st.shared.u32 	[%r1607+4], %r1606;
	add.s64 	%rd484, %rd483, %rd26;
	ld.volatile.global.u32 	%r1608, [%rd484];
	add.s32 	%r1609, %r1607, %r1598;
	st.shared.u32 	[%r1609+4], %r1608;
	add.s64 	%rd485, %rd484, %rd26;
	ld.volatile.global.u32 	%r1610, [%rd485];
	add.s32 	%r1611, %r1609, %r1598;
	st.shared.u32 	[%r1611+4], %r1610;
	add.s64 	%rd486, %rd485, %rd26;
	ld.volatile.global.u32 	%r1612, [%rd486];
	add.s32 	%r1613, %r1611, %r1598;
	st.shared.u32 	[%r1613+4], %r1612;
	add.s64 	%rd487, %rd486, %rd26;
	ld.volatile.global.u32 	%r1614, [%rd487];
	add.s32 	%r1615, %r1613, %r1598;
	st.shared.u32 	[%r1615+4], %r1614;
	add.s64 	%rd488, %rd487, %rd26;
	ld.volatile.global.u32 	%r1616, [%rd488];
	add.s32 	%r1617, %r1615, %r1598;
	st.shared.u32 	[%r1617+4], %r1616;
	add.s64 	%rd489, %rd488, %rd26;
	ld.volatile.global.u32 	%r1618, [%rd489];
	add.s32 	%r1619, %r1617, %r1598;
	st.shared.u32 	[%r1619+4], %r1618;
	add.s64 	%rd490, %rd489, %rd26;
	ld.volatile.global.u32 	%r1620, [%rd490];
	add.s32 	%r1621, %r1619, %r1598;
	st.shared.u32 	[%r1621+4], %r1620;
	add.s64 	%rd491, %rd490, %rd26;
	ld.volatile.global.u32 	%r1622, [%rd491];
	add.s32 	%r1623, %r1621, %r1598;
	st.shared.u32 	[%r1623+4], %r1622;
	add.s64 	%rd492, %rd491, %rd26;
	ld.volatile.global.u32 	%r1624, [%rd492];
	add.s32 	%r1625, %r1623, %r1598;
	st.shared.u32 	[%r1625+4], %r1624;
	shl.b32 	%r1626, %r3, 4;
	add.s32 	%r1852, %r1626, %r1852;
	shl.b32 	%r1627, %r374, 4;
	add.s32 	%r1853, %r1627, %r1853;
	add.s32 	%r1850, %r1850, 16;
	setp.eq.s32 	%p223, %r1850, %r252;
	@%p223 bra 	$L__BB0_284;
	bra.uni 	$L__BB0_283;
$L__BB0_284:
	setp.eq.s32 	%p224, %r243, 0;
	@%p224 bra 	$L__BB0_272;
	setp.lt.u32 	%p225, %r244, 7;
	@%p225 bra 	$L__BB0_287;
	mul.wide.s32 	%rd493, %r1853, 4;
	add.s64 	%rd494, %rd2, %rd493;
	ld.volatile.global.u32 	%r1628, [%rd494];
	shl.b32 	%r1629, %r1852, 2;
	mov.u32 	%r1630, _ZZ8GPU_TilePViiiiiiiiiiiiiiiiiPiiiiiS0_E5tile1;
	add.s32 	%r1631, %r1630, %r1629;
	st.shared.u32 	[%r1631], %r1628;
	add.s64 	%rd496, %rd494, %rd26;
	ld.volatile.global.u32 	%r1632, [%rd496];
	shl.b32 	%r1633, %r248, 2;
	add.s32 	%r1634, %r1631, %r1633;
	st.shared.u32 	[%r1634+4], %r1632;
	add.s64 	%rd497, %rd496, %rd26;
	ld.volatile.global.u32 	%r1635, [%rd497];
	shl.b32 	%r1636, %r3, 2;
	add.s32 	%r1637, %r1634, %r1636;
	st.shared.u32 	[%r1637+4], %r1635;
	add.s64 	%rd498, %rd497, %rd26;
	ld.volatile.global.u32 	%r1638, [%rd498];
	add.s32 	%r1639, %r1637, %r1636;
	st.shared.u32 	[%r1639+4], %r1638;
	add.s64 	%rd499, %rd498, %rd26;
	ld.volatile.global.u32 	%r1640, [%rd499];
	add.s32 	%r1641, %r1639, %r1636;
	st.shared.u32 	[%r1641+4], %r1640;
	add.s64 	%rd500, %rd499, %rd26;
	ld.volatile.global.u32 	%r1642, [%rd500];
	add.s32 	%r1643, %r1641, %r1636;
	st.shared.u32 	[%r1643+4], %r1642;
	add.s64 	%rd501, %rd500, %rd26;
	ld.volatile.global.u32 	%r1644, [%rd501];
	add.s32 	%r1645, %r1643, %r1636;
	st.shared.u32 	[%r1645+4], %r1644;
	add.s64 	%rd502, %rd501, %rd26;
	ld.volatile.global.u32 	%r1646, [%rd502];
	add.s32 	%r1647, %r1645, %r1636;
	st.shared.u32 	[%r1647+4], %r1646;
	shl.b32 	%r1648, %r3, 3;
	add.s32 	%r1852, %r1648, %r1852;
	shl.b32 	%r1649, %r374, 3;
	add.s32 	%r1853, %r1649, %r1853;
$L__BB0_287:
	setp.eq.s32 	%p226, %r245, 0;
	@%p226 bra 	$L__BB0_272;
	setp.lt.u32 	%p227, %r246, 3;
	@%p227 bra 	$L__BB0_290;
	mul.wide.s32 	%rd503, %r1853, 4;
	add.s64 	%rd504, %rd2, %rd503;
	ld.volatile.global.u32 	%r1650, [%rd504];
	shl.b32 	%r1651, %r1852, 2;
	mov.u32 	%r1652, _ZZ8GPU_TilePViiiiiiiiiiiiiiiiiPiiiiiS0_E5tile1;
	add.s32 	%r1653, %r1652, %r1651;
	st.shared.u32 	[%r1653], %r1650;
	add.s64 	%rd506, %rd504, %rd26;
	ld.volatile.global.u32 	%r1654, [%rd506];
	shl.b32 	%r1655, %r248, 2;
	add.s32 	%r1656, %r1653, %r1655;
	st.shared.u32 	[%r1656+4], %r1654;
	add.s64 	%rd507, %rd506, %rd26;
	ld.volatile.global.u32 	%r1657, [%rd507];
	shl.b32 	%r1658, %r3, 2;
	add.s32 	%r1659, %r1656, %r1658;
	st.shared.u32 	[%r1659+4], %r1657;
	add.s64 	%rd508, %rd507, %rd26;
	ld.volatile.global.u32 	%r1660, [%rd508];
	add.s32 	%r1661, %r1659, %r1658;
	st.shared.u32 	[%r1661+4], %r1660;
	add.s32 	%r1852, %r1658, %r1852;
	shl.b32 	%r1662, %r374, 2;
	add.s32 	%r1853, %r1662, %r1853;
$L__BB0_290:
	setp.eq.s32 	%p228, %r253, 0;
	@%p228 bra 	$L__BB0_272;
	setp.eq.s32 	%p229, %r253, 1;
	mul.wide.s32 	%rd509, %r1853, 4;
	add.s64 	%rd25, %rd2, %rd509;
	ld.volatile.global.u32 	%r1663, [%rd25];
	shl.b32 	%r1664, %r1852, 2;
	mov.u32 	%r1665, _ZZ8GPU_TilePViiiiiiiiiiiiiiiiiPiiiiiS0_E5tile1;
	add.s32 	%r298, %r1665, %r1664;
	st.shared.u32 	[%r298], %r1663;
	@%p229 bra 	$L__BB0_272;
	setp.eq.s32 	%p230, %r253, 2;
	add.s64 	%rd27, %rd25, %rd26;
	ld.volatile.global.u32 	%r1666, [%rd27];
	shl.b32 	%r1667, %r248, 2;
	add.s32 	%r299, %r298, %r1667;
	st.shared.u32 	[%r299+4], %r1666;
	@%p230 bra 	$L__BB0_272;
	add.s64 	%rd510, %rd27, %rd26;
	ld.volatile.global.u32 	%r1668, [%rd510];
	shl.b32 	%r1669, %r3, 2;
	add.s32 	%r1670, %r299, %r1669;
	st.shared.u32 	[%r1670+4], %r1668;
	bra.uni 	$L__BB0_272;
$L__BB0_294:
	setp.lt.u32 	%p233, %r247, 3;
	@%p233 bra 	$L__BB0_277;
	mov.b32 	%r1851, 0;
$L__BB0_296:
	cvta.global.u64 	%rd515, %rd534;
	{ // callseq 197, 0
	.param .b64 param0;
	st.param.b64 	[param0], %rd515;
	.param .b64 param1;
	st.param.b64 	[param1], 0;
	.param .b32 retval0;
	call.uni (retval0), 
	vprintf, 
	(
	param0, 
	param1
	);
	ld.param.b32 	%r1675, [retval0];
	} // callseq 197
	{ // callseq 198, 0
	.param .b64 param0;
	st.param.b64 	[param0], %rd515;
	.param .b64 param1;
	st.param.b64 	[param1], 0;
	.param .b32 retval0;
	call.uni (retval0), 
	vprintf, 
	(
	param0, 
	param1
	);
	ld.param.b32 	%r1677, [retval0];
	} // callseq 198
	{ // callseq 199, 0
	.param .b64 param0;
	st.param.b64 	[param0], %rd515;
	.param .b64 param1;
	st.param.b64 	[param1], 0;
	.param .b32 retval0;
	call.uni (retval0), 
	vprintf, 
	(
	param0, 
	param1
	);
	ld.param.b32 	%r1679, [retval0];
	} // callseq 199
	{ // callseq 200, 0
	.param .b64 param0;
	st.param.b64 	[param0], %rd515;
	.param .b64 param1;
	st.param.b64 	[param1], 0;
	.param .b32 retval0;
	call.uni (retval0), 
	vprintf, 
	(
	param0, 
	param1
	);
	ld.param.b32 	%r1681, [retval0];
	} // callseq 200
	add.s32 	%r1851, %r1851, 4;
	setp.eq.s32 	%p234, %r1851, %r255;
	@%p234 bra 	$L__BB0_277;
	bra.uni 	$L__BB0_296;
$L__BB0_297:
	.pragma "nounroll";
	add.s32 	%r1692, %r1859, %r301;
	shl.b32 	%r1693, %r1692, 2;
	mov.u32 	%r1694, _ZZ8GPU_TilePViiiiiiiiiiiiiiiiiPiiiiiS0_E5tile1;
	add.s32 	%r1695, %r1694, %r1693;
	ld.shared.u32 	%r1696, [%r1695];
	st.local.u32 	[%rd4], %r1696;
	cvta.global.u64 	%rd523, %rd531;
	{ // callseq 204, 0
	.param .b64 param0;
	st.param.b64 	[param0], %rd523;
	.param .b64 param1;
	st.param.b64 	[param1], %rd533;
	.param .b32 retval0;
	call.uni (retval0), 
	vprintf, 
	(
	param0, 
	param1
	);
	ld.param.b32 	%r1697, [retval0];
	} // callseq 204
	ld.shared.u32 	%r1699, [%r1695+4];
	st.local.u32 	[%rd4], %r1699;
	{ // callseq 205, 0
	.param .b64 param0;
	st.param.b64 	[param0], %rd523;
	.param .b64 param1;
	st.param.b64 	[param1], %rd533;
	.param .b32 retval0;
	call.uni (retval0), 
	vprintf, 
	(
	param0, 
	param1
	);
	ld.param.b32 	%r1700, [retval0];
	} // callseq 205
	ld.shared.u32 	%r1702, [%r1695+8];
	st.local.u32 	[%rd4], %r1702;
	{ // callseq 206, 0
	.param .b64 param0;
	st.param.b64 	[param0], %rd523;
	.param .b64 param1;
	st.param.b64 	[param1], %rd533;
	.param .b32 retval0;
	call.uni (retval0), 
	vprintf, 
	(
	param0, 
	param1
	);
	ld.param.b32 	%r1703, [retval0];
	} // callseq 206
	ld.shared.u32 	%r1705, [%r1695+12];
	st.local.u32 	[%rd4], %r1705;
	{ // callseq 207, 0
	.param .b64 param0;
	st.param.b64 	[param0], %rd523;
	.param .b64 param1;
	st.param.b64 	[param1], %rd533;
	.param .b32 retval0;
	call.uni (retval0), 
	vprintf, 
	(
	param0, 
	param1
	);
	ld.param.b32 	%r1706, [retval0];
	} // callseq 207
	ld.shared.u32 	%r1708, [%r1695+16];
	st.local.u32 	[%rd4], %r1708;
	{ // callseq 208, 0
	.param .b64 param0;
	st.param.b64 	[param0], %rd523;
	.param .b64 param1;
	st.param.b64 	[param1], %rd533;
	.param .b32 retval0;
	call.uni (retval0), 
	vprintf, 
	(
	param0, 
	param1
	);
	ld.param.b32 	%r1709, [retval0];
	} // callseq 208
	ld.shared.u32 	%r1711, [%r1695+20];
	st.local.u32 	[%rd4], %r1711;
	{ // callseq 209, 0
	.param .b64 param0;
	st.param.b64 	[param0], %rd523;
	.param .b64 param1;
	st.param.b64 	[param1], %rd533;
	.param .b32 retval0;
	call.uni (retval0), 
	vprintf, 
	(
	param0, 
	param1
	);
	ld.param.b32 	%r1712, [retval0];
	} // callseq 209
	ld.shared.u32 	%r1714, [%r1695+24];
	st.local.u32 	[%rd4], %r1714;
	{ // callseq 210, 0
	.param .b64 param0;
	st.param.b64 	[param0], %rd523;
	.param .b64 param1;
	st.param.b64 	[param1], %rd533;
	.param .b32 retval0;
	call.uni (retval0), 
	vprintf, 
	(
	param0, 
	param1
	);
	ld.param.b32 	%r1715, [retval0];
	} // callseq 210
	ld.shared.u32 	%r1717, [%r1695+28];
	st.local.u32 	[%rd4], %r1717;
	{ // callseq 211, 0
	.param .b64 param0;
	st.param.b64 	[param0], %rd523;
	.param .b64 param1;
	st.param.b64 	[param1], %rd533;
	.param .b32 retval0;
	call.uni (retval0), 
	vprintf, 
	(
	param0, 
	param1
	);
	ld.param.b32 	%r1718, [retval0];
	} // callseq 211
	add.s32 	%r1859, %r1859, 8;
	setp.eq.s32 	%p239, %r1859, %r256;
	mov.u32 	%r1861, %r256;
	@%p239 bra 	$L__BB0_298;
	bra.uni 	$L__BB0_297;
$L__BB0_298:
	setp.eq.s32 	%p240, %r249, 0;
	@%p240 bra 	$L__BB0_306;
	setp.lt.u32 	%p241, %r250, 3;
	@%p241 bra 	$L__BB0_301;
	add.s32 	%r1720, %r1861, %r301;
	shl.b32 	%r1721, %r1720, 2;
	mov.u32 	%r1722, _ZZ8GPU_TilePViiiiiiiiiiiiiiiiiPiiiiiS0_E5tile1;
	add.s32 	%r1723, %r1722, %r1721;
	ld.shared.u32 	%r1724, [%r1723];
	st.local.u32 	[%rd4], %r1724;
	cvta.global.u64 	%rd526, %rd531;
	{ // callseq 212, 0
	.param .b64 param0;
	st.param.b64 	[param0], %rd526;
	.param .b64 param1;
	st.param.b64 	[param1], %rd533;
	.param .b32 retval0;
	call.uni (retval0), 
	vprintf, 
	(
	param0, 
	param1
	);
	ld.param.b32 	%r1725, [retval0];
	} // callseq 212
	ld.shared.u32 	%r1727, [%r1723+4];
	st.local.u32 	[%rd4], %r1727;
	{ // callseq 213, 0
	.param .b64 param0;
	st.param.b64 	[param0], %rd526;
	.param .b64 param1;
	st.param.b64 	[param1], %rd533;
	.param .b32 retval0;
	call.uni (retval0), 
	vprintf, 
	(
	param0, 
	param1
	);
	ld.param.b32 	%r1728, [retval0];
	} // callseq 213
	ld.shared.u32 	%r1730, [%r1723+8];
	st.local.u32 	[%rd4], %r1730;
	{ // callseq 214, 0
	.param .b64 param0;
	st.param.b64 	[param0], %rd526;
	.param .b64 param1;
	st.param.b64 	[param1], %rd533;
	.param .b32 retval0;
	call.uni (retval0), 
	vprintf, 
	(
	param0, 
	param1
	);
	ld.param.b32 	%r1731, [retval0];
	} // callseq 214
	ld.shared.u32 	%r1733, [%r1723+12];
	st.local.u32 	[%rd4], %r1733;
	{ // callseq 215, 0
	.param .b64 param0;
	st.param.b64 	[param0], %rd526;
	.param .b64 param1;
	st.param.b64 	[param1], %rd533;
	.param .b32 retval0;
	call.uni (retval0), 
	vprintf, 
	(
	param0, 
	param1
	);
	ld.param.b32 	%r1734, [retval0];
	} // callseq 215
	add.s32 	%r1861, %r1861, 4;
$L__BB0_301:
	setp.eq.s32 	%p242, %r251, 0;
	@%p242 bra 	$L__BB0_306;
	setp.eq.s32 	%p243, %r251, 1;
	@%p243 bra 	$L__BB0_304;
	add.s32 	%r1736, %r1861, %r301;
	shl.b32 	%r1737, %r1736, 2;
	mov.u32 	%r1738, _ZZ8GPU_TilePViiiiiiiiiiiiiiiiiPiiiiiS0_E5tile1;
	add.s32 	%r1739, %r1738, %r1737;
	ld.shared.u32 	%r1740, [%r1739];
	st.local.u32 	[%rd4], %r1740;
	cvta.global.u64 	%rd529, %rd531;
	{ // callseq 216, 0
	.param .b64 param0;
	st.param.b64 	[param0], %rd529;
	.param .b64 param1;
	st.param.b64 	[param1], %rd533;
	.param .b32 retval0;
	call.uni (retval0), 
	vprintf, 
	(
	param0, 
	param1
	);
	ld.param.b32 	%r1741, [retval0];
	} // callseq 216
	ld.shared.u32 	%r1743, [%r1739+4];
	st.local.u32 	[%rd4], %r1743;
	{ // callseq 217, 0
	.param .b64 param0;
	st.param.b64 	[param0], %rd529;
	.param .b64 param1;
	st.param.b64 	[param1], %rd533;
	.param .b32 retval0;
	call.uni (retval0), 
	vprintf, 
	(
	param0, 
	param1
	);
	ld.param.b32 	%r1744, [retval0];
	} // callseq 217
	add.s32 	%r1861, %r1861, 2;
$L__BB0_304:
	setp.eq.s32 	%p244, %r257, 0;
	@%p244 bra 	$L__BB0_306;
	add.s32 	%r1746, %r1861, %r301;
	shl.b32 	%r1747, %r1746, 2;
	mov.u32 	%r1748, _ZZ8GPU_TilePViiiiiiiiiiiiiiiiiPiiiiiS0_E5tile1;
	add.s32 	%r1749, %r1748, %r1747;
	ld.shared.u32 	%r1750, [%r1749];
	st.local.u32 	[%rd4], %r1750;
	cvta.global.u64 	%rd532, %rd531;
	{ // callseq 218, 0
	.param .b64 param0;
	st.param.b64 	[param0], %rd532;
	.param .b64 param1;
	st.param.b64 	[param1], %rd533;
	.param .b32 retval0;
	call.uni (retval0), 
	vprintf, 
	(
	param0, 
	param1
	);
	ld.param.b32 	%r1751, [retval0];
	} // callseq 218
$L__BB0_306:
	cvta.global.u64 	%rd535, %rd534;
	{ // callseq 219, 0
	.param .b64 param0;
	st.param.b64 	[param0], %rd535;
	.param .b64 param1;
	st.param.b64 	[param1], 0;
	.param .b32 retval0;
	call.uni (retval0), 
	vprintf, 
	(
	param0, 
	param1
	);
	ld.param.b32 	%r1753, [retval0];
	} // callseq 219
	add.s32 	%r1858, %r1858, 1;
	setp.eq.s32 	%p245, %r1858, %r242;
	@%p245 bra 	$L__BB0_307;
	bra.uni 	$L__BB0_275;
$L__BB0_307:
	add.s32 	%r1847, %r1847, 1;
	setp.eq.s32 	%p246, %r1847, %r381;
	@%p246 bra 	$L__BB0_255;
	bra.uni 	$L__BB0_269;
$L__BB0_308:
	sub.s32 	%r1868, %r276, %r1863;
	@%p3 bra 	$L__BB0_309;
	bra.uni 	$L__BB0_312;
$L__BB0_309:
	setp.ne.s32 	%p219, %r5, 0;
	@%p219 bra 	$L__BB0_311;
	mov.b32 	%r1572, 0;
	st.local.v4.u32 	[%rd12], {%r1572, %r1572, %r1840, %r382};
	cvta.global.u64 	%rd473, %rd511;
	{ // callseq 195, 0
	.param .b64 param0;
	st.param.b64 	[param0], %rd473;
	.param .b64 param1;
	st.param.b64 	[param1], %rd513;
	.param .b32 retval0;
	call.uni (retval0), 
	vprintf, 
	(
	param0, 
	param1
	);
	ld.param.b32 	%r1573, [retval0];
	} // callseq 195
$L__BB0_311:
	add.s32 	%r1863, %r1863, 1;
	setp.eq.s32 	%p220, %r1863, %r381;
	@%p220 bra 	$L__BB0_255;
	bra.uni 	$L__BB0_266;
$L__BB0_312:
	setp.lt.u32 	%p210, %r372, 15;
	mov.u32 	%r1867, %r5;
	@%p210 bra 	$L__BB0_315;
	mov.b32 	%r1866, 0;
	mov.u32 	%r1867, %r5;
$L__BB0_314:
	.pragma "nounroll";
	mul.wide.s32 	%rd436, %r1868, 4;
	add.s64 	%rd437, %rd2, %rd436;
	ld.volatile.global.u32 	%r1491, [%rd437];
	shl.b32 	%r1492, %r1867, 2;
	mov.u32 	%r1493, _ZZ8GPU_TilePViiiiiiiiiiiiiiiiiPiiiiiS0_E5tile1;
	add.s32 	%r1494, %r1493, %r1492;
	st.shared.u32 	[%r1494], %r1491;
	add.s64 	%rd439, %rd437, %rd26;
	ld.volatile.global.u32 	%r1495, [%rd439];
	shl.b32 	%r1496, %r248, 2;
	add.s32 	%r1497, %r1494, %r1496;
	st.shared.u32 	[%r1497+4], %r1495;
	add.s64 	%rd440, %rd439, %rd26;
	ld.volatile.global.u32 	%r1498, [%rd440];
	shl.b32 	%r1499, %r3, 2;
	add.s32 	%r1500, %r1497, %r1499;
	st.shared.u32 	[%r1500+4], %r1498;
	add.s64 	%rd441, %rd440, %rd26;
	ld.volatile.global.u32 	%r1501, [%rd441];
	add.s32 	%r1502, %r1500, %r1499;
	st.shared.u32 	[%r1502+4], %r1501;
	add.s64 	%rd442, %rd441, %rd26;
	ld.volatile.global.u32 	%r1503, [%rd442];
	add.s32 	%r1504, %r1502, %r1499;
	st.shared.u32 	[%r1504+4], %r1503;
	add.s64 	%rd443, %rd442, %rd26;
	ld.volatile.global.u32 	%r1505, [%rd443];
	add.s32 	%r1506, %r1504, %r1499;
	st.shared.u32 	[%r1506+4], %r1505;
	add.s64 	%rd444, %rd443, %rd26;
	ld.volatile.global.u32 	%r1507, [%rd444];
	add.s32 	%r1508, %r1506, %r1499;
	st.shared.u32 	[%r1508+4], %r1507;
	add.s64 	%rd445, %rd444, %rd26;
	ld.volatile.global.u32 	%r1509, [%rd445];
	add.s32 	%r1510, %r1508, %r1499;
	st.shared.u32 	[%r1510+4], %r1509;
	add.s64 	%rd446, %rd445, %rd26;
	ld.volatile.global.u32 	%r1511, [%rd446];
	add.s32 	%r1512, %r1510, %r1499;
	st.shared.u32 	[%r1512+4], %r1511;
	add.s64 	%rd447, %rd446, %rd26;
	ld.volatile.global.u32 	%r1513, [%rd447];
	add.s32 	%r1514, %r1512, %r1499;
	st.shared.u32 	[%r1514+4], %r1513;
	add.s64 	%rd448, %rd447, %rd26;
	ld.volatile.global.u32 	%r1515, [%rd448];
	add.s32 	%r1516, %r1514, %r1499;
	st.shared.u32 	[%r1516+4], %r1515;
	add.s64 	%rd449, %rd448, %rd26;
	ld.volatile.global.u32 	%r1517, [%rd449];
	add.s32 	%r1518, %r1516, %r1499;
	st.shared.u32 	[%r1518+4], %r1517;
	add.s64 	%rd450, %rd449, %rd26;
	ld.volatile.global.u32 	%r1519, [%rd450];
	add.s32 	%r1520, %r1518, %r1499;
	st.shared.u32 	[%r1520+4], %r1519;
	add.s64 	%rd451, %rd450, %rd26;
	ld.volatile.global.u32 	%r1521, [%rd451];
	add.s32 	%r1522, %r1520, %r1499;
	st.shared.u32 	[%r1522+4], %r1521;
	add.s64 	%rd452, %rd451, %rd26;
	ld.volatile.global.u32 	%r1523, [%rd452];
	add.s32 	%r1524, %r1522, %r1499;
	st.shared.u32 	[%r1524+4], %r1523;
	add.s64 	%rd453, %rd452, %rd26;
	ld.volatile.global.u32 	%r1525, [%rd453];
	add.s32 	%r1526, %r1524, %r1499;
	st.shared.u32 	[%r1526+4], %r1525;
	shl.b32 	%r1527, %r3, 4;
	add.s32 	%r1867, %r1527, %r1867;
	shl.b32 	%r1528, %r374, 4;
	add.s32 	%r1868, %r1528, %r1868;
	add.s32 	%r1866, %r1866, 16;
	setp.eq.s32 	%p211, %r1866, %r252;
	@%p211 bra 	$L__BB0_315;
	bra.uni 	$L__BB0_314;
$L__BB0_315:
	setp.eq.s32 	%p212, %r243, 0;
	@%p212 bra 	$L__BB0_309;
	setp.lt.u32 	%p213, %r244, 7;
	@%p213 bra 	$L__BB0_318;
	mul.wide.s32 	%rd454, %r1868, 4;
	add.s64 	%rd455, %rd2, %rd454;
	ld.volatile.global.u32 	%r1529, [%rd455];
	shl.b32 	%r1530, %r1867, 2;
	mov.u32 	%r1531, _ZZ8GPU_TilePViiiiiiiiiiiiiiiiiPiiiiiS0_E5tile1;
	add.s32 	%r1532, %r1531, %r1530;
	st.shared.u32 	[%r1532], %r1529;
	add.s64 	%rd457, %rd455, %rd26;
	ld.volatile.global.u32 	%r1533, [%rd457];
	shl.b32 	%r1534, %r248, 2;
	add.s32 	%r1535, %r1532, %r1534;
	st.shared.u32 	[%r1535+4], %r1533;
	add.s64 	%rd458, %rd457, %rd26;
	ld.volatile.global.u32 	%r1536, [%rd458];
	shl.b32 	%r1537, %r3, 2;
	add.s32 	%r1538, %r1535, %r1537;
	st.shared.u32 	[%r1538+4], %r1536;
	add.s64 	%rd459, %rd458, %rd26;
	ld.volatile.global.u32 	%r1539, [%rd459];
	add.s32 	%r1540, %r1538, %r1537;
	st.shared.u32 	[%r1540+4], %r1539;
	add.s64 	%rd460, %rd459, %rd26;
	ld.volatile.global.u32 	%r1541, [%rd460];
	add.s32 	%r1542, %r1540, %r1537;
	st.shared.u32 	[%r1542+4], %r1541;
	add.s64 	%rd461, %rd460, %rd26;
	ld.volatile.global.u32 	%r1543, [%rd461];
	add.s32 	%r1544, %r1542, %r1537;
	st.shared.u32 	[%r1544+4], %r1543;
	add.s64 	%rd462, %rd461, %rd26;
	ld.volatile.global.u32 	%r1545, [%rd462];
	add.s32 	%r1546, %r1544, %r1537;
	st.shared.u32 	[%r1546+4], %r1545;
	add.s64 	%rd463, %rd462, %rd26;
	ld.volatile.global.u32 	%r1547, [%rd463];
	add.s32 	%r1548, %r1546, %r1537;
	st.shared.u32 	[%r1548+4], %r1547;
	shl.b32 	%r1549, %r3, 3;
	add.s32 	%r1867, %r1549, %r1867;
	shl.b32 	%r1550, %r374, 3;
	add.s32 	%r1868, %r1550, %r1868;
$L__BB0_318:
	setp.eq.s32 	%p214, %r245, 0;
	@%p214 bra 	$L__BB0_309;
	setp.lt.u32 	%p215, %r246, 3;
	@%p215 bra 	$L__BB0_321;
	mul.wide.s32 	%rd464, %r1868, 4;
	add.s64 	%rd465, %rd2, %rd464;
	ld.volatile.global.u32 	%r1551, [%rd465];
	shl.b32 	%r1552, %r1867, 2;
	mov.u32 	%r1553, _ZZ8GPU_TilePViiiiiiiiiiiiiiiiiPiiiiiS0_E5tile1;
	add.s32 	%r1554, %r1553, %r1552;
	st.shared.u32 	[%r1554], %r1551;
	add.s64 	%rd467, %rd465, %rd26;
	ld.volatile.global.u32 	%r1555, [%rd467];
	shl.b32 	%r1556, %r248, 2;
	add.s32 	%r1557, %r1554, %r1556;
	st.shared.u32 	[%r1557+4], %r1555;
	add.s64 	%rd468, %rd467, %rd26;
	ld.volatile.global.u32 	%r1558, [%rd468];
	shl.b32 	%r1559, %r3, 2;
	add.s32 	%r1560, %r1557, %r1559;
	st.shared.u32 	[%r1560+4], %r1558;
	add.s64 	%rd469, %rd468, %rd26;
	ld.volatile.global.u32 	%r1561, [%rd469];
	add.s32 	%r1562, %r1560, %r1559;
	st.shared.u32 	[%r1562+4], %r1561;
	add.s32 	%r1867, %r1559, %r1867;
	shl.b32 	%r1563, %r374, 2;
	add.s32 	%r1868, %r1563, %r1868;
$L__BB0_321:
	setp.eq.s32 	%p216, %r253, 0;
	@%p216 bra 	$L__BB0_309;
	setp.eq.s32 	%p217, %r253, 1;
	mul.wide.s32 	%rd470, %r1868, 4;
	add.s64 	%rd28, %rd2, %rd470;
	ld.volatile.global.u32 	%r1564, [%rd28];
	shl.b32 	%r1565, %r1867, 2;
	mov.u32 	%r1566, _ZZ8GPU_TilePViiiiiiiiiiiiiiiiiPiiiiiS0_E5tile1;
	add.s32 	%r329, %r1566, %r1565;
	st.shared.u32 	[%r329], %r1564;
	@%p217 bra 	$L__BB0_309;
	setp.eq.s32 	%p218, %r253, 2;
	add.s64 	%rd30, %rd28, %rd26;
	ld.volatile.global.u32 	%r1567, [%rd30];
	shl.b32 	%r1568, %r248, 2;
	add.s32 	%r330, %r329, %r1568;
	st.shared.u32 	[%r330+4], %r1567;
	@%p218 bra 	$L__BB0_309;
	add.s64 	%rd471, %rd30, %rd26;
	ld.volatile.global.u32 	%r1569, [%rd471];
	shl.b32 	%r1570, %r3, 2;
	add.s32 	%r1571, %r330, %r1570;
	st.shared.u32 	[%r1571+4], %r1569;
	bra.uni 	$L__BB0_309;
$L__BB0_325:
	add.s32 	%r384, %r376, -1;
	setp.ne.s32 	%p5, %r368, %r384;
	@%p5 bra 	$L__BB0_339;
	mov.u32 	%r354, %tid.x;
	setp.ne.s32 	%p17, %r354, 0;
	mad.lo.s32 	%r398, %r382, %r376, %r368;
	mul.wide.s32 	%rd49, %r398, 4;
	add.s64 	%rd34, %rd3, %rd49;
	@%p17 bra 	$L__BB0_329;
	min.s32 	%r355, %r4, %r375;
$L__BB0_328:
	ld.volatile.global.u32 	%r399, [%rd34];
	setp.lt.s32 	%p18, %r399, %r355;
	@%p18 bra 	$L__BB0_328;
$L__BB0_329:
	bar.sync 	0;
	add.s32 	%r356, %r375, -1;
	setp.lt.s32 	%p19, %r375, 3;
	@%p19 bra 	$L__BB0_335;
	mov.b32 	%r1883, 1;
$L__BB0_331:
	setp.ne.s32 	%p20, %r354, 0;
	@%p20 bra 	$L__BB0_334;
	add.s32 	%r401, %r1883, %r4;
	min.s32 	%r358, %r401, %r375;
$L__BB0_333:
	ld.volatile.global.u32 	%r402, [%rd34];
	setp.lt.s32 	%p21, %r402, %r358;
	@%p21 bra 	$L__BB0_333;
$L__BB0_334:
	bar.sync 	0;
	add.s32 	%r1883, %r1883, 1;
	setp.ne.s32 	%p22, %r1883, %r356;
	@%p22 bra 	$L__BB0_331;
$L__BB0_335:
	setp.ne.s32 	%p23, %r354, 0;
	@%p23 bra 	$L__BB0_338;
	add.s32 	%r403, %r4, %r356;
	min.s32 	%r360, %r403, %r375;
$L__BB0_337:
	ld.volatile.global.u32 	%r404, [%rd34];
	setp.lt.s32 	%p24, %r404, %r360;
	@%p24 bra 	$L__BB0_337;
$L__BB0_338:
	bar.sync 	0;
	bra.uni 	$L__BB0_358;
$L__BB0_339:
	mov.u32 	%r361, %tid.x;
	setp.ne.s32 	%p6, %r361, 0;
	mad.lo.s32 	%r385, %r382, %r376, %r368;
	mul.wide.s32 	%rd48, %r385, 4;
	add.s64 	%rd35, %rd3, %rd48;
	@%p6 bra 	$L__BB0_342;
	min.s32 	%r362, %r4, %r375;
$L__BB0_341:
	ld.volatile.global.u32 	%r386, [%rd35];
	setp.lt.s32 	%p7, %r386, %r362;
	@%p7 bra 	$L__BB0_341;
$L__BB0_342:
	setp.ne.s32 	%p8, %r361, 0;
	bar.sync 	0;
	@%p8 bra 	$L__BB0_344;
	ld.volatile.global.u32 	%r387, [%rd35+4];
	add.s32 	%r388, %r387, 1;
	st.volatile.global.u32 	[%rd35+4], %r388;
$L__BB0_344:
	bar.sync 	0;
	add.s32 	%r363, %r375, -1;
	setp.lt.s32 	%p9, %r375, 3;
	@%p9 bra 	$L__BB0_352;
	mov.b32 	%r1884, 1;
$L__BB0_346:
	setp.ne.s32 	%p10, %r361, 0;
	@%p10 bra 	$L__BB0_349;
	add.s32 	%r390, %r1884, %r4;
	min.s32 	%r365, %r390, %r375;
$L__BB0_348:
	ld.volatile.global.u32 	%r391, [%rd35];
	setp.lt.s32 	%p11, %r391, %r365;
	@%p11 bra 	$L__BB0_348;
$L__BB0_349:
	setp.ne.s32 	%p12, %r361, 0;
	bar.sync 	0;
	@%p12 bra 	$L__BB0_351;
	ld.volatile.global.u32 	%r392, [%rd35+4];
	add.s32 	%r393, %r392, 1;
	st.volatile.global.u32 	[%rd35+4], %r393;
$L__BB0_351:
	bar.sync 	0;
	add.s32 	%r1884, %r1884, 1;
	setp.ne.s32 	%p13, %r1884, %r363;
	@%p13 bra 	$L__BB0_346;
$L__BB0_352:
	setp.ne.s32 	%p14, %r361, 0;
	@%p14 bra 	$L__BB0_355;
	add.s32 	%r394, %r4, %r363;
	min.s32 	%r367, %r394, %r375;
$L__BB0_354:
	ld.volatile.global.u32 	%r395, [%rd35];
	setp.lt.s32 	%p15, %r395, %r367;
	@%p15 bra 	$L__BB0_354;
$L__BB0_355:
	setp.ne.s32 	%p16, %r361, 0;
	bar.sync 	0;
	@%p16 bra 	$L__BB0_357;
	ld.volatile.global.u32 	%r396, [%rd35+4];
	add.s32 	%r397, %r396, 1;
	st.volatile.global.u32 	[%rd35+4], %r397;
$L__BB0_357:
	bar.sync 	0;
$L__BB0_358:
	ret;

}


// ===== COMPILED SASS (sm_100) =====

	.target	sm_100

	.elftype	@"ET_EXEC"


//--------------------- .note.nv.tkinfo           --------------------------
	.section	.note.nv.tkinfo,"",@"SHT_NOTE"
	.sectionflags	@"SHF_NOTE_NV_TKINFO"
	.tkinfo
        /*0018*/ 	.word	0x00000002
        /*0030*/ 	.string	""
        /*0030*/ 	.string	"ptxas"
        /*0030*/ 	.string	"Cuda compilation tools, release 13.0, V13.0.88"
        /*0030*/ 	.string	"Build cuda_13.0.r13.0/compiler.36424714_0"
        /*0030*/ 	.string	"-arch sm_100 -m 64 "



//--------------------- .note.nv.cuinfo           --------------------------
	.section	.note.nv.cuinfo,"",@"SHT_NOTE"
	.sectionflags	@"SHF_NOTE_NV_CUINFO"
        /*0018*/ 	.short	0x0002
        /*001a*/ 	.short	0x0064
        /*001c*/ 	.short	0x0082
	.zero		2


//--------------------- .nv.info                  --------------------------
	.section	.nv.info,"",@"SHT_CUDA_INFO"
	.align	4


	//----- nvinfo : EIATTR_REGCOUNT
	.align		4
        /*0000*/ 	.byte	0x04, 0x2f
        /*0002*/ 	.short	(.L_11 - .L_10)
	.align		4
.L_10:
        /*0004*/ 	.word	index@(_Z8GPU_TilePViiiiiiiiiiiiiiiiiPiiiiiS0_)
        /*0008*/ 	.word	0x00000030


	//----- nvinfo : EIATTR_FRAME_SIZE
	.align		4
.L_11:
        /*000c*/ 	.byte	0x04, 0x11
        /*000e*/ 	.short	(.L_13 - .L_12)
	.align		4
.L_12:
        /*0010*/ 	.word	index@($__internal_0_$__cuda_sm20_div_u16)
        /*0014*/ 	.word	0x00000020


	//----- nvinfo : EIATTR_FRAME_SIZE
	.align		4
.L_13:
        /*0018*/ 	.byte	0x04, 0x11
        /*001a*/ 	.short	(.L_15 - .L_14)
	.align		4
.L_14:
        /*001c*/ 	.word	index@(_Z8GPU_TilePViiiiiiiiiiiiiiiiiPiiiiiS0_)
        /*0020*/ 	.word	0x00000020


	//----- nvinfo : EIATTR_MIN_STACK_SIZE
	.align		4
.L_15:
        /*0024*/ 	.byte	0x04, 0x12
        /*0026*/ 	.short	(.L_17 - .L_16)
	.align		4
.L_16:
        /*0028*/ 	.word	index@(_Z8GPU_TilePViiiiiiiiiiiiiiiiiPiiiiiS0_)
        /*002c*/ 	.word	0x00000020
.L_17:


//--------------------- .nv.compat                --------------------------
	.section	.nv.compat,"",@"SHT_CUDA_COMPAT_INFO"
	.align	4
        /*0000*/ 	.byte	0x02, 0x09, 0x00, 0x00, 0x02, 0x02, 0x01, 0x00, 0x02, 0x05, 0x05, 0x00, 0x03, 0x07, 0x01, 0x01
        /*0010*/ 	.byte	0x02, 0x03, 0x00, 0x00, 0x02, 0x06, 0x01, 0x00, 0x04, 0x0b, 0x08, 0x00, 0x01, 0x00, 0x00, 0x00
        /*0020*/ 	.byte	0x00, 0x00, 0x00, 0x00


//--------------------- .nv.info._Z8GPU_TilePViiiiiiiiiiiiiiiiiPiiiiiS0_ --------------------------
	.section	.nv.info._Z8GPU_TilePViiiiiiiiiiiiiiiiiPiiiiiS0_,"",@"SHT_CUDA_INFO"
	.sectionflags	@""
	.align	4


	//----- nvinfo : EIATTR_CUDA_API_VERSION
	.align		4
        /*0000*/ 	.byte	0x04, 0x37
        /*0002*/ 	.short	(.L_19 - .L_18)
.L_18:
        /*0004*/ 	.word	0x00000082


	//----- nvinfo : EIATTR_KPARAM_INFO
	.align		4
.L_19:
        /*0008*/ 	.byte	0x04, 0x17
        /*000a*/ 	.short	(.L_21 - .L_20)
.L_20:
        /*000c*/ 	.word	0x00000000
        /*0010*/ 	.short	0x0016
        /*0012*/ 	.short	0x0060
        /*0014*/ 	.byte	0x00, 0xf5, 0x21, 0x00


	//----- nvinfo : EIATTR_KPARAM_INFO
	.align		4
.L_21:
        /*0018*/ 	.byte	0x04, 0x17
        /*001a*/ 	.short	(.L_23 - .L_22)
.L_22:
        /*001c*/ 	.word	0x00000000
        /*0020*/ 	.short	0x0015
        /*0022*/ 	.short	0x005c
        /*0024*/ 	.byte	0x00, 0xf0, 0x11, 0x00


	//----- nvinfo : EIATTR_KPARAM_INFO
	.align		4
.L_23:
        /*0028*/ 	.byte	0x04, 0x17
        /*002a*/ 	.short	(.L_25 - .L_24)
.L_24:
        /*002c*/ 	.word	0x00000000
        /*0030*/ 	.short	0x0014
        /*0032*/ 	.short	0x0058
        /*0034*/ 	.byte	0x00, 0xf0, 0x11, 0x00


	//----- nvinfo : EIATTR_KPARAM_INFO
	.align		4
.L_25:
        /*0038*/ 	.byte	0x04, 0x17
        /*003a*/ 	.short	(.L_27 - .L_26)
.L_26:
        /*003c*/ 	.word	0x00000000
        /*0040*/ 	.short	0x0013
        /*0042*/ 	.short	0x0054
        /*0044*/ 	.byte	0x00, 0xf0, 0x11, 0x00


	//----- nvinfo : EIATTR_KPARAM_INFO
	.align		4
.L_27:
        /*0048*/ 	.byte	0x04, 0x17
        /*004a*/ 	.short	(.L_29 - .L_28)
.L_28:
        /*004c*/ 	.word	0x00000000
        /*0050*/ 	.short	0x0012
        /*0052*/ 	.short	0x0050
        /*0054*/ 	.byte	0x00, 0xf0, 0x11, 0x00


	//----- nvinfo : EIATTR_KPARAM_INFO
	.align		4
.L_29:
        /*0058*/ 	.byte	0x04, 0x17
        /*005a*/ 	.short	(.L_31 - .L_30)
.L_30:
        /*005c*/ 	.word	0x00000000
        /*0060*/ 	.short	0x0011
        /*0062*/ 	.short	0x0048
        /*0064*/ 	.byte	0x00, 0xf5, 0x21, 0x00


	//----- nvinfo : EIATTR_KPARAM_INFO
	.align		4
.L_31:
        /*0068*/ 	.byte	0x04, 0x17
        /*006a*/ 	.short	(.L_33 - .L_32)
.L_32:
        /*006c*/ 	.word	0x00000000
        /*0070*/ 	.short	0x0010
        /*0072*/ 	.short	0x0044
        /*0074*/ 	.byte	0x00, 0xf0, 0x11, 0x00


	//----- nvinfo : EIATTR_KPARAM_INFO
	.align		4
.L_33:
        /*0078*/ 	.byte	0x04, 0x17
        /*007a*/ 	.short	(.L_35 - .L_34)
.L_34:
        /*007c*/ 	.word	0x00000000
        /*0080*/ 	.short	0x000f
        /*0082*/ 	.short	0x0040
        /*0084*/ 	.byte	0x00, 0xf0, 0x11, 0x00


	//----- nvinfo : EIATTR_KPARAM_INFO
	.align		4
.L_35:
        /*0088*/ 	.byte	0x04, 0x17
        /*008a*/ 	.short	(.L_37 - .L_36)
.L_36:
        /*008c*/ 	.word	0x00000000
        /*0090*/ 	.short	0x000e
        /*0092*/ 	.short	0x003c
        /*0094*/ 	.byte	0x00, 0xf0, 0x11, 0x00


	//----- nvinfo : EIATTR_KPARAM_INFO
	.align		4
.L_37:
        /*0098*/ 	.byte	0x04, 0x17
        /*009a*/ 	.short	(.L_39 - .L_38)
.L_38:
        /*009c*/ 	.word	0x00000000
        /*00a0*/ 	.short	0x000d
        /*00a2*/ 	.short	0x0038
        /*00a4*/ 	.byte	0x00, 0xf0, 0x11, 0x00


	//----- nvinfo : EIATTR_KPARAM_INFO
	.align		4
.L_39:
        /*00a8*/ 	.byte	0x04, 0x17
        /*00aa*/ 	.short	(.L_41 - .L_40)
.L_40:
        /*00ac*/ 	.word	0x00000000
        /*00b0*/ 	.short	0x000c
        /*00b2*/ 	.short	0x0034
        /*00b4*/ 	.byte	0x00, 0xf0, 0x11, 0x00


	//----- nvinfo : EIATTR_KPARAM_INFO
	.align		4
.L_41:
        /*00b8*/ 	.byte	0x04, 0x17
        /*00ba*/ 	.short	(.L_43 - .L_42)
.L_42:
        /*00bc*/ 	.word	0x00000000
        /*00c0*/ 	.short	0x000b
        /*00c2*/ 	.short	0x0030
        /*00c4*/ 	.byte	0x00, 0xf0, 0x11, 0x00


	//----- nvinfo : EIATTR_KPARAM_INFO
	.align		4
.L_43:
        /*00c8*/ 	.byte	0x04, 0x17
        /*00ca*/ 	.short	(.L_45 - .L_44)
.L_44:
        /*00cc*/ 	.word	0x00000000
        /*00d0*/ 	.short	0x000a
        /*00d2*/ 	.short	0x002c
        /*00d4*/ 	.byte	0x00, 0xf0, 0x11, 0x00


	//----- nvinfo : EIATTR_KPARAM_INFO
	.align		4
.L_45:
        /*00d8*/ 	.byte	0x04, 0x17
        /*00da*/ 	.short	(.L_47 - .L_46)
.L_46:
        /*00dc*/ 	.word	0x00000000
        /*00e0*/ 	.short	0x0009
        /*00e2*/ 	.short	0x0028
        /*00e4*/ 	.byte	0x00, 0xf0, 0x11, 0x00


	//----- nvinfo : EIATTR_KPARAM_INFO
	.align		4
.L_47:
        /*00e8*/ 	.byte	0x04, 0x17
        /*00ea*/ 	.short	(.L_49 - .L_48)
.L_48:
        /*00ec*/ 	.word	0x00000000
        /*00f0*/ 	.short	0x0008
        /*00f2*/ 	.short	0x0024
        /*00f4*/ 	.byte	0x00, 0xf0, 0x11, 0x00


	//----- nvinfo : EIATTR_KPARAM_INFO
	.align		4
.L_49:
        /*00f8*/ 	.byte	0x04, 0x17
        /*00fa*/ 	.short	(.L_51 - .L_50)
.L_50:
        /*00fc*/ 	.word	0x00000000
        /*0100*/ 	.short	0x0007
        /*0102*/ 	.short	0x0020
        /*0104*/ 	.byte	0x00, 0xf0, 0x11, 0x00


	//----- nvinfo : EIATTR_KPARAM_INFO
	.align		4
.L_51:
        /*0108*/ 	.byte	0x04, 0x17
        /*010a*/ 	.short	(.L_53 - .L_52)
.L_52:
        /*010c*/ 	.word	0x00000000
        /*0110*/ 	.short	0x0006
        /*0112*/ 	.short	0x001c
        /*0114*/ 	.byte	0x00, 0xf0, 0x11, 0x00


	//----- nvinfo : EIATTR_KPARAM_INFO
	.align		4
.L_53:
        /*0118*/ 	.byte	0x04, 0x17
        /*011a*/ 	.short	(.L_55 - .L_54)
.L_54:
        /*011c*/ 	.word	0x00000000
        /*0120*/ 	.short	0x0005
        /*0122*/ 	.short	0x0018
        /*0124*/ 	.byte	0x00, 0xf0, 0x11, 0x00


	//----- nvinfo : EIATTR_KPARAM_INFO
	.align		4
.L_55:
        /*0128*/ 	.byte	0x04, 0x17
        /*012a*/ 	.short	(.L_57 - .L_56)
.L_56:
        /*012c*/ 	.word	0x00000000
        /*0130*/ 	.short	0x0004
        /*0132*/ 	.short	0x0014
        /*0134*/ 	.byte	0x00, 0xf0, 0x11, 0x00


	//----- nvinfo : EIATTR_KPARAM_INFO
	.align		4
.L_57:
        /*0138*/ 	.byte	0x04, 0x17
        /*013a*/ 	.short	(.L_59 - .L_58)
.L_58:
        /*013c*/ 	.word	0x00000000
        /*0140*/ 	.short	0x0003
        /*0142*/ 	.short	0x0010
        /*0144*/ 	.byte	0x00, 0xf0, 0x11, 0x00


	//----- nvinfo : EIATTR_KPARAM_INFO
	.align		4
.L_59:
        /*0148*/ 	.byte	0x04, 0x17
        /*014a*/ 	.short	(.L_61 - .L_60)
.L_60:
        /*014c*/ 	.word	0x00000000
        /*0150*/ 	.short	0x0002
        /*0152*/ 	.short	0x000c
        /*0154*/ 	.byte	0x00, 0xf0, 0x11, 0x00


	//----- nvinfo : EIATTR_KPARAM_INFO
	.align		4
.L_61:
        /*0158*/ 	.byte	0x04, 0x17
        /*015a*/ 	.short	(.L_63 - .L_62)
.L_62:
        /*015c*/ 	.word	0x00000000
        /*0160*/ 	.short	0x0001
        /*0162*/ 	.short	0x0008
        /*0164*/ 	.byte	0x00, 0xf0, 0x11, 0x00


	//----- nvinfo : EIATTR_KPARAM_INFO
	.align		4
.L_63:
        /*0168*/ 	.byte	0x04, 0x17
        /*016a*/ 	.short	(.L_65 - .L_64)
.L_64:
        /*016c*/ 	.word	0x00000000
        /*0170*/ 	.short	0x0000
        /*0172*/ 	.short	0x0000
        /*0174*/ 	.byte	0x00, 0xf5, 0x21, 0x00


	//----- nvinfo : EIATTR_SPARSE_MMA_MASK
	.align		4
.L_65:
        /*0178*/ 	.byte	0x03, 0x50
        /*017a*/ 	.short	0x0000


	//----- nvinfo : EIATTR_MAXREG_COUNT
	.align		4
        /*017c*/ 	.byte	0x03, 0x1b
        /*017e*/ 	.short	0x00ff


	//----- nvinfo : EIATTR_NUM_BARRIERS
	.align		4
        /*0180*/ 	.byte	0x02, 0x4c
        /*0182*/ 	.byte	0x01
	.zero		1


	//----- nvinfo : EIATTR_EXTERNS
	.align		4
        /*0184*/ 	.byte	0x04, 0x0f
        /*0186*/ 	.short	(.L_67 - .L_66)


	//   ....[0]....
	.align		4
.L_66:
        /*0188*/ 	.word	index@(vprintf)


	//----- nvinfo : EIATTR_MERCURY_ISA_VERSION
	.align		4
.L_67:
        /*018c*/ 	.byte	0x03, 0x5f
        /*018e*/ 	.short	0x0101


	//----- nvinfo : EIATTR_VRC_CTA_INIT_COUNT
	.align		4
        /*0190*/ 	.byte	0x02, 0x4a
	.zero		1
	.zero		1


	//----- nvinfo : EIATTR_SYSCALL_OFFSETS
	.align		4
        /*0194*/ 	.byte	0x04, 0x46
        /*0196*/ 	.short	(.L_69 - .L_68)


	//   ....[0]....
.L_68:
        /*0198*/ 	.word	0x00002200


	//   ....[1]....
        /*019c*/ 	.word	0x000023f0


	//   ....[2]....
        /*01a0*/ 	.word	0x00002490


	//   ....[3]....
        /*01a4*/ 	.word	0x00002530


	//   ....[4]....
        /*01a8*/ 	.word	0x000025d0


	//   ....[5]....
        /*01ac*/ 	.word	0x00002670


	//   ....[6]....
        /*01b0*/ 	.word	0x00002710


	//   ....[7]....
        /*01b4*/ 	.word	0x000027b0


	//   ....[8]....
        /*01b8*/ 	.word	0x00002850


	//   ....[9]....
        /*01bc*/ 	.word	0x000029d0


	//   ....[10]....
        /*01c0*/ 	.word	0x00002a70


	//   ....[11]....
        /*01c4*/ 	.word	0x00002b10


	//   ....[12]....
        /*01c8*/ 	.word	0x00002bb0


	//   ....[13]....
        /*01cc*/ 	.word	0x00002d00


	//   ....[14]....
        /*01d0*/ 	.word	0x00002da0


	//   ....[15]....
        /*01d4*/ 	.word	0x00002ed0


	//   ....[16]....
        /*01d8*/ 	.word	0x00002f50


	//   ....[17]....
        /*01dc*/ 	.word	0x00003060


	//   ....[18]....
        /*01e0*/ 	.word	0x000030d0


	//   ....[19]....
        /*01e4*/ 	.word	0x00003140


	//   ....[20]....
        /*01e8*/ 	.word	0x000031b0


	//   ....[21]....
        /*01ec*/ 	.word	0x000032d0


	//   ....[22]....
        /*01f0*/ 	.word	0x00003380


	//   ....[23]....
        /*01f4*/ 	.word	0x00003410


	//   ....[24]....
        /*01f8*/ 	.word	0x00003920


	//   ....[25]....
        /*01fc*/ 	.word	0x00003b20


	//   ....[26]....
        /*0200*/ 	.word	0x00003bc0


	//   ....[27]....
        /*0204*/ 	.word	0x00003c60


	//   ....[28]....
        /*0208*/ 	.word	0x00003d00


	//   ....[29]....
        /*020c*/ 	.word	0x00003da0


	//   ....[30]....
        /*0210*/ 	.word	0x00003e40


	//   ....[31]....
        /*0214*/ 	.word	0x00003ee0


	//   ....[32]....
        /*0218*/ 	.word	0x00003f80


	//   ....[33]....
        /*021c*/ 	.word	0x00004110


	//   ....[34]....
        /*0220*/ 	.word	0x000041b0


	//   ....[35]....
        /*0224*/ 	.word	0x00004250


	//   ....[36]....
        /*0228*/ 	.word	0x000042f0


	//   ....[37]....
        /*022c*/ 	.word	0x00004450


	//   ....[38]....
        /*0230*/ 	.word	0x000044f0


	//   ....[39]....
        /*0234*/ 	.word	0x00004630


	//   ....[40]....
        /*0238*/ 	.word	0x000046b0


	//   ....[41]....
        /*023c*/ 	.word	0x000047f0


	//   ....[42]....
        /*0240*/ 	.word	0x00004860


	//   ....[43]....
        /*0244*/ 	.word	0x000048d0


	//   ....[44]....
        /*0248*/ 	.word	0x00004940


	//   ....[45]....
        /*024c*/ 	.word	0x00004a40


	//   ....[46]....
        /*0250*/ 	.word	0x00004af0


	//   ....[47]....
        /*0254*/ 	.word	0x00004b80


	//   ....[48]....
        /*0258*/ 	.word	0x00005010


	//   ....[49]....
        /*025c*/ 	.word	0x000050b0


	//   ....[50]....
        /*0260*/ 	.word	0x00005150


	//   ....[51]....
        /*0264*/ 	.word	0x000051f0


	//   ....[52]....
        /*0268*/ 	.word	0x00005290


	//   ....[53]....
        /*026c*/ 	.word	0x00005330


	//   ....[54]....
        /*0270*/ 	.word	0x000053d0


	//   ....[55]....
        /*0274*/ 	.word	0x00005470


	//   ....[56]....
        /*0278*/ 	.word	0x00005670


	//   ....[57]....
        /*027c*/ 	.word	0x00005710


	//   ....[58]....
        /*0280*/ 	.word	0x000057b0


	//   ....[59]....
        /*0284*/ 	.word	0x00005850


	//   ....[60]....
        /*0288*/ 	.word	0x000059c0


	//   ....[61]....
        /*028c*/ 	.word	0x00005a60


	//   ....[62]....
        /*0290*/ 	.word	0x00005bb0


	//   ....[63]....
        /*0294*/ 	.word	0x00005c30


	//   ....[64]....
        /*0298*/ 	.word	0x00006520


	//   ....[65]....
        /*029c*/ 	.word	0x000065d0


	//   ....[66]....
        /*02a0*/ 	.word	0x000067a0


	//   ....[67]....
        /*02a4*/ 	.word	0x00006850


	//   ....[68]....
        /*02a8*/ 	.word	0x00006900


	//   ....[69]....
        /*02ac*/ 	.word	0x000069b0


	//   ....[70]....
        /*02b0*/ 	.word	0x00006a60


	//   ....[71]....
        /*02b4*/ 	.word	0x00006b10


	//   ....[72]....
        /*02b8*/ 	.word	0x00006bc0


	//   ....[73]....
        /*02bc*/ 	.word	0x00006c70


	//   ....[74]....
        /*02c0*/ 	.word	0x00006d20


	//   ....[75]....
        /*02c4*/ 	.word	0x00006dd0


	//   ....[76]....
        /*02c8*/ 	.word	0x00006e80


	//   ....[77]....
        /*02cc*/ 	.word	0x00006f30


	//   ....[78]....
        /*02d0*/ 	.word	0x00006fe0


	//   ....[79]....
        /*02d4*/ 	.word	0x00007090


	//   ....[80]....
        /*02d8*/ 	.word	0x00007140


	//   ....[81]....
        /*02dc*/ 	.word	0x000071f0


	//   ....[82]....
        /*02e0*/ 	.word	0x00007360


	//   ....[83]....
        /*02e4*/ 	.word	0x00007410


	//   ....[84]....
        /*02e8*/ 	.word	0x000074c0


	//   ....[85]....
        /*02ec*/ 	.word	0x00007570


	//   ....[86]....
        /*02f0*/ 	.word	0x00007620


	//   ....[87]....
        /*02f4*/ 	.word	0x000076d0


	//   ....[88]....
        /*02f8*/ 	.word	0x00007780


	//   ....[89]....
        /*02fc*/ 	.word	0x00007830


	//   ....[90]....
        /*0300*/ 	.word	0x00007960


	//   ....[91]....
        /*0304*/ 	.word	0x00007a10


	//   ....[92]....
        /*0308*/ 	.word	0x00007ac0


	//   ....[93]....
        /*030c*/ 	.word	0x00007b70


	//   ....[94]....
        /*0310*/ 	.word	0x00007ca0


	//   ....[95]....
        /*0314*/ 	.word	0x00007da0


	//   ....[96]....
        /*0318*/ 	.word	0x00007e70


	//   ....[97]....
        /*031c*/ 	.word	0x00007f20


	//   ....[98]....
        /*0320*/ 	.word	0x00008810


	//   ....[99]....
        /*0324*/ 	.word	0x000088b0


	//   ....[100]....
        /*0328*/ 	.word	0x00008a90


	//   ....[101]....
        /*032c*/ 	.word	0x00008b40


	//   ....[102]....
        /*0330*/ 	.word	0x00008bf0


	//   ....[103]....
        /*0334*/ 	.word	0x00008ca0


	//   ....[104]....
        /*0338*/ 	.word	0x00008d50


	//   ....[105]....
        /*033c*/ 	.word	0x00008e00


	//   ....[106]....
        /*0340*/ 	.word	0x00008eb0


	//   ....[107]....
        /*0344*/ 	.word	0x00008f60


	//   ....[108]....
        /*0348*/ 	.word	0x00009010


	//   ....[109]....
        /*034c*/ 	.word	0x000090c0


	//   ....[110]....
        /*0350*/ 	.word	0x00009170


	//   ....[111]....
        /*0354*/ 	.word	0x00009220


	//   ....[112]....
        /*0358*/ 	.word	0x000092d0


	//   ....[113]....
        /*035c*/ 	.word	0x00009380


	//   ....[114]....
        /*0360*/ 	.word	0x00009430


	//   ....[115]....
        /*0364*/ 	.word	0x000094e0


	//   ....[116]....
        /*0368*/ 	.word	0x00009650


	//   ....[117]....
        /*036c*/ 	.word	0x00009700


	//   ....[118]....
        /*0370*/ 	.word	0x000097b0


	//   ....[119]....
        /*0374*/ 	.word	0x00009860


	//   ....[120]....
        /*0378*/ 	.word	0x00009910


	//   ....[121]....
        /*037c*/ 	.word	0x000099c0


	//   ....[122]....
        /*0380*/ 	.word	0x00009a70


	//   ....[123]....
        /*0384*/ 	.word	0x00009b20


	//   ....[124]....
        /*0388*/ 	.word	0x00009c50


	//   ....[125]....
        /*038c*/ 	.word	0x00009d00


	//   ....[126]....
        /*0390*/ 	.word	0x00009db0


	//   ....[127]....
        /*0394*/ 	.word	0x00009e60


	//   ....[128]....
        /*0398*/ 	.word	0x00009f90


	//   ....[129]....
        /*039c*/ 	.word	0x0000a090


	//   ....[130]....
        /*03a0*/ 	.word	0x0000a160


	//   ....[131]....
        /*03a4*/ 	.word	0x0000a210


	//   ....[132]....
        /*03a8*/ 	.word	0x0000a750


	//   ....[133]....
        /*03ac*/ 	.word	0x0000a940


	//   ....[134]....
        /*03b0*/ 	.word	0x0000a9e0


	//   ....[135]....
        /*03b4*/ 	.word	0x0000aa80


	//   ....[136]....
        /*03b8*/ 	.word	0x0000ab20


	//   ....[137]....
        /*03bc*/ 	.word	0x0000abc0


	//   ....[138]....
        /*03c0*/ 	.word	0x0000ac60


	//   ....[139]....
        /*03c4*/ 	.word	0x0000ad00


	//   ....[140]....
        /*03c8*/ 	.word	0x0000ada0


	//   ....[141]....
        /*03cc*/ 	.word	0x0000af20


	//   ....[142]....
        /*03d0*/ 	.word	0x0000afc0


	//   ....[143]....
        /*03d4*/ 	.word	0x0000b060


	//   ....[144]....
        /*03d8*/ 	.word	0x0000b100


	//   ....[145]....
        /*03dc*/ 	.word	0x0000b250


	//   ....[146]....
        /*03e0*/ 	.word	0x0000b2f0


	//   ....[147]....
        /*03e4*/ 	.word	0x0000b420


	//   ....[148]....
        /*03e8*/ 	.word	0x0000b4a0


	//   ....[149]....
        /*03ec*/ 	.word	0x0000b5e0


	//   ....[150]....
        /*03f0*/ 	.word	0x0000b650


	//   ....[151]....
        /*03f4*/ 	.word	0x0000b6c0


	//   ....[152]....
        /*03f8*/ 	.word	0x0000b730


	//   ....[153]....
        /*03fc*/ 	.word	0x0000b830


	//   ....[154]....
        /*0400*/ 	.word	0x0000b8f0


	//   ....[155]....
        /*0404*/ 	.word	0x0000b980


	//   ....[156]....
        /*0408*/ 	.word	0x0000c070


	//   ....[157]....
        /*040c*/ 	.word	0x0000c110


	//   ....[158]....
        /*0410*/ 	.word	0x0000c1b0


	//   ....[159]....
        /*0414*/ 	.word	0x0000c250


	//   ....[160]....
        /*0418*/ 	.word	0x0000c2f0


	//   ....[161]....
        /*041c*/ 	.word	0x0000c390


	//   ....[162]....
        /*0420*/ 	.word	0x0000c430


	//   ....[163]....
        /*0424*/ 	.word	0x0000c4d0


	//   ....[164]....
        /*0428*/ 	.word	0x0000c570


	//   ....[165]....
        /*042c*/ 	.word	0x0000c610


	//   ....[166]....
        /*0430*/ 	.word	0x0000c6b0


	//   ....[167]....
        /*0434*/ 	.word	0x0000c750


	//   ....[168]....
        /*0438*/ 	.word	0x0000c7f0


	//   ....[169]....
        /*043c*/ 	.word	0x0000c890


	//   ....[170]....
        /*0440*/ 	.word	0x0000c930


	//   ....[171]....
        /*0444*/ 	.word	0x0000c9d0


	//   ....[172]....
        /*0448*/ 	.word	0x0000cb30


	//   ....[173]....
        /*044c*/ 	.word	0x0000cc20


	//   ....[174]....
        /*0450*/ 	.word	0x0000ccc0


	//   ....[175]....
        /*0454*/ 	.word	0x0000cd60


	//   ....[176]....
        /*0458*/ 	.word	0x0000ce00


	//   ....[177]....
        /*045c*/ 	.word	0x0000cea0


	//   ....[178]....
        /*0460*/ 	.word	0x0000cf40


	//   ....[179]....
        /*0464*/ 	.word	0x0000cfe0


	//   ....[180]....
        /*0468*/ 	.word	0x0000d110


	//   ....[181]....
        /*046c*/ 	.word	0x0000d200


	//   ....[182]....
        /*0470*/ 	.word	0x0000d2a0


	//   ....[183]....
        /*0474*/ 	.word	0x0000d340


	//   ....[184]....
        /*0478*/ 	.word	0x0000d470


	//   ....[185]....
        /*047c*/ 	.word	0x0000d5a0


	//   ....[186]....
        /*0480*/ 	.word	0x0000d660


	//   ....[187]....
        /*0484*/ 	.word	0x0000d6e0


	//   ....[188]....
        /*0488*/ 	.word	0x0000d860


	//   ....[189]....
        /*048c*/ 	.word	0x0000d8d0


	//   ....[190]....
        /*0490*/ 	.word	0x0000d940


	//   ....[191]....
        /*0494*/ 	.word	0x0000d9b0


	//   ....[192]....
        /*0498*/ 	.word	0x0000dac0


	//   ....[193]....
        /*049c*/ 	.word	0x0000db70


	//   ....[194]....
        /*04a0*/ 	.word	0x0000f400


	//   ....[195]....
        /*04a4*/ 	.word	0x00010380


	//   ....[196]....
        /*04a8*/ 	.word	0x000112f0


	//   ....[197]....
        /*04ac*/ 	.word	0x000114d0


	//   ....[198]....
        /*04b0*/ 	.word	0x00011570


	//   ....[199]....
        /*04b4*/ 	.word	0x00011610


	//   ....[200]....
        /*04b8*/ 	.word	0x000116b0


	//   ....[201]....
        /*04bc*/ 	.word	0x00011750


	//   ....[202]....
        /*04c0*/ 	.word	0x000117f0


	//   ....[203]....
        /*04c4*/ 	.word	0x00011890


	//   ....[204]....
        /*04c8*/ 	.word	0x00011930


	//   ....[205]....
        /*04cc*/ 	.word	0x00011ab0


	//   ....[206]....
        /*04d0*/ 	.word	0x00011b50


	//   ....[207]....
        /*04d4*/ 	.word	0x00011bf0


	//   ....[208]....
        /*04d8*/ 	.word	0x00011c90


	//   ....[209]....
        /*04dc*/ 	.word	0x00011de0


	//   ....[210]....
        /*04e0*/ 	.word	0x00011e80


	//   ....[211]....
        /*04e4*/ 	.word	0x00011fb0


	//   ....[212]....
        /*04e8*/ 	.word	0x00012030


	//   ....[213]....
        /*04ec*/ 	.word	0x00012170


	//   ....[214]....
        /*04f0*/ 	.word	0x000121e0


	//   ....[215]....
        /*04f4*/ 	.word	0x00012250


	//   ....[216]....
        /*04f8*/ 	.word	0x000122c0


	//   ....[217]....
        /*04fc*/ 	.word	0x000123c0


	//   ....[218]....
        /*0500*/ 	.word	0x00012480


	//   ....[219]....
        /*0504*/ 	.word	0x00012510


	//----- nvinfo : EIATTR_EXIT_INSTR_OFFSETS
	.align		4
.L_69:
        /*0508*/ 	.byte	0x04, 0x1c
        /*050a*/ 	.short	(.L_71 - .L_70)


	//   ....[0]....
.L_70:
        /*050c*/ 	.word	0x00012720


	//   ....[1]....
        /*0510*/ 	.word	0x00012a10


	//   ....[2]....
        /*0514*/ 	.word	0x00012e10


	//----- nvinfo : EIATTR_CRS_STACK_SIZE
	.align		4
.L_71:
        /*0518*/ 	.byte	0x04, 0x1e
        /*051a*/ 	.short	(.L_73 - .L_72)
.L_72:
        /*051c*/ 	.word	0x00000000


	//----- nvinfo : EIATTR_CBANK_PARAM_SIZE
	.align		4
.L_73:
        /*0520*/ 	.byte	0x03, 0x19
        /*0522*/ 	.short	0x0068


	//----- nvinfo : EIATTR_PARAM_CBANK
	.align		4
        /*0524*/ 	.byte	0x04, 0x0a
        /*0526*/ 	.short	(.L_75 - .L_74)
	.align		4
.L_74:
        /*0528*/ 	.word	index@(.nv.constant0._Z8GPU_TilePViiiiiiiiiiiiiiiiiPiiiiiS0_)
        /*052c*/ 	.short	0x0380
        /*052e*/ 	.short	0x0068


	//----- nvinfo : EIATTR_SW_WAR
	.align		4
.L_75:
        /*0530*/ 	.byte	0x04, 0x36
        /*0532*/ 	.short	(.L_77 - .L_76)
.L_76:
        /*0534*/ 	.word	0x00000008
.L_77:


//--------------------- .nv.callgraph             --------------------------
	.section	.nv.callgraph,"",@"SHT_CUDA_CALLGRAPH"
	.align	4
	.sectionentsize	8
	.align		4
        /*0000*/ 	.word	0x00000000
	.align		4
        /*0004*/ 	.word	0xffffffff
	.align		4
        /*0008*/ 	.word	index@(_Z8GPU_TilePViiiiiiiiiiiiiiiiiPiiiiiS0_)
	.align		4
        /*000c*/ 	.word	index@(vprintf)
	.align		4
        /*0010*/ 	.word	0x00000000
	.align		4
        /*0014*/ 	.word	0xfffffffe
	.align		4
        /*0018*/ 	.word	0x00000000
	.align		4
        /*001c*/ 	.word	0xfffffffd
	.align		4
        /*0020*/ 	.word	0x00000000
	.align		4
        /*0024*/ 	.word	0xfffffffc


//--------------------- .nv.constant4             --------------------------
	.section	.nv.constant4,"a",@progbits
	.align	8
	.align		8
.nv.constant4:
        /*0000*/ 	.dword	vprintf
	.align		8
        /*0008*/ 	.dword	row
	.align		8
        /*0010*/ 	.dword	$str
	.align		8
        /*0018*/ 	.dword	$str$1
	.align		8
        /*0020*/ 	.dword	$str$2
	.align		8
        /*0028*/ 	.dword	$str$3
	.align		8
        /*0030*/ 	.dword	$str$4
	.align		8
        /*0038*/ 	.dword	$str$5
	.align		8
        /*0040*/ 	.dword	$str$6
	.align		8
        /*0048*/ 	.dword	$str$7
	.align		8
        /*0050*/ 	.dword	$str$8


//--------------------- .text._Z8GPU_TilePViiiiiiiiiiiiiiiiiPiiiiiS0_ --------------------------
	.section	.text._Z8GPU_TilePViiiiiiiiiiiiiiiiiPiiiiiS0_,"ax",@progbits
	.align	128
        .global         _Z8GPU_TilePViiiiiiiiiiiiiiiiiPiiiiiS0_
        .type           _Z8GPU_TilePViiiiiiiiiiiiiiiiiPiiiiiS0_,@function
        .size           _Z8GPU_TilePViiiiiiiiiiiiiiiiiPiiiiiS0_,(.L_x_425 - _Z8GPU_TilePViiiiiiiiiiiiiiiiiPiiiiiS0_)
        .other          _Z8GPU_TilePViiiiiiiiiiiiiiiiiPiiiiiS0_,@"STO_CUDA_ENTRY STV_DEFAULT"
_Z8GPU_TilePViiiiiiiiiiiiiiiiiPiiiiiS0_:
.text._Z8GPU_TilePViiiiiiiiiiiiiiiiiPiiiiiS0_:
[----:B------:R-:W0:Y:S08]  /*0000*/  LDC R1, c[0x0][0x37c] ;  /* 0x0000df00ff017b82 */ /* 0x000e300000000800 */
[----:B------:R-:W1:Y:S01]  /*0010*/  LDC.64 R4, c[0x0][0x390] ;  /* 0x0000e400ff047b82 */ /* 0x000e620000000a00 */
[----:B------:R-:W2:Y:S01]  /*0020*/  LDCU UR5, c[0x0][0x388] ;  /* 0x00007100ff0577ac */ /* 0x000ea20008000800 */
[----:B0-----:R-:W-:Y:S01]  /*0030*/  VIADD R1, R1, 0xffffffe0 ;  /* 0xffffffe001017836 */ /* 0x001fe20000000000 */
[----:B------:R-:W0:Y:S04]  /*0040*/  LDCU UR38, c[0x0][0x2f8] ;  /* 0x00005f00ff2677ac */ /* 0x000e280008000800 */
[----:B------:R-:W-:Y:S01]  /*0050*/  R2UR UR4, R1 ;  /* 0x00000000010472ca */ /* 0x000fe200000e0000 */
[----:B------:R-:W3:Y:S01]  /*0060*/  LDCU UR39, c[0x0][0x2fc] ;  /* 0x00005f80ff2777ac */ /* 0x000ee20008000800 */
[----:B------:R-:W4:Y:S01]  /*0070*/  LDCU.64 UR36, c[0x0][0x358] ;  /* 0x00006b00ff2477ac */ /* 0x000f220008000a00 */
[----:B--2---:R-:W-:-:S10]  /*0080*/  UISETP.NE.AND UP0, UPT, UR5, URZ, UPT ;  /* 0x000000ff0500728c */ /* 0x004fd4000bf05270 */
[----:B0-----:R-:W-:Y:S01]  /*0090*/  UIADD3 UR38, UP1, UPT, UR4, UR38, URZ ;  /* 0x0000002604267290 */ /* 0x001fe2000ff3e0ff */
[----:B-1----:R-:W-:-:S03]  /*00a0*/  IABS R7, R4 ;  /* 0x0000000400077213 */ /* 0x002fc60000000000 */
[----:B---3--:R-:W-:Y:S01]  /*00b0*/  UIADD3.X UR39, UPT, UPT, URZ, UR39, URZ, UP1, !UPT ;  /* 0x00000027ff277290 */ /* 0x008fe20008ffe4ff */
[----:B------:R-:W0:Y:S08]  /*00c0*/  I2F.RP R0, R7 ;  /* 0x0000000700007306 */ /* 0x000e300000209400 */
[----:B0-----:R-:W0:Y:S02]  /*00d0*/  MUFU.RCP R0, R0 ;  /* 0x0000000000007308 */ /* 0x001e240000001000 */
[----:B0-----:R-:W-:-:S06]  /*00e0*/  VIADD R2, R0, 0xffffffe ;  /* 0x0ffffffe00027836 */ /* 0x001fcc0000000000 */
[----:B------:R0:W1:Y:S02]  /*00f0*/  F2I.FTZ.U32.TRUNC.NTZ R3, R2 ;  /* 0x0000000200037305 */ /* 0x000064000021f000 */
[----:B0-----:R-:W-:Y:S01]  /*0100*/  IMAD.MOV.U32 R2, RZ, RZ, RZ ;  /* 0x000000ffff027224 */ /* 0x001fe200078e00ff */
[----:B-1----:R-:W-:-:S05]  /*0110*/  IADD3 R6, PT, PT, RZ, -R3, RZ ;  /* 0x80000003ff067210 */ /* 0x002fca0007ffe0ff */
[----:B------:R-:W-:Y:S01]  /*0120*/  IMAD R9, R6, R7, RZ ;  /* 0x0000000706097224 */ /* 0x000fe200078e02ff */
[----:B------:R-:W-:-:S03]  /*0130*/  IABS R6, R5 ;  /* 0x0000000500067213 */ /* 0x000fc60000000000 */
[----:B------:R-:W-:-:S06]  /*0140*/  IMAD.HI.U32 R3, R3, R9, R2 ;  /* 0x0000000903037227 */ /* 0x000fcc00078e0002 */
[----:B------:R-:W-:-:S04]  /*0150*/  IMAD.HI.U32 R39, R3, R6, RZ ;  /* 0x0000000603277227 */ /* 0x000fc800078e00ff */
[----:B------:R-:W-:-:S04]  /*0160*/  IMAD.MOV R0, RZ, RZ, -R39 ;  /* 0x000000ffff007224 */ /* 0x000fc800078e0a27 */
[----:B------:R-:W-:-:S05]  /*0170*/  IMAD R0, R7, R0, R6 ;  /* 0x0000000007007224 */ /* 0x000fca00078e0206 */
[----:B------:R-:W-:-:S13]  /*0180*/  ISETP.GT.U32.AND P1, PT, R7, R0, PT ;  /* 0x000000000700720c */ /* 0x000fda0003f24070 */
[-C--:B------:R-:W-:Y:S01]  /*0190*/  @!P1 IADD3 R0, PT, PT, R0, -R7.reuse, RZ ;  /* 0x8000000700009210 */ /* 0x080fe20007ffe0ff */
[----:B------:R-:W-:Y:S01]  /*01a0*/  @!P1 VIADD R39, R39, 0x1 ;  /* 0x0000000127279836 */ /* 0x000fe20000000000 */
[----:B------:R-:W-:Y:S02]  /*01b0*/  ISETP.NE.AND P1, PT, R4, RZ, PT ;  /* 0x000000ff0400720c */ /* 0x000fe40003f25270 */
[----:B------:R-:W-:Y:S02]  /*01c0*/  ISETP.GE.U32.AND P0, PT, R0, R7, PT ;  /* 0x000000070000720c */ /* 0x000fe40003f06070 */
[----:B------:R-:W-:-:S04]  /*01d0*/  LOP3.LUT R0, R5, R4, RZ, 0x3c, !PT ;  /* 0x0000000405007212 */ /* 0x000fc800078e3cff */
[----:B------:R-:W-:-:S07]  /*01e0*/  ISETP.GE.AND P2, PT, R0, RZ, PT ;  /* 0x000000ff0000720c */ /* 0x000fce0003f46270 */
[----:B------:R-:W-:-:S06]  /*01f0*/  @P0 VIADD R39, R39, 0x1 ;  /* 0x0000000127270836 */ /* 0x000fcc0000000000 */
[----:B------:R-:W-:Y:S02]  /*0200*/  @!P2 IADD3 R39, PT, PT, -R39, RZ, RZ ;  /* 0x000000ff2727a210 */ /* 0x000fe40007ffe1ff */
[----:B------:R-:W-:Y:S01]  /*0210*/  @!P1 LOP3.LUT R39, RZ, R4, RZ, 0x33, !PT ;  /* 0x00000004ff279212 */ /* 0x000fe200078e33ff */
[----:B----4-:R-:W-:Y:S06]  /*0220*/  BRA.U UP0, `(.L_x_0) ;  /* 0x0000012500407547 */ /* 0x010fec000b800000 */
[----:B------:R-:W0:Y:S01]  /*0230*/  S2R R37, SR_TID.X ;  /* 0x0000000000257919 */ /* 0x000e220000002100 */
[----:B------:R-:W1:Y:S01]  /*0240*/  LDC R7, c[0x0][0x3b0] ;  /* 0x0000ec00ff077b82 */ /* 0x000e620000000800 */
[----:B------:R-:W1:Y:S01]  /*0250*/  LDCU UR4, c[0x0][0x3d8] ;  /* 0x00007b00ff0477ac */ /* 0x000e620008000800 */
[----:B------:R-:W2:Y:S06]  /*0260*/  LDCU UR40, c[0x0][0x39c] ;  /* 0x00007380ff2877ac */ /* 0x000eac0008000800 */
[----:B------:R-:W3:Y:S01]  /*0270*/  LDC.64 R2, c[0x0][0x3e0] ;  /* 0x0000f800ff027b82 */ /* 0x000ee20000000a00 */
[----:B--2---:R-:W-:Y:S01]  /*0280*/  UIADD3 UR40, UPT, UPT, UR40, 0x1, URZ ;  /* 0x0000000128287890 */ /* 0x004fe2000fffe0ff */
[----:B-1----:R-:W-:Y:S01]  /*0290*/  IMAD R7, R7, UR4, RZ ;  /* 0x0000000407077c24 */ /* 0x002fe2000f8e02ff */
[----:B0-----:R-:W-:-:S03]  /*02a0*/  ISETP.NE.AND P0, PT, R37, RZ, PT ;  /* 0x000000ff2500720c */ /* 0x001fc60003f05270 */
[----:B---3--:R-:W-:-:S10]  /*02b0*/  IMAD.WIDE R2, R7, 0x4, R2 ;  /* 0x0000000407027825 */ /* 0x008fd400078e0202 */
[----:B------:R-:W-:Y:S05]  /*02c0*/  @P0 BRA `(.L_x_1) ;  /* 0x0000000000180947 */ /* 0x000fea0003800000 */
[----:B------:R-:W0:Y:S02]  /*02d0*/  LDCU UR4, c[0x0][0x3ac] ;  /* 0x00007580ff0477ac */ /* 0x000e240008000800 */
[----:B0-----:R-:W-:-:S07]  /*02e0*/  VIMNMX R7, PT, PT, R39, UR4, PT ;  /* 0x0000000427077c48 */ /* 0x001fce000bfe0100 */
.L_x_2:
[----:B------:R-:W2:Y:S01]  /*02f0*/  LDG.E.STRONG.SYS R0, desc[UR36][R2.64] ;  /* 0x0000002402007981 */ /* 0x000ea2000c1f5900 */
[----:B------:R-:W-:Y:S05]  /*0300*/  YIELD ;  /* 0x0000000000007946 */ /* 0x000fea0003800000 */
[----:B--2---:R-:W-:-:S13]  /*0310*/  ISETP.GE.AND P0, PT, R0, R7, PT ;  /* 0x000000070000720c */ /* 0x004fda0003f06270 */
[----:B------:R-:W-:Y:S05]  /*0320*/  @!P0 BRA `(.L_x_2) ;  /* 0xfffffffc00f08947 */ /* 0x000fea000383ffff */
.L_x_1:
[----:B------:R-:W-:Y:S05]  /*0330*/  WARPSYNC.ALL ;  /* 0x0000000000007948 */ /* 0x000fea0003800000 */
[----:B------:R-:W-:Y:S01]  /*0340*/  SHF.R.U32.HI R10, RZ, 0x5, R37 ;  /* 0x00000005ff0a7819 */ /* 0x000fe20000011625 */
[----:B------:R-:W-:Y:S01]  /*0350*/  BAR.SYNC.DEFER_BLOCKING 0x0 ;  /* 0x0000000000007b1d */ /* 0x000fe20000010000 */
[----:B------:R-:W-:Y:S01]  /*0360*/  LOP3.LUT R3, R37, 0x1f, RZ, 0xc0, !PT ;  /* 0x0000001f25037812 */ /* 0x000fe200078ec0ff */
[----:B------:R-:W-:Y:S01]  /*0370*/  VIADD R2, R4, UR40 ;  /* 0x0000002804027c36 */ /* 0x000fe20008000000 */
[----:B------:R-:W-:-:S13]  /*0380*/  ISETP.GE.AND P0, PT, R10, R5, PT ;  /* 0x000000050a00720c */ /* 0x000fda0003f06270 */
[----:B------:R-:W-:Y:S05]  /*0390*/  @P0 BRA `(.L_x_3) ;  /* 0x0000000800b40947 */ /* 0x000fea0003800000 */
[----:B------:R-:W0:Y:S01]  /*03a0*/  LDC R7, c[0x0][0x3dc] ;  /* 0x0000f700ff077b82 */ /* 0x000e220000000800 */
[----:B------:R-:W0:Y:S01]  /*03b0*/  LDCU UR4, c[0x0][0x3a8] ;  /* 0x00007500ff0477ac */ /* 0x000e220008000800 */
[----:B------:R-:W-:Y:S02]  /*03c0*/  LOP3.LUT R5, RZ, R3, RZ, 0x33, !PT ;  /* 0x00000003ff057212 */ /* 0x000fe400078e33ff */
[----:B------:R-:W-:Y:S02]  /*03d0*/  IADD3 R11, PT, PT, R10, UR40, RZ ;  /* 0x000000280a0b7c10 */ /* 0x000fe4000fffe0ff */
[----:B------:R-:W-:Y:S01]  /*03e0*/  LOP3.LUT R9, R3, 0x20, RZ, 0xfc, !PT ;  /* 0x0000002003097812 */ /* 0x000fe200078efcff */
[----:B------:R-:W-:Y:S01]  /*03f0*/  IMAD.IADD R0, R5, 0x1, R4 ;  /* 0x0000000105007824 */ /* 0x000fe200078e0204 */
[----:B------:R-:W-:Y:S01]  /*0400*/  LOP3.LUT R8, R3, 0x40, RZ, 0xfc, !PT ;  /* 0x0000004003087812 */ /* 0x000fe200078efcff */
[----:B------:R-:W-:-:S03]  /*0410*/  IMAD R11, R11, R2, UR40 ;  /* 0x000000280b0b7e24 */ /* 0x000fc6000f8e0202 */
[----:B------:R-:W-:Y:S01]  /*0420*/  LOP3.LUT R22, R0, 0x60, RZ, 0xc0, !PT ;  /* 0x0000006000167812 */ /* 0x000fe200078ec0ff */
[----:B0-----:R-:W-:Y:S01]  /*0430*/  IMAD R6, R10, UR4, R7 ;  /* 0x000000040a067c24 */ /* 0x001fe2000f8e0207 */
[----:B------:R-:W-:-:S07]  /*0440*/  LOP3.LUT R7, R3, 0x60, RZ, 0xfc, !PT ;  /* 0x0000006003077812 */ /* 0x000fce00078efcff */
.L_x_13:
[----:B0-----:R-:W0:Y:S01]  /*0450*/  LDC.64 R4, c[0x0][0x390] ;  /* 0x0000e400ff047b82 */ /* 0x001e220000000a00 */
[----:B------:R-:W-:Y:S05]  /*0460*/  YIELD ;  /* 0x0000000000007946 */ /* 0x000fea0003800000 */
[----:B------:R-:W-:Y:S02]  /*0470*/  BSSY B0, `(.L_x_4) ;  /* 0x000009b000007945 */ /* 0x000fe40003800000 */
[----:B-1----:R-:W1:Y:S01]  /*0480*/  LDC R13, c[0x0][0x3bc] ;  /* 0x0000ef00ff0d7b82 */ /* 0x002e620000000800 */
[----:B0-----:R-:W-:Y:S01]  /*0490*/  ISETP.GE.AND P0, PT, R3, R4, PT ;  /* 0x000000040300720c */ /* 0x001fe20003f06270 */
[----:B-1----:R-:W-:-:S05]  /*04a0*/  IMAD.IADD R10, R10, 0x1, R13 ;  /* 0x000000010a0a7824 */ /* 0x002fca00078e020d */
[----:B------:R-:W-:-:S07]  /*04b0*/  ISETP.GE.AND P1, PT, R10, R5, PT ;  /* 0x000000050a00720c */ /* 0x000fce0003f26270 */
[----:B--2---:R-:W-:Y:S06]  /*04c0*/  @P0 BRA `(.L_x_5) ;  /* 0x0000000800540947 */ /* 0x004fec0003800000 */
[----:B------:R-:W-:Y:S01]  /*04d0*/  ISETP.NE.AND P0, PT, R22, 0x60, PT ;  /* 0x000000601600780c */ /* 0x000fe20003f05270 */
[----:B------:R-:W-:Y:S01]  /*04e0*/  BSSY.RECONVERGENT B1, `(.L_x_6) ;  /* 0x0000018000017945 */ /* 0x000fe20003800200 */
[----:B------:R-:W-:-:S11]  /*04f0*/  IMAD.MOV.U32 R15, RZ, RZ, R3 ;  /* 0x000000ffff0f7224 */ /* 0x000fd600078e0003 */
[----:B------:R-:W-:Y:S05]  /*0500*/  @!P0 BRA `(.L_x_7) ;  /* 0x0000000000548947 */ /* 0x000fea0003800000 */
[----:B------:R-:W0:Y:S01]  /*0510*/  LDC.64 R14, c[0x0][0x380] ;  /* 0x0000e000ff0e7b82 */ /* 0x000e220000000a00 */
[----:B------:R-:W-:-:S05]  /*0520*/  IADD3 R17, PT, PT, R3, R6, RZ ;  /* 0x0000000603117210 */ /* 0x000fca0007ffe0ff */
[----:B0-----:R-:W-:-:S05]  /*0530*/  IMAD.WIDE R16, R17, 0x4, R14 ;  /* 0x0000000411107825 */ /* 0x001fca00078e020e */
[----:B------:R-:W2:Y:S01]  /*0540*/  LDG.E.STRONG.SYS R12, desc[UR36][R16.64] ;  /* 0x00000024100c7981 */ /* 0x000ea2000c1f5900 */
[----:B------:R-:W0:Y:S01]  /*0550*/  S2UR UR5, SR_CgaCtaId ;  /* 0x00000000000579c3 */ /* 0x000e220000008800 */
[----:B------:R-:W-:Y:S01]  /*0560*/  UMOV UR4, 0x400 ;  /* 0x0000040000047882 */ /* 0x000fe20000000000 */
[----:B------:R-:W-:Y:S01]  /*0570*/  IMAD.IADD R14, R3, 0x1, R11 ;  /* 0x00000001030e7824 */ /* 0x000fe200078e020b */
[----:B------:R-:W-:Y:S01]  /*0580*/  ISETP.NE.AND P0, PT, R22, RZ, PT ;  /* 0x000000ff1600720c */ /* 0x000fe20003f05270 */
[----:B------:R-:W-:Y:S01]  /*0590*/  IMAD.MOV.U32 R15, RZ, RZ, R9 ;  /* 0x000000ffff0f7224 */ /* 0x000fe200078e0009 */
[----:B0-----:R-:W-:-:S06]  /*05a0*/  ULEA UR4, UR5, UR4, 0x18 ;  /* 0x0000000405047291 */ /* 0x001fcc000f8ec0ff */
[----:B------:R-:W-:-:S05]  /*05b0*/  LEA R19, R14, UR4, 0x2 ;  /* 0x000000040e137c11 */ /* 0x000fca000f8e10ff */
[----:B--2---:R0:W-:Y:S01]  /*05c0*/  STS [R19], R12 ;  /* 0x0000000c13007388 */ /* 0x0041e20000000800 */
[----:B------:R-:W-:Y:S05]  /*05d0*/  @!P0 BRA `(.L_x_7) ;  /* 0x0000000000208947 */ /* 0x000fea0003800000 */
[----:B0-----:R-:W2:Y:S01]  /*05e0*/  LDG.E.STRONG.SYS R12, desc[UR36][R16.64+0x80] ;  /* 0x00008024100c7981 */ /* 0x001ea2000c1f5900 */
[----:B------:R-:W-:Y:S02]  /*05f0*/  ISETP.NE.AND P0, PT, R22, 0x20, PT ;  /* 0x000000201600780c */ /* 0x000fe40003f05270 */
[----:B------:R-:W-:Y:S01]  /*0600*/  MOV R15, R8 ;  /* 0x00000008000f7202 */ /* 0x000fe20000000f00 */
[----:B--2---:R1:W-:Y:S10]  /*0610*/  STS [R19+0x80], R12 ;  /* 0x0000800c13007388 */ /* 0x0043f40000000800 */
[----:B------:R-:W-:Y:S05]  /*0620*/  @!P0 BRA `(.L_x_7) ;  /* 0x00000000000c8947 */ /* 0x000fea0003800000 */
[----:B------:R-:W2:Y:S01]  /*0630*/  LDG.E.STRONG.SYS R16, desc[UR36][R16.64+0x100] ;  /* 0x0001002410107981 */ /* 0x000ea2000c1f5900 */
[----:B------:R-:W-:-:S03]  /*0640*/  IMAD.MOV.U32 R15, RZ, RZ, R7 ;  /* 0x000000ffff0f7224 */ /* 0x000fc600078e0007 */
[----:B--2---:R2:W-:Y:S04]  /*0650*/  STS [R19+0x100], R16 ;  /* 0x0001001013007388 */ /* 0x0045e80000000800 */
.L_x_7:
[----:B------:R-:W-:Y:S05]  /*0660*/  BSYNC.RECONVERGENT B1 ;  /* 0x0000000000017941 */ /* 0x000fea0003800200 */
.L_x_6:
[----:B------:R-:W-:-:S13]  /*0670*/  ISETP.GE.U32.AND P0, PT, R0, 0x60, PT ;  /* 0x000000600000780c */ /* 0x000fda0003f06070 */
[----:B------:R-:W-:Y:S05]  /*0680*/  @!P0 BRA `(.L_x_5) ;  /* 0x0000000400e48947 */ /* 0x000fea0003800000 */
[----:B01----:R-:W-:Y:S01]  /*0690*/  IMAD.IADD R12, R4, 0x1, -R15 ;  /* 0x00000001040c7824 */ /* 0x003fe200078e0a0f */
[----:B------:R-:W-:Y:S01]  /*06a0*/  BSSY B1, `(.L_x_8) ;  /* 0x0000041000017945 */ /* 0x000fe20003800000 */
[----:B------:R-:W-:-:S03]  /*06b0*/  PLOP3.LUT P0, PT, PT, PT, PT, 0x80, 0x8 ;  /* 0x000000000008781c */ /* 0x000fc60003f0f070 */
[----:B------:R-:W-:-:S13]  /*06c0*/  ISETP.GT.AND P2, PT, R12, 0x180, PT ;  /* 0x000001800c00780c */ /* 0x000fda0003f44270 */
[----:B------:R-:W-:Y:S05]  /*06d0*/  @!P2 BRA `(.L_x_9) ;  /* 0x0000000000f4a947 */ /* 0x000fea0003800000 */
[----:B------:R-:W0:Y:S01]  /*06e0*/  S2R R17, SR_CgaCtaId ;  /* 0x0000000000117919 */ /* 0x000e220000008800 */
[----:B------:R-:W-:Y:S02]  /*06f0*/  MOV R12, 0x400 ;  /* 0x00000400000c7802 */ /* 0x000fe40000000f00 */
[----:B------:R-:W-:Y:S02]  /*0700*/  PLOP3.LUT P0, PT, PT, PT, PT, 0x8, 0x80 ;  /* 0x000000000080781c */ /* 0x000fe40003f0e170 */
[----:B------:R-:W-:Y:S02]  /*0710*/  IADD3 R14, PT, PT, R4, -0x180, RZ ;  /* 0xfffffe80040e7810 */ /* 0x000fe40007ffe0ff */
[----:B0-----:R-:W-:-:S09]  /*0720*/  LEA R12, R17, R12, 0x18 ;  /* 0x0000000c110c7211 */ /* 0x001fd200078ec0ff */
.L_x_10:
[----:B--2---:R-:W0:Y:S01]  /*0730*/  LDC.64 R16, c[0x0][0x380] ;  /* 0x0000e000ff107b82 */ /* 0x004e220000000a00 */
[C---:B------:R-:W-:Y:S02]  /*0740*/  IMAD.IADD R21, R15.reuse, 0x1, R6 ;  /* 0x000000010f157824 */ /* 0x040fe400078e0206 */
[C---:B------:R-:W-:Y:S02]  /*0750*/  IMAD.IADD R19, R15.reuse, 0x1, R11 ;  /* 0x000000010f137824 */ /* 0x040fe400078e020b */
[----:B-1----:R-:W-:-:S03]  /*0760*/  VIADD R26, R15, 0x80 ;  /* 0x000000800f1a7836 */ /* 0x002fc60000000000 */
[----:B------:R-:W-:Y:S01]  /*0770*/  LEA R24, R19, R12, 0x2 ;  /* 0x0000000c13187211 */ /* 0x000fe200078e10ff */
[----:B------:R-:W-:Y:S02]  /*0780*/  IMAD.IADD R19, R26, 0x1, R6 ;  /* 0x000000011a137824 */ /* 0x000fe400078e0206 */
[----:B0-----:R-:W-:-:S05]  /*0790*/  IMAD.WIDE R20, R21, 0x4, R16 ;  /* 0x0000000415147825 */ /* 0x001fca00078e0210 */
[----:B------:R-:W2:Y:S04]  /*07a0*/  LDG.E.STRONG.SYS R23, desc[UR36][R20.64] ;  /* 0x0000002414177981 */ /* 0x000ea8000c1f5900 */
[----:B------:R-:W3:Y:S01]  /*07b0*/  LDG.E.STRONG.SYS R25, desc[UR36][R20.64+0x80] ;  /* 0x0000802414197981 */ /* 0x000ee2000c1f5900 */
[----:B------:R-:W-:-:S03]  /*07c0*/  IMAD.WIDE R18, R19, 0x4, R16 ;  /* 0x0000000413127825 */ /* 0x000fc600078e0210 */
[----:B------:R-:W4:Y:S04]  /*07d0*/  LDG.E.STRONG.SYS R27, desc[UR36][R20.64+0x100] ;  /* 0x00010024141b7981 */ /* 0x000f28000c1f5900 */
[----:B------:R0:W5:Y:S04]  /*07e0*/  LDG.E.STRONG.SYS R29, desc[UR36][R20.64+0x180] ;  /* 0x00018024141d7981 */ /* 0x000168000c1f5900 */
[----:B------:R-:W5:Y:S04]  /*07f0*/  LDG.E.STRONG.SYS R28, desc[UR36][R18.64] ;  /* 0x00000024121c7981 */ /* 0x000f68000c1f5900 */
[----:B------:R-:W5:Y:S04]  /*0800*/  LDG.E.STRONG.SYS R30, desc[UR36][R18.64+0x80] ;  /* 0x00008024121e7981 */ /* 0x000f68000c1f5900 */
[----:B------:R-:W5:Y:S04]  /*0810*/  LDG.E.STRONG.SYS R32, desc[UR36][R18.64+0x100] ;  /* 0x0001002412207981 */ /* 0x000f68000c1f5900 */
[----:B------:R1:W5:Y:S01]  /*0820*/  LDG.E.STRONG.SYS R34, desc[UR36][R18.64+0x180] ;  /* 0x0001802412227981 */ /* 0x000362000c1f5900 */
[----:B0-----:R-:W-:-:S02]  /*0830*/  IADD3 R21, PT, PT, R26, R11, RZ ;  /* 0x0000000b1a157210 */ /* 0x001fc40007ffe0ff */
[----:B-1----:R-:W-:Y:S01]  /*0840*/  IADD3 R19, PT, PT, R15, 0x180, RZ ;  /* 0x000001800f137810 */ /* 0x002fe20007ffe0ff */
[----:B--2---:R0:W-:Y:S04]  /*0850*/  STS [R24], R23 ;  /* 0x0000001718007388 */ /* 0x0041e80000000800 */
[----:B---3--:R1:W-:Y:S04]  /*0860*/  STS [R24+0x80], R25 ;  /* 0x0000801918007388 */ /* 0x0083e80000000800 */
[----:B----4-:R2:W-:Y:S01]  /*0870*/  STS [R24+0x100], R27 ;  /* 0x0001001b18007388 */ /* 0x0105e20000000800 */
[----:B0-----:R-:W-:-:S03]  /*0880*/  IMAD R23, R21, 0x4, R12 ;  /* 0x0000000415177824 */ /* 0x001fc600078e020c */
[----:B-----5:R0:W-:Y:S01]  /*0890*/  STS [R24+0x180], R29 ;  /* 0x0001801d18007388 */ /* 0x0201e20000000800 */
[----:B-1----:R-:W-:-:S05]  /*08a0*/  VIADD R25, R15, 0x100 ;  /* 0x000001000f197836 */ /* 0x002fca0000000000 */
[----:B------:R-:W-:Y:S01]  /*08b0*/  IADD3 R21, PT, PT, R25, R6, RZ ;  /* 0x0000000619157210 */ /* 0x000fe20007ffe0ff */
[----:B--2---:R-:W-:-:S04]  /*08c0*/  IMAD.IADD R27, R19, 0x1, R6 ;  /* 0x00000001131b7824 */ /* 0x004fc800078e0206 */
[--C-:B------:R-:W-:Y:S01]  /*08d0*/  IMAD.WIDE R20, R21, 0x4, R16.reuse ;  /* 0x0000000415147825 */ /* 0x100fe200078e0210 */
[----:B------:R1:W-:Y:S03]  /*08e0*/  STS [R23], R28 ;  /* 0x0000001c17007388 */ /* 0x0003e60000000800 */
[----:B------:R-:W-:Y:S01]  /*08f0*/  IMAD.WIDE R16, R27, 0x4, R16 ;  /* 0x000000041b107825 */ /* 0x000fe200078e0210 */
[----:B0-----:R-:W2:Y:S04]  /*0900*/  LDG.E.STRONG.SYS R24, desc[UR36][R20.64] ;  /* 0x0000002414187981 */ /* 0x001ea8000c1f5900 */
[----:B------:R-:W3:Y:S04]  /*0910*/  LDG.E.STRONG.SYS R18, desc[UR36][R20.64+0x80] ;  /* 0x0000802414127981 */ /* 0x000ee8000c1f5900 */
[----:B------:R-:W4:Y:S04]  /*0920*/  LDG.E.STRONG.SYS R26, desc[UR36][R20.64+0x100] ;  /* 0x00010024141a7981 */ /* 0x000f28000c1f5900 */
[----:B------:R-:W-:Y:S04]  /*0930*/  STS [R23+0x80], R30 ;  /* 0x0000801e17007388 */ /* 0x000fe80000000800 */
[----:B------:R-:W-:Y:S04]  /*0940*/  STS [R23+0x100], R32 ;  /* 0x0001002017007388 */ /* 0x000fe80000000800 */
[----:B------:R0:W-:Y:S04]  /*0950*/  STS [R23+0x180], R34 ;  /* 0x0001802217007388 */ /* 0x0001e80000000800 */
[----:B-1----:R-:W5:Y:S04]  /*0960*/  LDG.E.STRONG.SYS R28, desc[UR36][R20.64+0x180] ;  /* 0x00018024141c7981 */ /* 0x002f68000c1f5900 */
[----:B0-----:R-:W5:Y:S04]  /*0970*/  LDG.E.STRONG.SYS R23, desc[UR36][R16.64] ;  /* 0x0000002410177981 */ /* 0x001f68000c1f5900 */
[----:B------:R-:W5:Y:S04]  /*0980*/  LDG.E.STRONG.SYS R27, desc[UR36][R16.64+0x80] ;  /* 0x00008024101b7981 */ /* 0x000f68000c1f5900 */
[----:B------:R-:W5:Y:S04]  /*0990*/  LDG.E.STRONG.SYS R29, desc[UR36][R16.64+0x100] ;  /* 0x00010024101d7981 */ /* 0x000f68000c1f5900 */
[----:B------:R-:W5:Y:S01]  /*09a0*/  LDG.E.STRONG.SYS R31, desc[UR36][R16.64+0x180] ;  /* 0x00018024101f7981 */ /* 0x000f62000c1f5900 */
[----:B------:R-:W-:-:S02]  /*09b0*/  IMAD.IADD R25, R25, 0x1, R11 ;  /* 0x0000000119197824 */ /* 0x000fc400078e020b */
[----:B------:R-:W-:Y:S02]  /*09c0*/  IMAD.IADD R19, R19, 0x1, R11 ;  /* 0x0000000113137824 */ /* 0x000fe400078e020b */
[----:B------:R-:W-:Y:S02]  /*09d0*/  IMAD R25, R25, 0x4, R12 ;  /* 0x0000000419197824 */ /* 0x000fe400078e020c */
[----:B------:R-:W-:-:S05]  /*09e0*/  VIADD R15, R15, 0x200 ;  /* 0x000002000f0f7836 */ /* 0x000fca0000000000 */
[----:B------:R-:W-:Y:S01]  /*09f0*/  ISETP.GE.AND P2, PT, R15, R14, PT ;  /* 0x0000000e0f00720c */ /* 0x000fe20003f46270 */
[----:B------:R-:W-:Y:S05]  /*0a00*/  YIELD ;  /* 0x0000000000007946 */ /* 0x000fea0003800000 */
[----:B---3--:R0:W-:Y:S04]  /*0a10*/  STS [R25+0x80], R18 ;  /* 0x0000801219007388 */ /* 0x0081e80000000800 */
[----:B--2---:R1:W-:Y:S01]  /*0a20*/  STS [R25], R24 ;  /* 0x0000001819007388 */ /* 0x0043e20000000800 */
[----:B0-----:R-:W-:-:S03]  /*0a30*/  LEA R18, R19, R12, 0x2 ;  /* 0x0000000c13127211 */ /* 0x001fc600078e10ff */
[----:B----4-:R1:W-:Y:S04]  /*0a40*/  STS [R25+0x100], R26 ;  /* 0x0001001a19007388 */ /* 0x0103e80000000800 */
[----:B-----5:R1:W-:Y:S04]  /*0a50*/  STS [R25+0x180], R28 ;  /* 0x0001801c19007388 */ /* 0x0203e80000000800 */
[----:B------:R1:W-:Y:S04]  /*0a60*/  STS [R18], R23 ;  /* 0x0000001712007388 */ /* 0x0003e80000000800 */
[----:B------:R1:W-:Y:S04]  /*0a70*/  STS [R18+0x80], R27 ;  /* 0x0000801b12007388 */ /* 0x0003e80000000800 */
[----:B------:R1:W-:Y:S04]  /*0a80*/  STS [R18+0x100], R29 ;  /* 0x0001001d12007388 */ /* 0x0003e80000000800 */
[----:B------:R1:W-:Y:S01]  /*0a90*/  STS [R18+0x180], R31 ;  /* 0x0001801f12007388 */ /* 0x0003e20000000800 */
[----:B------:R-:W-:Y:S05]  /*0aa0*/  @!P2 BRA `(.L_x_10) ;  /* 0xfffffffc0020a947 */ /* 0x000fea000383ffff */
.L_x_9:
[----:B------:R-:W-:Y:S05]  /*0ab0*/  BSYNC B1 ;  /* 0x0000000000017941 */ /* 0x000fea0003800000 */
.L_x_8:
[----:B------:R-:W-:Y:S01]  /*0ac0*/  IMAD.IADD R12, R4, 0x1, -R15 ;  /* 0x00000001040c7824 */ /* 0x000fe200078e0a0f */
[----:B------:R-:W-:Y:S04]  /*0ad0*/  BSSY.RECONVERGENT B1, `(.L_x_11) ;  /* 0x0000022000017945 */ /* 0x000fe80003800200 */
[----:B------:R-:W-:-:S13]  /*0ae0*/  ISETP.GT.AND P2, PT, R12, 0x80, PT ;  /* 0x000000800c00780c */ /* 0x000fda0003f44270 */
[----:B------:R-:W-:Y:S05]  /*0af0*/  @!P2 BRA `(.L_x_12) ;  /* 0x00000000007ca947 */ /* 0x000fea0003800000 */
[----:B------:R-:W0:Y:S08]  /*0b00*/  S2UR UR5, SR_CgaCtaId ;  /* 0x00000000000579c3 */ /* 0x000e300000008800 */
[----:B-12---:R-:W1:Y:S01]  /*0b10*/  LDC.64 R18, c[0x0][0x380] ;  /* 0x0000e000ff127b82 */ /* 0x006e620000000a00 */
[C---:B------:R-:W-:Y:S01]  /*0b20*/  VIADD R23, R15.reuse, 0x80 ;  /* 0x000000800f177836 */ /* 0x040fe20000000000 */
[C---:B------:R-:W-:Y:S01]  /*0b30*/  IADD3 R17, PT, PT, R15.reuse, R6, RZ ;  /* 0x000000060f117210 */ /* 0x040fe20007ffe0ff */
[----:B------:R-:W-:Y:S01]  /*0b40*/  UMOV UR4, 0x400 ;  /* 0x0000040000047882 */ /* 0x000fe20000000000 */
[----:B------:R-:W-:-:S02]  /*0b50*/  IMAD.IADD R14, R15, 0x1, R11 ;  /* 0x000000010f0e7824 */ /* 0x000fc400078e020b */
[----:B------:R-:W-:Y:S01]  /*0b60*/  IADD3 R25, PT, PT, R23, R6, RZ ;  /* 0x0000000617197210 */ /* 0x000fe20007ffe0ff */
[----:B0-----:R-:W-:Y:S01]  /*0b70*/  ULEA UR4, UR5, UR4, 0x18 ;  /* 0x0000000405047291 */ /* 0x001fe2000f8ec0ff */
[----:B-1----:R-:W-:-:S05]  /*0b80*/  IMAD.WIDE R16, R17, 0x4, R18 ;  /* 0x0000000411107825 */ /* 0x002fca00078e0212 */
[----:B------:R-:W-:Y:S01]  /*0b90*/  LEA R21, R14, UR4, 0x2 ;  /* 0x000000040e157c11 */ /* 0x000fe2000f8e10ff */
[----:B------:R-:W-:Y:S01]  /*0ba0*/  IMAD.WIDE R18, R25, 0x4, R18 ;  /* 0x0000000419127825 */ /* 0x000fe200078e0212 */
[----:B------:R-:W2:Y:S04]  /*0bb0*/  LDG.E.STRONG.SYS R12, desc[UR36][R16.64] ;  /* 0x00000024100c7981 */ /* 0x000ea8000c1f5900 */
[----:B------:R-:W3:Y:S04]  /*0bc0*/  LDG.E.STRONG.SYS R14, desc[UR36][R16.64+0x80] ;  /* 0x00008024100e7981 */ /* 0x000ee8000c1f5900 */
[----:B------:R-:W4:Y:S04]  /*0bd0*/  LDG.E.STRONG.SYS R20, desc[UR36][R16.64+0x100] ;  /* 0x0001002410147981 */ /* 0x000f28000c1f5900 */
[----:B------:R-:W5:Y:S04]  /*0be0*/  LDG.E.STRONG.SYS R24, desc[UR36][R16.64+0x180] ;  /* 0x0001802410187981 */ /* 0x000f68000c1f5900 */
[----:B------:R-:W5:Y:S04]  /*0bf0*/  LDG.E.STRONG.SYS R25, desc[UR36][R18.64] ;  /* 0x0000002412197981 */ /* 0x000f68000c1f5900 */
[----:B------:R-:W5:Y:S04]  /*0c00*/  LDG.E.STRONG.SYS R27, desc[UR36][R18.64+0x80] ;  /* 0x00008024121b7981 */ /* 0x000f68000c1f5900 */
[----:B------:R-:W5:Y:S04]  /*0c10*/  LDG.E.STRONG.SYS R29, desc[UR36][R18.64+0x100] ;  /* 0x00010024121d7981 */ /* 0x000f68000c1f5900 */
[----:B------:R-:W5:Y:S01]  /*0c20*/  LDG.E.STRONG.SYS R31, desc[UR36][R18.64+0x180] ;  /* 0x00018024121f7981 */ /* 0x000f62000c1f5900 */
[----:B------:R-:W-:-:S05]  /*0c30*/  IMAD.IADD R23, R23, 0x1, R11 ;  /* 0x0000000117177824 */ /* 0x000fca00078e020b */
[----:B------:R-:W-:Y:S01]  /*0c40*/  LEA R26, R23, UR4, 0x2 ;  /* 0x00000004171a7c11 */ /* 0x000fe2000f8e10ff */
[----:B------:R-:W-:Y:S01]  /*0c50*/  VIADD R15, R15, 0x100 ;  /* 0x000001000f0f7836 */ /* 0x000fe20000000000 */
[----:B------:R-:W-:Y:S01]  /*0c60*/  PLOP3.LUT P0, PT, PT, PT, PT, 0x8, 0x80 ;  /* 0x000000000080781c */ /* 0x000fe20003f0e170 */
[----:B--2---:R0:W-:Y:S04]  /*0c70*/  STS [R21], R12 ;  /* 0x0000000c15007388 */ /* 0x0041e80000000800 */
[----:B---3--:R0:W-:Y:S04]  /*0c80*/  STS [R21+0x80], R14 ;  /* 0x0000800e15007388 */ /* 0x0081e80000000800 */
[----:B----4-:R0:W-:Y:S04]  /*0c90*/  STS [R21+0x100], R20 ;  /* 0x0001001415007388 */ /* 0x0101e80000000800 */
[----:B-----5:R0:W-:Y:S04]  /*0ca0*/  STS [R21+0x180], R24 ;  /* 0x0001801815007388 */ /* 0x0201e80000000800 */
[----:B------:R0:W-:Y:S04]  /*0cb0*/  STS [R26], R25 ;  /* 0x000000191a007388 */ /* 0x0001e80000000800 */
[----:B------:R0:W-:Y:S04]  /*0cc0*/  STS [R26+0x80], R27 ;  /* 0x0000801b1a007388 */ /* 0x0001e80000000800 */
[----:B------:R0:W-:Y:S04]  /*0cd0*/  STS [R26+0x100], R29 ;  /* 0x0001001d1a007388 */ /* 0x0001e80000000800 */
[----:B------:R0:W-:Y:S02]  /*0ce0*/  STS [R26+0x180], R31 ;  /* 0x0001801f1a007388 */ /* 0x0001e40000000800 */
.L_x_12:
[----:B------:R-:W-:Y:S05]  /*0cf0*/  BSYNC.RECONVERGENT B1 ;  /* 0x0000000000017941 */ /* 0x000fea0003800200 */
.L_x_11:
[----:B------:R-:W-:-:S13]  /*0d00*/  ISETP.LT.OR P0, PT, R15, R4, P0 ;  /* 0x000000040f00720c */ /* 0x000fda0000701670 */
[----:B------:R-:W-:Y:S05]  /*0d10*/  @!P0 BRA `(.L_x_5) ;  /* 0x0000000000408947 */ /* 0x000fea0003800000 */
[----:B--2---:R-:W2:Y:S01]  /*0d20*/  LDC.64 R16, c[0x0][0x380] ;  /* 0x0000e000ff107b82 */ /* 0x004ea20000000a00 */
[----:B------:R-:W-:-:S05]  /*0d30*/  IADD3 R19, PT, PT, R15, R6, RZ ;  /* 0x000000060f137210 */ /* 0x000fca0007ffe0ff */
[----:B--2---:R-:W-:-:S05]  /*0d40*/  IMAD.WIDE R16, R19, 0x4, R16 ;  /* 0x0000000413107825 */ /* 0x004fca00078e0210 */
[----:B------:R-:W2:Y:S04]  /*0d50*/  LDG.E.STRONG.SYS R4, desc[UR36][R16.64] ;  /* 0x0000002410047981 */ /* 0x000ea8000c1f5900 */
[----:B0-----:R-:W3:Y:S04]  /*0d60*/  LDG.E.STRONG.SYS R14, desc[UR36][R16.64+0x80] ;  /* 0x00008024100e7981 */ /* 0x001ee8000c1f5900 */
[----:B-1----:R-:W4:Y:S04]  /*0d70*/  LDG.E.STRONG.SYS R18, desc[UR36][R16.64+0x100] ;  /* 0x0001002410127981 */ /* 0x002f28000c1f5900 */
[----:B------:R-:W5:Y:S01]  /*0d80*/  LDG.E.STRONG.SYS R20, desc[UR36][R16.64+0x180] ;  /* 0x0001802410147981 */ /* 0x000f62000c1f5900 */
[----:B------:R-:W0:Y:S01]  /*0d90*/  S2UR UR5, SR_CgaCtaId ;  /* 0x00000000000579c3 */ /* 0x000e220000008800 */
[----:B------:R-:W-:Y:S01]  /*0da0*/  UMOV UR4, 0x400 ;  /* 0x0000040000047882 */ /* 0x000fe20000000000 */
[----:B------:R-:W-:Y:S01]  /*0db0*/  IMAD.IADD R12, R15, 0x1, R11 ;  /* 0x000000010f0c7824 */ /* 0x000fe200078e020b */
[----:B0-----:R-:W-:-:S06]  /*0dc0*/  ULEA UR4, UR5, UR4, 0x18 ;  /* 0x0000000405047291 */ /* 0x001fcc000f8ec0ff */
[----:B------:R-:W-:-:S05]  /*0dd0*/  LEA R15, R12, UR4, 0x2 ;  /* 0x000000040c0f7c11 */ /* 0x000fca000f8e10ff */
[----:B--2---:R0:W-:Y:S04]  /*0de0*/  STS [R15], R4 ;  /* 0x000000040f007388 */ /* 0x0041e80000000800 */
[----:B---3--:R0:W-:Y:S04]  /*0df0*/  STS [R15+0x80], R14 ;  /* 0x0000800e0f007388 */ /* 0x0081e80000000800 */
[----:B----4-:R0:W-:Y:S04]  /*0e00*/  STS [R15+0x100], R18 ;  /* 0x000100120f007388 */ /* 0x0101e80000000800 */
[----:B-----5:R0:W-:Y:S02]  /*0e10*/  STS [R15+0x180], R20 ;  /* 0x000180140f007388 */ /* 0x0201e40000000800 */
.L_x_5:
[----:B------:R-:W-:Y:S05]  /*0e20*/  BSYNC B0 ;  /* 0x0000000000007941 */ /* 0x000fea0003800000 */
.L_x_4:
[----:B------:R-:W3:Y:S01]  /*0e30*/  LDCU UR4, c[0x0][0x3a8] ;  /* 0x00007500ff0477ac */ /* 0x000ee20008000800 */
[----:B------:R-:W-:Y:S02]  /*0e40*/  IMAD R11, R2, R13, R11 ;  /* 0x0000000d020b7224 */ /* 0x000fe400078e020b */
[----:B---3--:R-:W-:Y:S01]  /*0e50*/  IMAD R6, R13, UR4, R6 ;  /* 0x000000040d067c24 */ /* 0x008fe2000f8e0206 */
[----:B------:R-:W-:Y:S06]  /*0e60*/  @!P1 BRA `(.L_x_13) ;  /* 0xfffffff400789947 */ /* 0x000fec000383ffff */
.L_x_3:
[----:B------:R-:W-:Y:S05]  /*0e70*/  WARPSYNC.ALL ;  /* 0x0000000000007948 */ /* 0x000fea0003800000 */
[----:B------:R-:W3:Y:S01]  /*0e80*/  LDCU UR5, c[0x0][0x3d4] ;  /* 0x00007a80ff0577ac */ /* 0x000ee20008000800 */
[----:B------:R-:W4:Y:S01]  /*0e90*/  LDCU UR4, c[0x0][0x39c] ;  /* 0x00007380ff0477ac */ /* 0x000f220008000800 */
[----:B------:R-:W0:Y:S01]  /*0ea0*/  LDCU UR51, c[0x0][0x39c] ;  /* 0x00007380ff3377ac */ /* 0x000e220008000800 */
[----:B------:R-:W0:Y:S01]  /*0eb0*/  LDCU UR50, c[0x0][0x3a4] ;  /* 0x00007480ff3277ac */ /* 0x000e220008000800 */
[----:B------:R-:W0:Y:S01]  /*0ec0*/  LDCU UR49, c[0x0][0x3dc] ;  /* 0x00007b80ff3177ac */ /* 0x000e220008000800 */
[----:B---3--:R-:W-:Y:S01]  /*0ed0*/  IMAD.U32 R6, RZ, RZ, UR5 ;  /* 0x00000005ff067e24 */ /* 0x008fe2000f8e00ff */
[----:B----4-:R-:W-:Y:S01]  /*0ee0*/  ULOP3.LUT UR48, URZ, UR4, URZ, 0x33, !UPT ;  /* 0x00000004ff307292 */ /* 0x010fe2000f8e33ff */
[----:B------:R-:W-:Y:S03]  /*0ef0*/  BAR.SYNC.DEFER_BLOCKING 0x0 ;  /* 0x0000000000007b1d */ /* 0x000fe60000010000 */
[----:B------:R-:W-:-:S13]  /*0f00*/  ISETP.GE.AND P0, PT, R6, 0x1, PT ;  /* 0x000000010600780c */ /* 0x000fda0003f06270 */
[----:B0-----:R-:W-:Y:S05]  /*0f10*/  @!P0 BRA `(.L_x_14) ;  /* 0x000000a800b88947 */ /* 0x001fea0003800000 */
[----:B------:R-:W0:Y:S01]  /*0f20*/  LDCU UR47, c[0x0][0x360] ;  /* 0x00006c00ff2f77ac */ /* 0x000e220008000800 */
[----:B------:R-:W-:Y:S01]  /*0f30*/  ISETP.LE.AND P0, PT, RZ, UR4, PT ;  /* 0x00000004ff007c0c */ /* 0x000fe2000bf03270 */
[----:B------:R-:W-:Y:S01]  /*0f40*/  VIADD R36, R5, UR40 ;  /* 0x0000002805247c36 */ /* 0x000fe20008000000 */
[----:B------:R-:W-:Y:S01]  /*0f50*/  MOV R6, 0x1020 ;  /* 0x0000102000067802 */ /* 0x000fe20000000f00 */
[----:B------:R-:W3:Y:S01]  /*0f60*/  LDCU UR41, c[0x0][0x398] ;  /* 0x00007300ff2977ac */ /* 0x000ee20008000800 */
[C---:B------:R-:W-:Y:S02]  /*0f70*/  ISETP.GE.U32.OR P1, PT, R37.reuse, R2, !P0 ;  /* 0x000000022500720c */ /* 0x040fe40004726470 */
[----:B------:R-:W-:Y:S02]  /*0f80*/  ISETP.GE.AND P0, PT, R36, 0x1, PT ;  /* 0x000000012400780c */ /* 0x000fe40003f06270 */
[----:B-1----:R-:W-:Y:S02]  /*0f90*/  P2R R25, PR, RZ, 0x2 ;  /* 0x00000002ff197803 */ /* 0x002fe40000000000 */
[----:B0-----:R-:W-:Y:S01]  /*0fa0*/  IADD3 R0, PT, PT, R37, UR47, RZ ;  /* 0x0000002f25007c10 */ /* 0x001fe2000fffe0ff */
[----:B------:R-:W-:-:S02]  /*0fb0*/  ULOP3.LUT UR4, UR47, 0xffff, URZ, 0xc0, !UPT ;  /* 0x0000ffff2f047892 */ /* 0x000fc4000f8ec0ff */
[----:B---3--:R-:W-:Y:S02]  /*0fc0*/  UIADD3 UR41, UPT, UPT, UR48, UR41, URZ ;  /* 0x0000002930297290 */ /* 0x008fe4000fffe0ff */
[----:B------:R-:W-:-:S05]  /*0fd0*/  IMAD.MOV R0, RZ, RZ, -R0 ;  /* 0x000000ffff007224 */ /* 0x000fca00078e0a00 */
[----:B------:R-:W-:-:S04]  /*0fe0*/  PRMT R0, R0, 0x7710, RZ ;  /* 0x0000771000007816 */ /* 0x000fc800000000ff */
[----:B------:R-:W-:-:S04]  /*0ff0*/  IADD3 R0, PT, PT, R0, 0x13ff, RZ ;  /* 0x000013ff00007810 */ /* 0x000fc80007ffe0ff */
[----:B------:R-:W-:-:S07]  /*1000*/  LOP3.LUT R0, R0, 0xffff, RZ, 0xc0, !PT ;  /* 0x0000ffff00007812 */ /* 0x000fce00078ec0ff */
[----:B--2---:R-:W-:Y:S05]  /*1010*/  CALL.REL.NOINC `($__internal_0_$__cuda_sm20_div_u16) ;  /* 0x0000011c00807944 */ /* 0x004fea0003c00000 */
[----:B------:R-:W0:Y:S01]  /*1020*/  LDCU UR43, c[0x0][0x39c] ;  /* 0x00007380ff2b77ac */ /* 0x000e220008000800 */
[----:B------:R-:W1:Y:S01]  /*1030*/  LDC R26, c[0x0][0x3b4] ;  /* 0x0000ed00ff1a7b82 */ /* 0x000e620000000800 */
[C---:B------:R-:W-:Y:S01]  /*1040*/  LOP3.LUT R30, R2.reuse, 0x3, RZ, 0xc0, !PT ;  /* 0x00000003021e7812 */ /* 0x040fe200078ec0ff */
[----:B------:R-:W-:Y:S01]  /*1050*/  IMAD.MOV.U32 R23, RZ, RZ, RZ ;  /* 0x000000ffff177224 */ /* 0x000fe200078e00ff */
[----:B------:R-:W0:Y:S01]  /*1060*/  LDCU.64 UR4, c[0x0][0x390] ;  /* 0x00007200ff0477ac */ /* 0x000e220008000a00 */
[C---:B------:R-:W-:Y:S02]  /*1070*/  LOP3.LUT R31, R2.reuse, 0x7, RZ, 0xc0, !PT ;  /* 0x00000007021f7812 */ /* 0x040fe400078ec0ff */
[----:B------:R-:W-:Y:S01]  /*1080*/  LOP3.LUT R35, R35, 0x3, RZ, 0xc0, !PT ;  /* 0x0000000323237812 */ /* 0x000fe200078ec0ff */
[----:B------:R-:W2:Y:S01]  /*1090*/  LDCU.U16 UR8, c[0x0][0x39c] ;  /* 0x00007380ff0877ac */ /* 0x000ea20008000400 */
[----:B------:R-:W-:Y:S01]  /*10a0*/  LOP3.LUT R34, R2, 0x7ffffff8, RZ, 0xc0, !PT ;  /* 0x7ffffff802227812 */ /* 0x000fe200078ec0ff */
[----:B------:R-:W-:Y:S01]  /*10b0*/  VIADD R27, R30, 0xffffffff ;  /* 0xffffffff1e1b7836 */ /* 0x000fe20000000000 */
[----:B------:R-:W-:Y:S01]  /*10c0*/  LOP3.LUT R33, R2, 0x1, RZ, 0xc0, !PT ;  /* 0x0000000102217812 */ /* 0x000fe200078ec0ff */
[----:B------:R-:W3:Y:S01]  /*10d0*/  LDCU.U16 UR6, c[0x0][0x394] ;  /* 0x00007280ff0677ac */ /* 0x000ee20008000400 */
[----:B------:R-:W-:-:S02]  /*10e0*/  LOP3.LUT R32, R36, 0xfffffffc, RZ, 0xc0, !PT ;  /* 0xfffffffc24207812 */ /* 0x000fc400078ec0ff */
[----:B------:R-:W-:Y:S01]  /*10f0*/  IADD3 R28, PT, PT, R31, -0x1, RZ ;  /* 0xffffffff1f1c7810 */ /* 0x000fe20007ffe0ff */
[----:B------:R-:W4:Y:S01]  /*1100*/  LDCU.U16 UR7, c[0x0][0x39c] ;  /* 0x00007380ff0777ac */ /* 0x000f220008000400 */
[----:B------:R-:W5:Y:S01]  /*1110*/  LDCU UR9, c[0x0][0x390] ;  /* 0x00007200ff0977ac */ /* 0x000f620008000800 */
[----:B0-----:R-:W-:Y:S01]  /*1120*/  UIADD3 UR52, UPT, UPT, UR43, UR4, URZ ;  /* 0x000000042b347290 */ /* 0x001fe2000fffe0ff */
[----:B-1----:R-:W-:Y:S01]  /*1130*/  VIADD R26, R26, UR40 ;  /* 0x000000281a1a7c36 */ /* 0x002fe20008000000 */
[----:B------:R-:W-:Y:S02]  /*1140*/  UIMAD UR42, UR4, UR5, URZ ;  /* 0x00000005042a72a4 */ /* 0x000fe4000f8e02ff */
[----:B------:R-:W-:Y:S02]  /*1150*/  UIMAD UR53, UR40, UR5, URZ ;  /* 0x00000005283572a4 */ /* 0x000fe4000f8e02ff */
[----:B------:R-:W-:Y:S01]  /*1160*/  UIADD3 UR43, UPT, UPT, UR43, UR5, URZ ;  /* 0x000000052b2b7290 */ /* 0x000fe2000fffe0ff */
[----:B------:R-:W0:Y:S01]  /*1170*/  LDCU UR5, c[0x0][0x3c0] ;  /* 0x00007800ff0577ac */ /* 0x000e220008000800 */
[----:B--2---:R-:W-:-:S02]  /*1180*/  UIADD3 UR8, UPT, UPT, UR8, 0x1, URZ ;  /* 0x0000000108087890 */ /* 0x004fc4000fffe0ff */
[----:B---3--:R-:W-:Y:S01]  /*1190*/  UPRMT UR44, UR6, 0x9910, URZ ;  /* 0x00009910062c7896 */ /* 0x008fe200080000ff */
[----:B-----5:R-:W-:Y:S01]  /*11a0*/  IMAD.U32 R29, RZ, RZ, UR9 ;  /* 0x00000009ff1d7e24 */ /* 0x020fe2000f8e00ff */
[----:B------:R-:W-:Y:S02]  /*11b0*/  ULOP3.LUT UR8, UR8, 0xffff, URZ, 0xc0, !UPT ;  /* 0x0000ffff08087892 */ /* 0x000fe4000f8ec0ff */
[----:B----4-:R-:W-:Y:S02]  /*11c0*/  UPRMT UR4, UR7, 0x9910, URZ ;  /* 0x0000991007047896 */ /* 0x010fe400080000ff */
[----:B------:R-:W-:Y:S02]  /*11d0*/  ULOP3.LUT UR46, UR8, 0x7, URZ, 0xc0, !UPT ;  /* 0x00000007082e7892 */ /* 0x000fe4000f8ec0ff */
[----:B------:R-:W-:Y:S02]  /*11e0*/  ULOP3.LUT UR54, UR40, 0xfffffff0, URZ, 0xc0, !UPT ;  /* 0xfffffff028367892 */ /* 0x000fe4000f8ec0ff */
[----:B------:R-:W-:Y:S01]  /*11f0*/  ULOP3.LUT UR55, UR40, 0xfffffff8, URZ, 0xc0, !UPT ;  /* 0xfffffff828377892 */ /* 0x000fe2000f8ec0ff */
[----:B0-----:R-:W-:Y:S01]  /*1200*/  ISETP.NE.OR P0, PT, RZ, UR5, !P0 ;  /* 0x00000005ff007c0c */ /* 0x001fe2000c705670 */
[----:B------:R-:W-:-:S02]  /*1210*/  UIMAD UR44, UR44, UR4, UR44 ;  /* 0x000000042c2c72a4 */ /* 0x000fc4000f8e022c */
[----:B------:R-:W-:Y:S01]  /*1220*/  ULOP3.LUT UR45, UR8, 0x3, URZ, 0xc0, !UPT ;  /* 0x00000003082d7892 */ /* 0x000fe2000f8ec0ff */
[----:B------:R-:W-:Y:S01]  /*1230*/  P2R R24, PR, RZ, 0x1 ;  /* 0x00000001ff187803 */ /* 0x000fe20000000000 */
[----:B------:R-:W-:-:S12]  /*1240*/  UIADD3 UR46, UPT, UPT, UR46, -0x1, URZ ;  /* 0xffffffff2e2e7890 */ /* 0x000fd8000fffe0ff */
.L_x_254:
[----:B------:R-:W-:Y:S01]  /*1250*/  ISETP.GE.U32.AND P0, PT, R37, UR53, PT ;  /* 0x0000003525007c0c */ /* 0x000fe2000bf06070 */
[----:B------:R-:W-:Y:S05]  /*1260*/  YIELD ;  /* 0x0000000000007946 */ /* 0x000fea0003800000 */
[----:B------:R-:W-:Y:S01]  /*1270*/  BSSY.RECONVERGENT B0, `(.L_x_15) ;  /* 0x0000026000007945 */ /* 0x000fe20003800200 */
[----:B------:R-:W-:-:S06]  /*1280*/  P2R R0, PR, RZ, 0x1 ;  /* 0x00000001ff007803 */ /* 0x000fcc0000000000 */
[----:B0-----:R-:W-:Y:S05]  /*1290*/  @P0 BRA `(.L_x_16) ;  /* 0x00000000008c0947 */ /* 0x001fea0003800000 */
[----:B------:R-:W0:Y:S01]  /*12a0*/  I2F.U32.RP R0, UR40 ;  /* 0x0000002800007d06 */ /* 0x000e220008209000 */
[----:B------:R-:W-:Y:S01]  /*12b0*/  IMAD R3, RZ, RZ, -UR40 ;  /* 0x80000028ff037e24 */ /* 0x000fe2000f8e02ff */
[----:B------:R-:W-:Y:S01]  /*12c0*/  ISETP.NE.U32.AND P2, PT, RZ, UR40, PT ;  /* 0x00000028ff007c0c */ /* 0x000fe2000bf45070 */
[----:B------:R-:W1:Y:S01]  /*12d0*/  LDCU UR4, c[0x0][0x398] ;  /* 0x00007300ff0477ac */ /* 0x000e620008000800 */
[----:B------:R-:W2:Y:S04]  /*12e0*/  LDCU UR5, c[0x0][0x3a4] ;  /* 0x00007480ff0577ac */ /* 0x000ea80008000800 */
[----:B0-----:R-:W0:Y:S02]  /*12f0*/  MUFU.RCP R0, R0 ;  /* 0x0000000000007308 */ /* 0x001e240000001000 */
[----:B0-----:R-:W-:-:S06]  /*1300*/  IADD3 R4, PT, PT, R0, 0xffffffe, RZ ;  /* 0x0ffffffe00047810 */ /* 0x001fcc0007ffe0ff */
[----:B------:R0:W3:Y:S02]  /*1310*/  F2I.FTZ.U32.TRUNC.NTZ R5, R4 ;  /* 0x0000000400057305 */ /* 0x0000e4000021f000 */
[----:B0-----:R-:W-:Y:S02]  /*1320*/  IMAD.MOV.U32 R4, RZ, RZ, RZ ;  /* 0x000000ffff047224 */ /* 0x001fe400078e00ff */
[----:B---3--:R-:W-:-:S04]  /*1330*/  IMAD R3, R3, R5, RZ ;  /* 0x0000000503037224 */ /* 0x008fc800078e02ff */
[----:B------:R-:W-:Y:S02]  /*1340*/  IMAD.HI.U32 R6, R5, R3, R4 ;  /* 0x0000000305067227 */ /* 0x000fe400078e0004 */
[----:B------:R-:W0:Y:S04]  /*1350*/  LDC.64 R4, c[0x0][0x380] ;  /* 0x0000e000ff047b82 */ /* 0x000e280000000a00 */
[----:B------:R-:W-:-:S05]  /*1360*/  IMAD.HI.U32 R6, R6, R37, RZ ;  /* 0x0000002506067227 */ /* 0x000fca00078e00ff */
[----:B------:R-:W-:-:S05]  /*1370*/  IADD3 R8, PT, PT, -R6, RZ, RZ ;  /* 0x000000ff06087210 */ /* 0x000fca0007ffe1ff */
[----:B------:R-:W-:-:S05]  /*1380*/  IMAD R3, R8, UR40, R37 ;  /* 0x0000002808037c24 */ /* 0x000fca000f8e0225 */
[----:B------:R-:W-:-:S13]  /*1390*/  ISETP.GE.U32.AND P0, PT, R3, UR40, PT ;  /* 0x0000002803007c0c */ /* 0x000fda000bf06070 */
[----:B------:R-:W-:Y:S02]  /*13a0*/  @P0 VIADD R3, R3, -UR40 ;  /* 0x8000002803030c36 */ /* 0x000fe40008000000 */
[----:B------:R-:W-:-:S03]  /*13b0*/  @P0 VIADD R6, R6, 0x1 ;  /* 0x0000000106060836 */ /* 0x000fc60000000000 */
[----:B------:R-:W-:-:S13]  /*13c0*/  ISETP.GE.U32.AND P1, PT, R3, UR40, PT ;  /* 0x0000002803007c0c */ /* 0x000fda000bf26070 */
[----:B------:R-:W-:Y:S02]  /*13d0*/  @P1 IADD3 R6, PT, PT, R6, 0x1, RZ ;  /* 0x0000000106061810 */ /* 0x000fe40007ffe0ff */
[----:B------:R-:W-:-:S05]  /*13e0*/  @!P2 LOP3.LUT R6, RZ, UR40, RZ, 0x33, !PT ;  /* 0x00000028ff06ac12 */ /* 0x000fca000f8e33ff */
[----:B------:R-:W-:-:S04]  /*13f0*/  IMAD.MOV R0, RZ, RZ, -R6 ;  /* 0x000000ffff007224 */ /* 0x000fc800078e0a06 */
[----:B------:R-:W-:Y:S02]  /*1400*/  IMAD R3, R0, UR40, R37 ;  /* 0x0000002800037c24 */ /* 0x000fe4000f8e0225 */
[----:B-1----:R-:W-:-:S03]  /*1410*/  VIADD R0, R6, UR4 ;  /* 0x0000000406007c36 */ /* 0x002fc60008000000 */
[----:B------:R-:W-:-:S05]  /*1420*/  IADD3 R7, PT, PT, R3, UR41, RZ ;  /* 0x0000002903077c10 */ /* 0x000fca000fffe0ff */
[----:B--2---:R-:W-:-:S04]  /*1430*/  IMAD R7, R0, UR5, R7 ;  /* 0x0000000500077c24 */ /* 0x004fc8000f8e0207 */
[----:B0-----:R-:W-:-:S06]  /*1440*/  IMAD.WIDE R4, R7, 0x4, R4 ;  /* 0x0000000407047825 */ /* 0x001fcc00078e0204 */
[----:B------:R-:W2:Y:S01]  /*1450*/  LDG.E.STRONG.SYS R4, desc[UR36][R4.64] ;  /* 0x0000002404047981 */ /* 0x000ea2000c1f5900 */
[----:B------:R-:W0:Y:S01]  /*1460*/  S2UR UR5, SR_CgaCtaId ;  /* 0x00000000000579c3 */ /* 0x000e220000008800 */
[----:B------:R-:W-:Y:S01]  /*1470*/  VIADD R6, R6, UR40 ;  /* 0x0000002806067c36 */ /* 0x000fe20008000000 */
[----:B------:R-:W-:-:S03]  /*1480*/  UMOV UR4, 0x400 ;  /* 0x0000040000047882 */ /* 0x000fc60000000000 */
[----:B------:R-:W-:Y:S01]  /*1490*/  IMAD R6, R6, R2, R3 ;  /* 0x0000000206067224 */ /* 0x000fe200078e0203 */
[----:B0-----:R-:W-:-:S06]  /*14a0*/  ULEA UR4, UR5, UR4, 0x18 ;  /* 0x0000000405047291 */ /* 0x001fcc000f8ec0ff */
[----:B------:R-:W-:-:S05]  /*14b0*/  LEA R3, R6, UR4, 0x2 ;  /* 0x0000000406037c11 */ /* 0x000fca000f8e10ff */
[----:B--2---:R0:W-:Y:S02]  /*14c0*/  STS [R3], R4 ;  /* 0x0000000403007388 */ /* 0x0041e40000000800 */
.L_x_16:
[----:B------:R-:W-:Y:S05]  /*14d0*/  BSYNC.RECONVERGENT B0 ;  /* 0x0000000000007941 */ /* 0x000fea0003800200 */
.L_x_15:
[----:B------:R-:W-:Y:S01]  /*14e0*/  ISETP.NE.AND P0, PT, R25, RZ, PT ;  /* 0x000000ff1900720c */ /* 0x000fe20003f05270 */
[----:B------:R-:W-:-:S12]  /*14f0*/  BSSY B0, `(.L_x_17) ;  /* 0x00000be000007945 */ /* 0x000fd80003800000 */
[----:B------:R-:W-:Y:S05]  /*1500*/  @P0 BRA `(.L_x_18) ;  /* 0x0000000800f00947 */ /* 0x000fea0003800000 */
[----:B------:R-:W1:Y:S01]  /*1510*/  LDCU UR5, c[0x0][0x39c] ;  /* 0x00007380ff0577ac */ /* 0x000e620008000800 */
[----:B0-----:R-:W0:Y:S01]  /*1520*/  LDC R3, c[0x0][0x3a4] ;  /* 0x0000e900ff037b82 */ /* 0x001e220000000800 */
[----:B------:R-:W-:Y:S01]  /*1530*/  VIADD R0, R37, UR41 ;  /* 0x0000002925007c36 */ /* 0x000fe20008000000 */
[----:B------:R-:W2:Y:S01]  /*1540*/  LDCU UR4, c[0x0][0x398] ;  /* 0x00007300ff0477ac */ /* 0x000ea20008000800 */
[----:B-1----:R-:W-:Y:S02]  /*1550*/  UISETP.GE.U32.AND UP0, UPT, UR5, 0xf, UPT ;  /* 0x0000000f0500788c */ /* 0x002fe4000bf06070 */
[----:B--2---:R-:W-:-:S06]  /*1560*/  UIADD3 UR4, UPT, UPT, -UR40, UR4, URZ ;  /* 0x0000000428047290 */ /* 0x004fcc000fffe1ff */
[----:B0-----:R-:W-:Y:S01]  /*1570*/  IMAD R0, R3, UR4, R0 ;  /* 0x0000000403007c24 */ /* 0x001fe2000f8e0200 */
[----:B------:R-:W-:Y:S01]  /*1580*/  MOV R3, R37 ;  /* 0x0000002500037202 */ /* 0x000fe20000000f00 */
[----:B------:R-:W-:Y:S06]  /*1590*/  BRA.U !UP0, `(.L_x_19) ;  /* 0x0000000508407547 */ /* 0x000fec000b800000 */
[----:B------:R-:W0:Y:S01]  /*15a0*/  S2R R3, SR_CgaCtaId ;  /* 0x0000000000037919 */ /* 0x000e220000008800 */
[----:B------:R-:W-:Y:S01]  /*15b0*/  MOV R4, 0x400 ;  /* 0x0000040000047802 */ /* 0x000fe20000000f00 */
[----:B------:R-:W-:Y:S01]  /*15c0*/  BSSY B1, `(.L_x_19) ;  /* 0x000004d000017945 */ /* 0x000fe20003800000 */
[----:B------:R-:W-:Y:S02]  /*15d0*/  IMAD.MOV.U32 R18, RZ, RZ, RZ ;  /* 0x000000ffff127224 */ /* 0x000fe400078e00ff */
[----:B0-----:R-:W-:Y:S01]  /*15e0*/  LEA R4, R3, R4, 0x18 ;  /* 0x0000000403047211 */ /* 0x001fe200078ec0ff */
[----:B------:R-:W-:-:S07]  /*15f0*/  IMAD.MOV.U32 R3, RZ, RZ, R37 ;  /* 0x000000ffff037224 */ /* 0x000fce00078e0025 */
.L_x_20:
[----:B0-----:R-:W0:Y:S08]  /*1600*/  LDC.64 R6, c[0x0][0x380] ;  /* 0x0000e000ff067b82 */ /* 0x001e300000000a00 */
[----:B------:R-:W1:Y:S01]  /*1610*/  LDC R5, c[0x0][0x3a4] ;  /* 0x0000e900ff057b82 */ /* 0x000e620000000800 */
[----:B0-----:R-:W-:-:S05]  /*1620*/  IMAD.WIDE R10, R0, 0x4, R6 ;  /* 0x00000004000a7825 */ /* 0x001fca00078e0206 */
[----:B------:R0:W2:Y:S01]  /*1630*/  LDG.E.STRONG.SYS R14, desc[UR36][R10.64] ;  /* 0x000000240a0e7981 */ /* 0x0000a2000c1f5900 */
[----:B-1----:R-:W-:-:S05]  /*1640*/  IMAD.WIDE R12, R5, 0x4, R10 ;  /* 0x00000004050c7825 */ /* 0x002fca00078e020a */
[----:B------:R1:W3:Y:S01]  /*1650*/  LDG.E.STRONG.SYS R16, desc[UR36][R12.64] ;  /* 0x000000240c107981 */ /* 0x0002e2000c1f5900 */
[----:B------:R-:W-:-:S05]  /*1660*/  IMAD.WIDE R6, R5, 0x4, R12 ;  /* 0x0000000405067825 */ /* 0x000fca00078e020c */
[----:B------:R4:W5:Y:S01]  /*1670*/  LDG.E.STRONG.SYS R19, desc[UR36][R6.64] ;  /* 0x0000002406137981 */ /* 0x000962000c1f5900 */
[----:B------:R-:W-:Y:S01]  /*1680*/  IMAD.WIDE R8, R5, 0x4, R6 ;  /* 0x0000000405087825 */ /* 0x000fe200078e0206 */
[----:B------:R-:W-:-:S03]  /*1690*/  LEA R15, R3, R4, 0x2 ;  /* 0x00000004030f7211 */ /* 0x000fc600078e10ff */
[----:B------:R-:W-:Y:S01]  /*16a0*/  IMAD.U32 R20, RZ, RZ, UR52 ;  /* 0x00000034ff147e24 */ /* 0x000fe2000f8e00ff */
[----:B------:R4:W5:Y:S01]  /*16b0*/  LDG.E.STRONG.SYS R21, desc[UR36][R8.64] ;  /* 0x0000002408157981 */ /* 0x000962000c1f5900 */
[----:B0-----:R-:W-:-:S04]  /*16c0*/  IMAD.WIDE R10, R5, 0x4, R8 ;  /* 0x00000004050a7825 */ /* 0x001fc800078e0208 */
[----:B------:R-:W-:Y:S01]  /*16d0*/  IMAD R17, R20, 0x4, R15 ;  /* 0x0000000414117824 */ /* 0x000fe200078e020f */
[----:B------:R0:W5:Y:S01]  /*16e0*/  LDG.E.STRONG.SYS R22, desc[UR36][R10.64] ;  /* 0x000000240a167981 */ /* 0x000162000c1f5900 */
[----:B-1----:R-:W-:-:S05]  /*16f0*/  IMAD.WIDE R12, R5, 0x4, R10 ;  /* 0x00000004050c7825 */ /* 0x002fca00078e020a */
[----:B------:R1:W5:Y:S01]  /*1700*/  LDG.E.STRONG.SYS R38, desc[UR36][R12.64] ;  /* 0x000000240c267981 */ /* 0x000362000c1f5900 */
[----:B----4-:R-:W-:-:S05]  /*1710*/  IMAD.WIDE R6, R5, 0x4, R12 ;  /* 0x0000000405067825 */ /* 0x010fca00078e020c */
[----:B------:R4:W4:Y:S01]  /*1720*/  LDG.E.STRONG.SYS R40, desc[UR36][R6.64] ;  /* 0x0000002406287981 */ /* 0x000922000c1f5900 */
[----:B------:R-:W-:-:S05]  /*1730*/  IMAD.WIDE R8, R5, 0x4, R6 ;  /* 0x0000000405087825 */ /* 0x000fca00078e0206 */
[----:B------:R4:W4:Y:S01]  /*1740*/  LDG.E.STRONG.SYS R41, desc[UR36][R8.64] ;  /* 0x0000002408297981 */ /* 0x000922000c1f5900 */
[----:B------:R-:W-:Y:S01]  /*1750*/  LEA R20, R2, R17, 0x2 ;  /* 0x0000001102147211 */ /* 0x000fe200078e10ff */
[----:B0-----:R-:W-:-:S04]  /*1760*/  IMAD.WIDE R10, R5, 0x4, R8 ;  /* 0x00000004050a7825 */ /* 0x001fc800078e0208 */
[----:B-1----:R-:W-:Y:S01]  /*1770*/  IMAD.WIDE R12, R5, 0x4, R10 ;  /* 0x00000004050c7825 */ /* 0x002fe200078e020a */
[----:B--2---:R0:W-:Y:S03]  /*1780*/  STS [R15], R14 ;  /* 0x0000000e0f007388 */ /* 0x0041e60000000800 */
[C---:B0-----:R-:W-:Y:S01]  /*1790*/  IMAD R14, R2.reuse, 0x4, R20 ;  /* 0x00000004020e7824 */ /* 0x041fe200078e0214 */
[----:B---3--:R0:W-:Y:S03]  /*17a0*/  STS [R17+0x4], R16 ;  /* 0x0000041011007388 */ /* 0x0081e60000000800 */
[C---:B------:R-:W-:Y:S01]  /*17b0*/  IMAD R15, R2.reuse, 0x4, R14 ;  /* 0x00000004020f7824 */ /* 0x040fe200078e020e */
[----:B-----5:R1:W-:Y:S04]  /*17c0*/  STS [R20+0x4], R19 ;  /* 0x0000041314007388 */ /* 0x0203e80000000800 */
[----:B------:R-:W-:Y:S01]  /*17d0*/  STS [R14+0x4], R21 ;  /* 0x000004150e007388 */ /* 0x000fe20000000800 */
[----:B0-----:R-:W-:-:S03]  /*17e0*/  LEA R17, R2, R15, 0x2 ;  /* 0x0000000f02117211 */ /* 0x001fc600078e10ff */
[----:B-1----:R0:W2:Y:S04]  /*17f0*/  LDG.E.STRONG.SYS R20, desc[UR36][R10.64] ;  /* 0x000000240a147981 */ /* 0x0020a8000c1f5900 */
[----:B------:R1:W-:Y:S01]  /*1800*/  STS [R15+0x4], R22 ;  /* 0x000004160f007388 */ /* 0x0003e20000000800 */
[----:B------:R-:W-:-:S03]  /*1810*/  IMAD R19, R2, 0x4, R17 ;  /* 0x0000000402137824 */ /* 0x000fc600078e0211 */
[----:B------:R3:W-:Y:S04]  /*1820*/  STS [R17+0x4], R38 ;  /* 0x0000042611007388 */ /* 0x0007e80000000800 */
[----:B------:R5:W2:Y:S01]  /*1830*/  LDG.E.STRONG.SYS R42, desc[UR36][R12.64] ;  /* 0x000000240c2a7981 */ /* 0x000aa2000c1f5900 */
[----:B-1----:R-:W-:-:S04]  /*1840*/  IMAD.WIDE R14, R5, 0x4, R12 ;  /* 0x00000004050e7825 */ /* 0x002fc800078e020c */
[----:B----4-:R-:W-:Y:S01]  /*1850*/  IMAD R6, R2, 0x4, R19 ;  /* 0x0000000402067824 */ /* 0x010fe200078e0213 */
[----:B------:R-:W-:Y:S01]  /*1860*/  STS [R19+0x4], R40 ;  /* 0x0000042813007388 */ /* 0x000fe20000000800 */
[----:B---3--:R-:W-:-:S03]  /*1870*/  IMAD.WIDE R16, R5, 0x4, R14 ;  /* 0x0000000405107825 */ /* 0x008fc600078e020e */
[----:B------:R1:W3:Y:S01]  /*1880*/  LDG.E.STRONG.SYS R22, desc[UR36][R14.64] ;  /* 0x000000240e167981 */ /* 0x0002e2000c1f5900 */
[----:B------:R-:W-:-:S03]  /*1890*/  IMAD.WIDE R8, R5, 0x4, R16 ;  /* 0x0000000405087825 */ /* 0x000fc600078e0210 */
[----:B------:R4:W-:Y:S01]  /*18a0*/  STS [R6+0x4], R41 ;  /* 0x0000042906007388 */ /* 0x0009e20000000800 */
[----:B------:R-:W-:-:S03]  /*18b0*/  LEA R21, R2, R6, 0x2 ;  /* 0x0000000602157211 */ /* 0x000fc600078e10ff */
[----:B------:R1:W3:Y:S01]  /*18c0*/  LDG.E.STRONG.SYS R38, desc[UR36][R16.64] ;  /* 0x0000002410267981 */ /* 0x0002e2000c1f5900 */
[----:B----4-:R-:W-:-:S03]  /*18d0*/  IMAD.WIDE R6, R5, 0x4, R8 ;  /* 0x0000000405067825 */ /* 0x010fc600078e0208 */
[----:B------:R4:W4:Y:S01]  /*18e0*/  LDG.E.STRONG.SYS R8, desc[UR36][R8.64] ;  /* 0x0000002408087981 */ /* 0x000922000c1f5900 */
[----:B0-----:R-:W-:-:S03]  /*18f0*/  IMAD.WIDE R10, R5, 0x4, R6 ;  /* 0x00000004050a7825 */ /* 0x001fc600078e0206 */
[----:B------:R-:W4:Y:S01]  /*1900*/  LDG.E.STRONG.SYS R6, desc[UR36][R6.64] ;  /* 0x0000002406067981 */ /* 0x000f22000c1f5900 */
[----:B-----5:R-:W-:-:S03]  /*1910*/  IMAD.WIDE R12, R5, 0x4, R10 ;  /* 0x00000004050c7825 */ /* 0x020fc600078e020a */
[----:B------:R-:W5:Y:S04]  /*1920*/  LDG.E.STRONG.SYS R14, desc[UR36][R10.64] ;  /* 0x000000240a0e7981 */ /* 0x000f68000c1f5900 */
[----:B------:R-:W5:Y:S01]  /*1930*/  LDG.E.STRONG.SYS R12, desc[UR36][R12.64] ;  /* 0x000000240c0c7981 */ /* 0x000f62000c1f5900 */
[----:B------:R-:W-:-:S04]  /*1940*/  IMAD R43, R2, 0x4, R21 ;  /* 0x00000004022b7824 */ /* 0x000fc800078e0215 */
[----:B------:R-:W-:-:S05]  /*1950*/  IMAD R19, R2, 0x4, R43 ;  /* 0x0000000402137824 */ /* 0x000fca00078e022b */
[----:B------:R-:W-:-:S05]  /*1960*/  LEA R41, R2, R19, 0x2 ;  /* 0x0000001302297211 */ /* 0x000fca00078e10ff */
[----:B-1----:R-:W-:-:S04]  /*1970*/  IMAD R15, R2, 0x4, R41 ;  /* 0x00000004020f7824 */ /* 0x002fc800078e0229 */
[----:B------:R-:W-:Y:S02]  /*1980*/  IMAD R17, R2, 0x4, R15 ;  /* 0x0000000402117824 */ /* 0x000fe400078e020f */
[----:B------:R-:W-:-:S05]  /*1990*/  VIADD R18, R18, 0x10 ;  /* 0x0000001012127836 */ /* 0x000fca0000000000 */
[----:B------:R-:W-:Y:S01]  /*19a0*/  ISETP.NE.AND P0, PT, R18, UR54, PT ;  /* 0x0000003612007c0c */ /* 0x000fe2000bf05270 */
[----:B------:R-:W-:Y:S05]  /*19b0*/  YIELD ;  /* 0x0000000000007946 */ /* 0x000fea0003800000 */
[----:B------:R-:W-:Y:S01]  /*19c0*/  LEA R0, R5, R0, 0x4 ;  /* 0x0000000005007211 */ /* 0x000fe200078e20ff */
[C---:B------:R-:W-:Y:S01]  /*19d0*/  IMAD R3, R2.reuse, 0x10, R3 ;  /* 0x0000001002037824 */ /* 0x040fe200078e0203 */
[----:B--2---:R-:W-:Y:S04]  /*19e0*/  STS [R21+0x4], R20 ;  /* 0x0000041415007388 */ /* 0x004fe80000000800 */
[----:B------:R-:W-:Y:S04]  /*19f0*/  STS [R43+0x4], R42 ;  /* 0x0000042a2b007388 */ /* 0x000fe80000000800 */
[----:B---3--:R0:W-:Y:S02]  /*1a00*/  STS [R19+0x4], R22 ;  /* 0x0000041613007388 */ /* 0x0081e40000000800 */
[----:B0-----:R-:W-:-:S02]  /*1a10*/  LEA R19, R2, R17, 0x2 ;  /* 0x0000001102137211 */ /* 0x001fc400078e10ff */
[----:B------:R0:W-:Y:S03]  /*1a20*/  STS [R41+0x4], R38 ;  /* 0x0000042629007388 */ /* 0x0001e60000000800 */
[----:B----4-:R-:W-:Y:S01]  /*1a30*/  IMAD R9, R2, 0x4, R19 ;  /* 0x0000000402097824 */ /* 0x010fe200078e0213 */
[----:B------:R0:W-:Y:S04]  /*1a40*/  STS [R15+0x4], R8 ;  /* 0x000004080f007388 */ /* 0x0001e80000000800 */
[----:B------:R0:W-:Y:S04]  /*1a50*/  STS [R17+0x4], R6 ;  /* 0x0000040611007388 */ /* 0x0001e80000000800 */
[----:B-----5:R0:W-:Y:S04]  /*1a60*/  STS [R19+0x4], R14 ;  /* 0x0000040e13007388 */ /* 0x0201e80000000800 */
[----:B------:R0:W-:Y:S01]  /*1a70*/  STS [R9+0x4], R12 ;  /* 0x0000040c09007388 */ /* 0x0001e20000000800 */
[----:B------:R-:W-:Y:S05]  /*1a80*/  @P0 BRA `(.L_x_20) ;  /* 0xfffffff800dc0947 */ /* 0x000fea000383ffff */
[----:B------:R-:W-:Y:S05]  /*1a90*/  BSYNC B1 ;  /* 0x0000000000017941 */ /* 0x000fea0003800000 */
.L_x_19:
[----:B------:R-:W-:-:S04]  /*1aa0*/  ULOP3.LUT UR4, UR40, 0xf, URZ, 0xc0, !UPT ;  /* 0x0000000f28047892 */ /* 0x000fc8000f8ec0ff */
[----:B------:R-:W-:-:S09]  /*1ab0*/  UISETP.NE.AND UP0, UPT, UR4, URZ, UPT ;  /* 0x000000ff0400728c */ /* 0x000fd2000bf05270 */
[----:B------:R-:W-:Y:S05]  /*1ac0*/  BRA.U !UP0, `(.L_x_18) ;  /* 0x0000000508807547 */ /* 0x000fea000b800000 */
[----:B------:R-:W-:Y:S02]  /*1ad0*/  UIADD3 UR4, UPT, UPT, UR4, -0x1, URZ ;  /* 0xffffffff04047890 */ /* 0x000fe4000fffe0ff */
[----:B------:R-:W-:Y:S02]  /*1ae0*/  ULOP3.LUT UR5, UR40, 0x7, URZ, 0xc0, !UPT ;  /* 0x0000000728057892 */ /* 0x000fe4000f8ec0ff */
[----:B------:R-:W-:Y:S02]  /*1af0*/  UISETP.GE.U32.AND UP0, UPT, UR4, 0x7, UPT ;  /* 0x000000070400788c */ /* 0x000fe4000bf06070 */
[----:B------:R-:W-:-:S07]  /*1b00*/  UISETP.NE.AND UP1, UPT, UR5, URZ, UPT ;  /* 0x000000ff0500728c */ /* 0x000fce000bf25270 */
[----:B------:R-:W-:Y:S05]  /*1b10*/  BRA.U !UP0, `(.L_x_21) ;  /* 0x0000000108a07547 */ /* 0x000fea000b800000 */
[----:B------:R-:W1:Y:S08]  /*1b20*/  LDC.64 R10, c[0x0][0x380] ;  /* 0x0000e000ff0a7b82 */ /* 0x000e700000000a00 */
[----:B0-----:R-:W0:Y:S08]  /*1b30*/  LDC R15, c[0x0][0x3a4] ;  /* 0x0000e900ff0f7b82 */ /* 0x001e300000000800 */
[----:B------:R-:W2:Y:S01]  /*1b40*/  S2UR UR5, SR_CgaCtaId ;  /* 0x00000000000579c3 */ /* 0x000ea20000008800 */
[----:B-1----:R-:W-:Y:S01]  /*1b50*/  IMAD.WIDE R10, R0, 0x4, R10 ;  /* 0x00000004000a7825 */ /* 0x002fe200078e020a */
[----:B------:R-:W-:-:S04]  /*1b60*/  UMOV UR4, 0x400 ;  /* 0x0000040000047882 */ /* 0x000fc80000000000 */
[----:B------:R1:W3:Y:S01]  /*1b70*/  LDG.E.STRONG.SYS R14, desc[UR36][R10.64] ;  /* 0x000000240a0e7981 */ /* 0x0002e2000c1f5900 */
[----:B0-----:R-:W-:-:S04]  /*1b80*/  IMAD.WIDE R4, R15, 0x4, R10 ;  /* 0x000000040f047825 */ /* 0x001fc800078e020a */
[----:B------:R-:W-:Y:S01]  /*1b90*/  IMAD.U32 R12, RZ, RZ, UR52 ;  /* 0x00000034ff0c7e24 */ /* 0x000fe2000f8e00ff */
[----:B------:R0:W4:Y:S01]  /*1ba0*/  LDG.E.STRONG.SYS R16, desc[UR36][R4.64] ;  /* 0x0000002404107981 */ /* 0x000122000c1f5900 */
[----:B------:R-:W-:Y:S01]  /*1bb0*/  IMAD.WIDE R6, R15, 0x4, R4 ;  /* 0x000000040f067825 */ /* 0x000fe200078e0204 */
[----:B--2---:R-:W-:-:S04]  /*1bc0*/  ULEA UR4, UR5, UR4, 0x18 ;  /* 0x0000000405047291 */ /* 0x004fc8000f8ec0ff */
[----:B------:R2:W5:Y:S01]  /*1bd0*/  LDG.E.STRONG.SYS R18, desc[UR36][R6.64] ;  /* 0x0000002406127981 */ /* 0x000562000c1f5900 */
[----:B------:R-:W-:Y:S01]  /*1be0*/  IMAD.WIDE R8, R15, 0x4, R6 ;  /* 0x000000040f087825 */ /* 0x000fe200078e0206 */
[----:B------:R-:W-:-:S04]  /*1bf0*/  LEA R17, R3, UR4, 0x2 ;  /* 0x0000000403117c11 */ /* 0x000fc8000f8e10ff */
[----:B------:R2:W5:Y:S01]  /*1c00*/  LDG.E.STRONG.SYS R20, desc[UR36][R8.64] ;  /* 0x0000002408147981 */ /* 0x000562000c1f5900 */
[----:B-1----:R-:W-:Y:S01]  /*1c10*/  IMAD.WIDE R10, R15, 0x4, R8 ;  /* 0x000000040f0a7825 */ /* 0x002fe200078e0208 */
[----:B------:R-:W-:-:S03]  /*1c20*/  LEA R19, R12, R17, 0x2 ;  /* 0x000000110c137211 */ /* 0x000fc600078e10ff */
[C---:B0-----:R-:W-:Y:S02]  /*1c30*/  IMAD.WIDE R4, R15.reuse, 0x4, R10 ;  /* 0x000000040f047825 */ /* 0x041fe400078e020a */
[----:B------:R0:W5:Y:S02]  /*1c40*/  LDG.E.STRONG.SYS R10, desc[UR36][R10.64] ;  /* 0x000000240a0a7981 */ /* 0x000164000c1f5900 */
[C---:B------:R-:W-:Y:S02]  /*1c50*/  IMAD.WIDE R12, R15.reuse, 0x4, R4 ;  /* 0x000000040f0c7825 */ /* 0x040fe400078e0204 */
[----:B------:R1:W5:Y:S02]  /*1c60*/  LDG.E.STRONG.SYS R4, desc[UR36][R4.64] ;  /* 0x0000002404047981 */ /* 0x000364000c1f5900 */
[----:B--2---:R-:W-:Y:S02]  /*1c70*/  IMAD.WIDE R6, R15, 0x4, R12 ;  /* 0x000000040f067825 */ /* 0x004fe400078e020c */
[----:B------:R-:W2:Y:S04]  /*1c80*/  LDG.E.STRONG.SYS R22, desc[UR36][R12.64] ;  /* 0x000000240c167981 */ /* 0x000ea8000c1f5900 */
[----:B------:R-:W2:Y:S01]  /*1c90*/  LDG.E.STRONG.SYS R6, desc[UR36][R6.64] ;  /* 0x0000002406067981 */ /* 0x000ea2000c1f5900 */
[----:B------:R-:W-:-:S02]  /*1ca0*/  IMAD R9, R2, 0x4, R19 ;  /* 0x0000000402097824 */ /* 0x000fc400078e0213 */
[----:B------:R-:W-:Y:S02]  /*1cb0*/  IMAD R0, R15, 0x8, R0 ;  /* 0x000000080f007824 */ /* 0x000fe400078e0200 */
[C---:B------:R-:W-:Y:S01]  /*1cc0*/  IMAD R3, R2.reuse, 0x8, R3 ;  /* 0x0000000802037824 */ /* 0x040fe200078e0203 */
[----:B---3--:R3:W-:Y:S02]  /*1cd0*/  STS [R17], R14 ;  /* 0x0000000e11007388 */ /* 0x0087e40000000800 */
[----:B---3--:R-:W-:-:S05]  /*1ce0*/  IMAD R17, R2, 0x4, R9 ;  /* 0x0000000402117824 */ /* 0x008fca00078e0209 */
[C---:B------:R-:W-:Y:S01]  /*1cf0*/  LEA R21, R2.reuse, R17, 0x2 ;  /* 0x0000001102157211 */ /* 0x040fe200078e10ff */
[----:B----4-:R3:W-:Y:S04]  /*1d00*/  STS [R19+0x4], R16 ;  /* 0x0000041013007388 */ /* 0x0107e80000000800 */
[C---:B0-----:R-:W-:Y:S01]  /*1d10*/  IMAD R11, R2.reuse, 0x4, R21 ;  /* 0x00000004020b7824 */ /* 0x041fe200078e0215 */
[----:B-----5:R4:W-:Y:S03]  /*1d20*/  STS [R9+0x4], R18 ;  /* 0x0000041209007388 */ /* 0x0209e60000000800 */
[C---:B---3--:R-:W-:Y:S01]  /*1d30*/  IMAD R19, R2.reuse, 0x4, R11 ;  /* 0x0000000402137824 */ /* 0x048fe200078e020b */
[----:B------:R4:W-:Y:S04]  /*1d40*/  STS [R17+0x4], R20 ;  /* 0x0000041411007388 */ /* 0x0009e80000000800 */
[----:B-1----:R-:W-:Y:S01]  /*1d50*/  LEA R5, R2, R19, 0x2 ;  /* 0x0000001302057211 */ /* 0x002fe200078e10ff */
[----:B------:R4:W-:Y:S04]  /*1d60*/  STS [R21+0x4], R10 ;  /* 0x0000040a15007388 */ /* 0x0009e80000000800 */
[----:B------:R4:W-:Y:S04]  /*1d70*/  STS [R11+0x4], R4 ;  /* 0x000004040b007388 */ /* 0x0009e80000000800 */
[----:B--2---:R4:W-:Y:S04]  /*1d80*/  STS [R19+0x4], R22 ;  /* 0x0000041613007388 */ /* 0x0049e80000000800 */
[----:B------:R4:W-:Y:S02]  /*1d90*/  STS [R5+0x4], R6 ;  /* 0x0000040605007388 */ /* 0x0009e40000000800 */
.L_x_21:
[----:B------:R-:W-:Y:S05]  /*1da0*/  BRA.U !UP1, `(.L_x_18) ;  /* 0x0000000109c87547 */ /* 0x000fea000b800000 */
[----:B------:R-:W-:Y:S02]  /*1db0*/  UISETP.GE.U32.AND UP0, UPT, UR46, 0x3, UPT ;  /* 0x000000032e00788c */ /* 0x000fe4000bf06070 */
[----:B------:R-:W-:-:S07]  /*1dc0*/  UISETP.NE.AND UP1, UPT, UR45, URZ, UPT ;  /* 0x000000ff2d00728c */ /* 0x000fce000bf25270 */
[----:B------:R-:W-:Y:S05]  /*1dd0*/  BRA.U !UP0, `(.L_x_22) ;  /* 0x0000000108607547 */ /* 0x000fea000b800000 */
[----:B----4-:R-:W1:Y:S08]  /*1de0*/  LDC.64 R10, c[0x0][0x380] ;  /* 0x0000e000ff0a7b82 */ /* 0x010e700000000a00 */
[----:B0-----:R-:W0:Y:S01]  /*1df0*/  LDC R15, c[0x0][0x3a4] ;  /* 0x0000e900ff0f7b82 */ /* 0x001e220000000800 */
[----:B-1----:R-:W-:-:S04]  /*1e00*/  IMAD.WIDE R10, R0, 0x4, R10 ;  /* 0x00000004000a7825 */ /* 0x002fc800078e020a */
[C---:B0-----:R-:W-:Y:S02]  /*1e10*/  IMAD.WIDE R4, R15.reuse, 0x4, R10 ;  /* 0x000000040f047825 */ /* 0x041fe400078e020a */
[----:B------:R0:W2:Y:S02]  /*1e20*/  LDG.E.STRONG.SYS R10, desc[UR36][R10.64] ;  /* 0x000000240a0a7981 */ /* 0x0000a4000c1f5900 */
[C---:B------:R-:W-:Y:S02]  /*1e30*/  IMAD.WIDE R6, R15.reuse, 0x4, R4 ;  /* 0x000000040f067825 */ /* 0x040fe400078e0204 */
[----:B------:R1:W3:Y:S02]  /*1e40*/  LDG.E.STRONG.SYS R4, desc[UR36][R4.64] ;  /* 0x0000002404047981 */ /* 0x0002e4000c1f5900 */
[----:B------:R-:W-:Y:S02]  /*1e50*/  IMAD.WIDE R8, R15, 0x4, R6 ;  /* 0x000000040f087825 */ /* 0x000fe400078e0206 */
[----:B------:R-:W4:Y:S04]  /*1e60*/  LDG.E.STRONG.SYS R6, desc[UR36][R6.64] ;  /* 0x0000002406067981 */ /* 0x000f28000c1f5900 */
[----:B------:R-:W5:Y:S01]  /*1e70*/  LDG.E.STRONG.SYS R8, desc[UR36][R8.64] ;  /* 0x0000002408087981 */ /* 0x000f62000c1f5900 */
[----:B------:R-:W0:Y:S01]  /*1e80*/  S2UR UR5, SR_CgaCtaId ;  /* 0x00000000000579c3 */ /* 0x000e220000008800 */
[----:B------:R-:W-:Y:S01]  /*1e90*/  UMOV UR4, 0x400 ;  /* 0x0000040000047882 */ /* 0x000fe20000000000 */
[----:B------:R-:W-:Y:S01]  /*1ea0*/  MOV R12, UR52 ;  /* 0x00000034000c7c02 */ /* 0x000fe20008000f00 */
[----:B0-----:R-:W-:-:S06]  /*1eb0*/  ULEA UR4, UR5, UR4, 0x18 ;  /* 0x0000000405047291 */ /* 0x001fcc000f8ec0ff */
[----:B------:R-:W-:-:S05]  /*1ec0*/  LEA R13, R3, UR4, 0x2 ;  /* 0x00000004030d7c11 */ /* 0x000fca000f8e10ff */
[----:B------:R-:W-:-:S04]  /*1ed0*/  IMAD R17, R12, 0x4, R13 ;  /* 0x000000040c117824 */ /* 0x000fc800078e020d */
[----:B------:R-:W-:-:S05]  /*1ee0*/  IMAD R11, R2, 0x4, R17 ;  /* 0x00000004020b7824 */ /* 0x000fca00078e0211 */
[C---:B-1----:R-:W-:Y:S01]  /*1ef0*/  LEA R5, R2.reuse, R11, 0x2 ;  /* 0x0000000b02057211 */ /* 0x042fe200078e10ff */
[----:B------:R-:W-:Y:S02]  /*1f00*/  IMAD R0, R15, 0x4, R0 ;  /* 0x000000040f007824 */ /* 0x000fe400078e0200 */
[----:B------:R-:W-:Y:S01]  /*1f10*/  IMAD R3, R2, 0x4, R3 ;  /* 0x0000000402037824 */ /* 0x000fe200078e0203 */
[----:B--2---:R1:W-:Y:S04]  /*1f20*/  STS [R13], R10 ;  /* 0x0000000a0d007388 */ /* 0x0043e80000000800 */
[----:B---3--:R1:W-:Y:S04]  /*1f30*/  STS [R17+0x4], R4 ;  /* 0x0000040411007388 */ /* 0x0083e80000000800 */
[----:B----4-:R1:W-:Y:S04]  /*1f40*/  STS [R11+0x4], R6 ;  /* 0x000004060b007388 */ /* 0x0103e80000000800 */
[----:B-----5:R1:W-:Y:S02]  /*1f50*/  STS [R5+0x4], R8 ;  /* 0x0000040805007388 */ /* 0x0203e40000000800 */
.L_x_22:
[----:B------:R-:W-:Y:S05]  /*1f60*/  BRA.U !UP1, `(.L_x_18) ;  /* 0x0000000109587547 */ /* 0x000fea000b800000 */
[----:B-1--4-:R-:W1:Y:S02]  /*1f70*/  LDC.64 R4, c[0x0][0x380] ;  /* 0x0000e000ff047b82 */ /* 0x012e640000000a00 */
[----:B-1----:R-:W-:-:S05]  /*1f80*/  IMAD.WIDE R4, R0, 0x4, R4 ;  /* 0x0000000400047825 */ /* 0x002fca00078e0204 */
[----:B------:R-:W2:Y:S01]  /*1f90*/  LDG.E.STRONG.SYS R0, desc[UR36][R4.64] ;  /* 0x0000002404007981 */ /* 0x000ea2000c1f5900 */
[----:B------:R-:W1:Y:S01]  /*1fa0*/  S2UR UR5, SR_CgaCtaId ;  /* 0x00000000000579c3 */ /* 0x000e620000008800 */
[----:B------:R-:W-:Y:S01]  /*1fb0*/  UMOV UR4, 0x400 ;  /* 0x0000040000047882 */ /* 0x000fe20000000000 */
[----:B------:R-:W-:Y:S02]  /*1fc0*/  UISETP.NE.AND UP0, UPT, UR45, 0x1, UPT ;  /* 0x000000012d00788c */ /* 0x000fe4000bf05270 */
[----:B-1----:R-:W-:-:S06]  /*1fd0*/  ULEA UR4, UR5, UR4, 0x18 ;  /* 0x0000000405047291 */ /* 0x002fcc000f8ec0ff */
[----:B------:R-:W-:-:S05]  /*1fe0*/  LEA R3, R3, UR4, 0x2 ;  /* 0x0000000403037c11 */ /* 0x000fca000f8e10ff */
[----:B--2---:R2:W-:Y:S01]  /*1ff0*/  STS [R3], R0 ;  /* 0x0000000003007388 */ /* 0x0045e20000000800 */
[----:B------:R-:W-:Y:S05]  /*2000*/  BRA.U !UP0, `(.L_x_18) ;  /* 0x0000000108307547 */ /* 0x000fea000b800000 */
[----:B------:R-:W1:Y:S02]  /*2010*/  LDC R7, c[0x0][0x3a4] ;  /* 0x0000e900ff077b82 */ /* 0x000e640000000800 */
[----:B-1----:R-:W-:-:S05]  /*2020*/  IMAD.WIDE R4, R7, 0x4, R4 ;  /* 0x0000000407047825 */ /* 0x002fca00078e0204 */
[----:B--2---:R-:W2:Y:S01]  /*2030*/  LDG.E.STRONG.SYS R0, desc[UR36][R4.64] ;  /* 0x0000002404007981 */ /* 0x004ea2000c1f5900 */
[----:B0-----:R-:W-:Y:S01]  /*2040*/  MOV R6, UR52 ;  /* 0x0000003400067c02 */ /* 0x001fe20008000f00 */
[----:B------:R-:W-:-:S04]  /*2050*/  UISETP.NE.AND UP0, UPT, UR45, 0x2, UPT ;  /* 0x000000022d00788c */ /* 0x000fc8000bf05270 */
[----:B------:R-:W-:-:S05]  /*2060*/  IMAD R3, R6, 0x4, R3 ;  /* 0x0000000406037824 */ /* 0x000fca00078e0203 */
[----:B--2---:R3:W-:Y:S01]  /*2070*/  STS [R3+0x4], R0 ;  /* 0x0000040003007388 */ /* 0x0047e20000000800 */
[----:B------:R-:W-:Y:S05]  /*2080*/  BRA.U !UP0, `(.L_x_18) ;  /* 0x0000000108107547 */ /* 0x000fea000b800000 */
[----:B------:R-:W-:-:S06]  /*2090*/  IMAD.WIDE R4, R7, 0x4, R4 ;  /* 0x0000000407047825 */ /* 0x000fcc00078e0204 */
[----:B------:R-:W2:Y:S01]  /*20a0*/  LDG.E.STRONG.SYS R4, desc[UR36][R4.64] ;  /* 0x0000002404047981 */ /* 0x000ea2000c1f5900 */
[----:B---3--:R-:W-:-:S05]  /*20b0*/  IMAD R3, R2, 0x4, R3 ;  /* 0x0000000402037824 */ /* 0x008fca00078e0203 */
[----:B--2---:R0:W-:Y:S02]  /*20c0*/  STS [R3+0x4], R4 ;  /* 0x0000040403007388 */ /* 0x0041e40000000800 */
.L_x_18:
[----:B------:R-:W-:Y:S05]  /*20d0*/  BSYNC B0 ;  /* 0x0000000000007941 */ /* 0x000fea0003800000 */
.L_x_17:
[----:B------:R-:W-:Y:S01]  /*20e0*/  ISETP.NE.AND P0, PT, R37, RZ, PT ;  /* 0x000000ff2500720c */ /* 0x000fe20003f05270 */
[----:B------:R-:W-:-:S12]  /*20f0*/  BSSY.RECONVERGENT B8, `(.L_x_23) ;  /* 0x0000133000087945 */ /* 0x000fd80003800200 */
[----:B------:R-:W-:Y:S05]  /*2100*/  @P0 BRA `(.L_x_24) ;  /* 0x0000001000c40947 */ /* 0x000fea0003800000 */
[----:B01----:R-:W0:Y:S01]  /*2110*/  LDC R8, c[0x0][0x3c0] ;  /* 0x0000f000ff087b82 */ /* 0x003e220000000800 */
[----:B----4-:R-:W-:Y:S01]  /*2120*/  HFMA2 R9, -RZ, RZ, 0, 0 ;  /* 0x00000000ff097431 */ /* 0x010fe200000001ff */
[----:B------:R-:W-:Y:S01]  /*2130*/  MOV R12, 0x0 ;  /* 0x00000000000c7802 */ /* 0x000fe20000000f00 */
[----:B------:R-:W-:Y:S01]  /*2140*/  IMAD.MOV.U32 R10, RZ, RZ, RZ ;  /* 0x000000ffff0a7224 */ /* 0x000fe200078e00ff */
[----:B------:R-:W1:Y:S04]  /*2150*/  LDCU.64 UR4, c[0x4][0x40] ;  /* 0x01000800ff0477ac */ /* 0x000e680008000a00 */
[----:B------:R-:W0:Y:S01]  /*2160*/  LDC R11, c[0x0][0x3d8] ;  /* 0x0000f600ff0b7b82 */ /* 0x000e220000000800 */
[----:B------:R-:W-:-:S04]  /*2170*/  UIADD3 UR6, UP0, UPT, UR38, 0x10, URZ ;  /* 0x0000001026067890 */ /* 0x000fc8000ff1e0ff */
[----:B------:R-:W-:Y:S02]  /*2180*/  UIADD3.X UR7, UPT, UPT, URZ, UR39, URZ, UP0, !UPT ;  /* 0x00000027ff077290 */ /* 0x000fe400087fe4ff */
[----:B------:R-:W-:Y:S01]  /*2190*/  IMAD.U32 R6, RZ, RZ, UR6 ;  /* 0x00000006ff067e24 */ /* 0x000fe2000f8e00ff */
[----:B------:R-:W4:Y:S03]  /*21a0*/  LDC.64 R12, c[0x4][R12] ;  /* 0x010000000c0c7b82 */ /* 0x000f260000000a00 */
[----:B------:R-:W-:Y:S02]  /*21b0*/  IMAD.U32 R7, RZ, RZ, UR7 ;  /* 0x00000007ff077e24 */ /* 0x000fe4000f8e00ff */
[----:B-1----:R-:W-:Y:S01]  /*21c0*/  IMAD.U32 R4, RZ, RZ, UR4 ;  /* 0x00000004ff047e24 */ /* 0x002fe2000f8e00ff */
[----:B------:R-:W-:Y:S01]  /*21d0*/  MOV R5, UR5 ;  /* 0x0000000500057c02 */ /* 0x000fe20008000f00 */
[----:B0-----:R0:W-:Y:S06]  /*21e0*/  STL.128 [R1+0x10], R8 ;  /* 0x0000100801007387 */ /* 0x0011ec0000100c00 */
[----:B------:R-:W-:-:S07]  /*21f0*/  LEPC R20, `(.L_x_25) ;  /* 0x000000001014794e */ /* 0x000fce0000000000 */
[----:B0-234-:R-:W-:Y:S05]  /*2200*/  CALL.ABS.NOINC R12 ;  /* 0x000000000c007343 */ /* 0x01dfea0003c00000 */
.L_x_25:
[----:B------:R-:W-:-:S13]  /*2210*/  ISETP.NE.AND P6, PT, R24, RZ, PT ;  /* 0x000000ff1800720c */ /* 0x000fda0003fc5270 */
[----:B------:R-:W-:Y:S05]  /*2220*/  @P6 BRA `(.L_x_24) ;  /* 0x00000010007c6947 */ /* 0x000fea0003800000 */
[----:B------:R-:W-:-:S13]  /*2230*/  ISETP.GE.AND P0, PT, R2, 0x1, PT ;  /* 0x000000010200780c */ /* 0x000fda0003f06270 */
[----:B------:R-:W-:Y:S05]  /*2240*/  @!P0 BRA `(.L_x_26) ;  /* 0x0000000c00588947 */ /* 0x000fea0003800000 */
[----:B------:R-:W-:Y:S01]  /*2250*/  HFMA2 R41, -RZ, RZ, 0, 0 ;  /* 0x00000000ff297431 */ /* 0x000fe200000001ff */
[----:B------:R-:W-:Y:S06]  /*2260*/  BSSY.RECONVERGENT B7, `(.L_x_27) ;  /* 0x00000d3000077945 */ /* 0x000fec0003800200 */
.L_x_49:
[----:B------:R-:W-:Y:S01]  /*2270*/  UISETP.GE.U32.AND UP0, UPT, UR52, 0x7, UPT ;  /* 0x000000073400788c */ /* 0x000fe2000bf06070 */
[----:B------:R-:W-:Y:S02]  /*2280*/  IMAD R18, R41, R2, RZ ;  /* 0x0000000229127224 */ /* 0x000fe400078e02ff */
[----:B------:R-:W-:-:S06]  /*2290*/  IMAD.MOV.U32 R19, RZ, RZ, RZ ;  /* 0x000000ffff137224 */ /* 0x000fcc00078e00ff */
[----:B------:R-:W-:Y:S05]  /*22a0*/  BRA.U !UP0, `(.L_x_28) ;  /* 0x00000005087c7547 */ /* 0x000fea000b800000 */
[----:B------:R-:W-:Y:S01]  /*22b0*/  BSSY.RECONVERGENT B6, `(.L_x_29) ;  /* 0x000005d000067945 */ /* 0x000fe20003800200 */
[----:B------:R-:W-:-:S07]  /*22c0*/  IMAD.MOV.U32 R19, RZ, RZ, RZ ;  /* 0x000000ffff137224 */ /* 0x000fce00078e00ff */
.L_x_38:
[----:B------:R-:W0:Y:S01]  /*22d0*/  S2UR UR5, SR_CgaCtaId ;  /* 0x00000000000579c3 */ /* 0x000e220000008800 */
[----:B------:R-:W-:Y:S01]  /*22e0*/  UMOV UR4, 0x400 ;  /* 0x0000040000047882 */ /* 0x000fe20000000000 */
[----:B------:R-:W-:Y:S01]  /*22f0*/  IADD3 R17, PT, PT, R18, R19, RZ ;  /* 0x0000001312117210 */ /* 0x000fe20007ffe0ff */
[----:B------:R-:W-:Y:S01]  /*2300*/  VIADD R19, R19, 0x8 ;  /* 0x0000000813137836 */ /* 0x000fe20000000000 */
[----:B------:R-:W-:Y:S01]  /*2310*/  MOV R16, 0x0 ;  /* 0x0000000000107802 */ /* 0x000fe20000000f00 */
[----:B------:R-:W-:Y:S02]  /*2320*/  IMAD.U32 R6, RZ, RZ, UR38 ;  /* 0x00000026ff067e24 */ /* 0x000fe4000f8e00ff */
[----:B------:R-:W-:Y:S01]  /*2330*/  IMAD.U32 R7, RZ, RZ, UR39 ;  /* 0x00000027ff077e24 */ /* 0x000fe2000f8e00ff */
[----:B------:R1:W2:Y:S01]  /*2340*/  LDC.64 R8, c[0x4][R16] ;  /* 0x0100000010087b82 */ /* 0x0002a20000000a00 */
[----:B------:R-:W-:-:S04]  /*2350*/  ISETP.NE.AND P0, PT, R19, R34, PT ;  /* 0x000000221300720c */ /* 0x000fc80003f05270 */
[----:B------:R-:W-:Y:S01]  /*2360*/  P2R R22, PR, RZ, 0x1 ;  /* 0x00000001ff167803 */ /* 0x000fe20000000000 */
[----:B0-----:R-:W-:-:S06]  /*2370*/  ULEA UR4, UR5, UR4, 0x18 ;  /* 0x0000000405047291 */ /* 0x001fcc000f8ec0ff */
[----:B------:R-:W-:-:S05]  /*2380*/  LEA R17, R17, UR4, 0x2 ;  /* 0x0000000411117c11 */ /* 0x000fca000f8e10ff */
[----:B------:R-:W0:Y:S01]  /*2390*/  LDS R0, [R17] ;  /* 0x0000000011007984 */ /* 0x000e220000000800 */
[----:B------:R-:W3:Y:S02]  /*23a0*/  LDCU.64 UR4, c[0x4][0x10] ;  /* 0x01000200ff0477ac */ /* 0x000ee40008000a00 */
[----:B---3--:R-:W-:Y:S01]  /*23b0*/  IMAD.U32 R4, RZ, RZ, UR4 ;  /* 0x00000004ff047e24 */ /* 0x008fe2000f8e00ff */
[----:B------:R-:W-:Y:S01]  /*23c0*/  MOV R5, UR5 ;  /* 0x0000000500057c02 */ /* 0x000fe20008000f00 */
[----:B0-2---:R1:W-:Y:S06]  /*23d0*/  STL [R1], R0 ;  /* 0x0000000001007387 */ /* 0x0053ec0000100800 */
[----:B------:R-:W-:-:S07]  /*23e0*/  LEPC R20, `(.L_x_30) ;  /* 0x000000001014794e */ /* 0x000fce0000000000 */
[----:B-1----:R-:W-:Y:S05]  /*23f0*/  CALL.ABS.NOINC R8 ;  /* 0x0000000008007343 */ /* 0x002fea0003c00000 */
.L_x_30:
[----:B------:R-:W0:Y:S01]  /*2400*/  LDS R0, [R17+0x4] ;  /* 0x0000040011007984 */ /* 0x000e220000000800 */
[----:B------:R1:W2:Y:S01]  /*2410*/  LDC.64 R8, c[0x4][R16] ;  /* 0x0100000010087b82 */ /* 0x0002a20000000a00 */
[----:B------:R-:W3:Y:S01]  /*2420*/  LDCU.64 UR4, c[0x4][0x10] ;  /* 0x01000200ff0477ac */ /* 0x000ee20008000a00 */
[----:B------:R-:W-:Y:S01]  /*2430*/  IMAD.U32 R6, RZ, RZ, UR38 ;  /* 0x00000026ff067e24 */ /* 0x000fe2000f8e00ff */
[----:B------:R-:W-:Y:S02]  /*2440*/  MOV R7, UR39 ;  /* 0x0000002700077c02 */ /* 0x000fe40008000f00 */
[----:B---3--:R-:W-:Y:S01]  /*2450*/  MOV R4, UR4 ;  /* 0x0000000400047c02 */ /* 0x008fe20008000f00 */
[----:B------:R-:W-:Y:S01]  /*2460*/  IMAD.U32 R5, RZ, RZ, UR5 ;  /* 0x00000005ff057e24 */ /* 0x000fe2000f8e00ff */
[----:B0-----:R1:W-:Y:S06]  /*2470*/  STL [R1], R0 ;  /* 0x0000000001007387 */ /* 0x0013ec0000100800 */
[----:B------:R-:W-:-:S07]  /*2480*/  LEPC R20, `(.L_x_31) ;  /* 0x000000001014794e */ /* 0x000fce0000000000 */
[----:B-12---:R-:W-:Y:S05]  /*2490*/  CALL.ABS.NOINC R8 ;  /* 0x0000000008007343 */ /* 0x006fea0003c00000 */
.L_x_31:
[----:B------:R-:W0:Y:S01]  /*24a0*/  LDS R0, [R17+0x8] ;  /* 0x0000080011007984 */ /* 0x000e220000000800 */
[----:B------:R1:W2:Y:S01]  /*24b0*/  LDC.64 R8, c[0x4][R16] ;  /* 0x0100000010087b82 */ /* 0x0002a20000000a00 */
[----:B------:R-:W3:Y:S01]  /*24c0*/  LDCU.64 UR4, c[0x4][0x10] ;  /* 0x01000200ff0477ac */ /* 0x000ee20008000a00 */
[----:B------:R-:W-:Y:S01]  /*24d0*/  MOV R6, UR38 ;  /* 0x0000002600067c02 */ /* 0x000fe20008000f00 */
[----:B------:R-:W-:Y:S02]  /*24e0*/  IMAD.U32 R7, RZ, RZ, UR39 ;  /* 0x00000027ff077e24 */ /* 0x000fe4000f8e00ff */
[----:B---3--:R-:W-:Y:S02]  /*24f0*/  IMAD.U32 R4, RZ, RZ, UR4 ;  /* 0x00000004ff047e24 */ /* 0x008fe4000f8e00ff */
[----:B------:R-:W-:Y:S01]  /*2500*/  IMAD.U32 R5, RZ, RZ, UR5 ;  /* 0x00000005ff057e24 */ /* 0x000fe2000f8e00ff */
[----:B0-----:R1:W-:Y:S06]  /*2510*/  STL [R1], R0 ;  /* 0x0000000001007387 */ /* 0x0013ec0000100800 */
[----:B------:R-:W-:-:S07]  /*2520*/  LEPC R20, `(.L_x_32) ;  /* 0x000000001014794e */ /* 0x000fce0000000000 */
[----:B-12---:R-:W-:Y:S05]  /*2530*/  CALL.ABS.NOINC R8 ;  /* 0x0000000008007343 */ /* 0x006fea0003c00000 */
.L_x_32:
[----:B------:R-:W0:Y:S01]  /*2540*/  LDS R0, [R17+0xc] ;  /* 0x00000c0011007984 */ /* 0x000e220000000800 */
[----:B------:R1:W2:Y:S01]  /*2550*/  LDC.64 R8, c[0x4][R16] ;  /* 0x0100000010087b82 */ /* 0x0002a20000000a00 */
[----:B------:R-:W3:Y:S01]  /*2560*/  LDCU.64 UR4, c[0x4][0x10] ;  /* 0x01000200ff0477ac */ /* 0x000ee20008000a00 */
[----:B------:R-:W-:Y:S02]  /*2570*/  IMAD.U32 R6, RZ, RZ, UR38 ;  /* 0x00000026ff067e24 */ /* 0x000fe4000f8e00ff */
[----:B------:R-:W-:Y:S02]  /*2580*/  IMAD.U32 R7, RZ, RZ, UR39 ;  /* 0x00000027ff077e24 */ /* 0x000fe4000f8e00ff */
[----:B---3--:R-:W-:Y:S01]  /*2590*/  IMAD.U32 R4, RZ, RZ, UR4 ;  /* 0x00000004ff047e24 */ /* 0x008fe2000f8e00ff */
[----:B------:R-:W-:Y:S01]  /*25a0*/  MOV R5, UR5 ;  /* 0x0000000500057c02 */ /* 0x000fe20008000f00 */
[----:B0-----:R1:W-:Y:S06]  /*25b0*/  STL [R1], R0 ;  /* 0x0000000001007387 */ /* 0x0013ec0000100800 */
[----:B------:R-:W-:-:S07]  /*25c0*/  LEPC R20, `(.L_x_33) ;  /* 0x000000001014794e */ /* 0x000fce0000000000 */
[----:B-12---:R-:W-:Y:S05]  /*25d0*/  CALL.ABS.NOINC R8 ;  /* 0x0000000008007343 */ /* 0x006fea0003c00000 */
.L_x_33:
        /* <DEDUP_REMOVED lines=10> */
.L_x_34:
        /* <DEDUP_REMOVED lines=10> */
.L_x_35:
        /* <DEDUP_REMOVED lines=10> */
.L_x_36:
        /* <DEDUP_REMOVED lines=10> */
.L_x_37:
[----:B------:R-:W-:-:S13]  /*2860*/  ISETP.NE.AND P6, PT, R22, RZ, PT ;  /* 0x000000ff1600720c */ /* 0x000fda0003fc5270 */
[----:B------:R-:W-:Y:S05]  /*2870*/  @P6 BRA `(.L_x_38) ;  /* 0xfffffff800946947 */ /* 0x000fea000383ffff */
[----:B------:R-:W-:Y:S05]  /*2880*/  BSYNC.RECONVERGENT B6 ;  /* 0x0000000000067941 */ /* 0x000fea0003800200 */
.L_x_29:
[----:B------:R-:W-:-:S07]  /*2890*/  IMAD.MOV.U32 R19, RZ, RZ, R34 ;  /* 0x000000ffff137224 */ /* 0x000fce00078e0022 */
.L_x_28:
[----:B------:R-:W-:-:S13]  /*28a0*/  ISETP.NE.AND P0, PT, R31, RZ, PT ;  /* 0x000000ff1f00720c */ /* 0x000fda0003f05270 */
[----:B------:R-:W-:Y:S05]  /*28b0*/  @!P0 BRA `(.L_x_39) ;  /* 0x0000000400888947 */ /* 0x000fea0003800000 */
[----:B------:R-:W-:-:S13]  /*28c0*/  ISETP.GE.U32.AND P0, PT, R28, 0x3, PT ;  /* 0x000000031c00780c */ /* 0x000fda0003f06070 */
[----:B------:R-:W-:Y:S05]  /*28d0*/  @!P0 BRA `(.L_x_40) ;  /* 0x0000000000bc8947 */ /* 0x000fea0003800000 */
[----:B------:R-:W0:Y:S01]  /*28e0*/  S2UR UR5, SR_CgaCtaId ;  /* 0x00000000000579c3 */ /* 0x000e220000008800 */
[----:B------:R-:W-:Y:S01]  /*28f0*/  UMOV UR4, 0x400 ;  /* 0x0000040000047882 */ /* 0x000fe20000000000 */
[----:B------:R-:W-:Y:S01]  /*2900*/  IMAD.IADD R17, R18, 0x1, R19 ;  /* 0x0000000112117824 */ /* 0x000fe200078e0213 */
[----:B------:R-:W-:Y:S01]  /*2910*/  MOV R16, 0x0 ;  /* 0x0000000000107802 */ /* 0x000fe20000000f00 */
[----:B------:R-:W-:Y:S01]  /*2920*/  IMAD.U32 R6, RZ, RZ, UR38 ;  /* 0x00000026ff067e24 */ /* 0x000fe2000f8e00ff */
[----:B------:R-:W-:-:S03]  /*2930*/  MOV R7, UR39 ;  /* 0x0000002700077c02 */ /* 0x000fc60008000f00 */
[----:B------:R1:W2:Y:S01]  /*2940*/  LDC.64 R8, c[0x4][R16] ;  /* 0x0100000010087b82 */ /* 0x0002a20000000a00 */
[----:B0-----:R-:W-:-:S06]  /*2950*/  ULEA UR4, UR5, UR4, 0x18 ;  /* 0x0000000405047291 */ /* 0x001fcc000f8ec0ff */
[----:B------:R-:W-:-:S05]  /*2960*/  LEA R17, R17, UR4, 0x2 ;  /* 0x0000000411117c11 */ /* 0x000fca000f8e10ff */
[----:B------:R-:W0:Y:S01]  /*2970*/  LDS R0, [R17] ;  /* 0x0000000011007984 */ /* 0x000e220000000800 */
[----:B------:R-:W3:Y:S02]  /*2980*/  LDCU.64 UR4, c[0x4][0x10] ;  /* 0x01000200ff0477ac */ /* 0x000ee40008000a00 */
[----:B---3--:R-:W-:Y:S01]  /*2990*/  MOV R4, UR4 ;  /* 0x0000000400047c02 */ /* 0x008fe20008000f00 */
[----:B------:R-:W-:Y:S01]  /*29a0*/  IMAD.U32 R5, RZ, RZ, UR5 ;  /* 0x00000005ff057e24 */ /* 0x000fe2000f8e00ff */
[----:B0-2---:R1:W-:Y:S06]  /*29b0*/  STL [R1], R0 ;  /* 0x0000000001007387 */ /* 0x0053ec0000100800 */
[----:B------:R-:W-:-:S07]  /*29c0*/  LEPC R20, `(.L_x_41) ;  /* 0x000000001014794e */ /* 0x000fce0000000000 */
[----:B-1----:R-:W-:Y:S05]  /*29d0*/  CALL.ABS.NOINC R8 ;  /* 0x0000000008007343 */ /* 0x002fea0003c00000 */
.L_x_41:
        /* <DEDUP_REMOVED lines=10> */
.L_x_42:
        /* <DEDUP_REMOVED lines=10> */
.L_x_43:
        /* <DEDUP_REMOVED lines=10> */
.L_x_44:
[----:B------:R-:W-:-:S07]  /*2bc0*/  VIADD R19, R19, 0x4 ;  /* 0x0000000413137836 */ /* 0x000fce0000000000 */
.L_x_40:
[----:B------:R-:W-:-:S13]  /*2bd0*/  ISETP.NE.AND P0, PT, R30, RZ, PT ;  /* 0x000000ff1e00720c */ /* 0x000fda0003f05270 */
[----:B------:R-:W-:Y:S05]  /*2be0*/  @!P0 BRA `(.L_x_39) ;  /* 0x0000000000bc8947 */ /* 0x000fea0003800000 */
[----:B------:R-:W-:-:S13]  /*2bf0*/  ISETP.NE.AND P0, PT, R27, RZ, PT ;  /* 0x000000ff1b00720c */ /* 0x000fda0003f05270 */
        /* <DEDUP_REMOVED lines=17> */
.L_x_46:
        /* <DEDUP_REMOVED lines=10> */
.L_x_47:
[----:B------:R-:W-:-:S07]  /*2db0*/  VIADD R19, R19, 0x2 ;  /* 0x0000000213137836 */ /* 0x000fce0000000000 */
.L_x_45:
[----:B------:R-:W-:-:S13]  /*2dc0*/  ISETP.NE.AND P0, PT, R33, RZ, PT ;  /* 0x000000ff2100720c */ /* 0x000fda0003f05270 */
[----:B------:R-:W-:Y:S05]  /*2dd0*/  @!P0 BRA `(.L_x_39) ;  /* 0x0000000000408947 */ /* 0x000fea0003800000 */
[----:B------:R-:W0:Y:S01]  /*2de0*/  S2UR UR5, SR_CgaCtaId ;  /* 0x00000000000579c3 */ /* 0x000e220000008800 */
[----:B------:R-:W-:Y:S01]  /*2df0*/  UMOV UR4, 0x400 ;  /* 0x0000040000047882 */ /* 0x000fe20000000000 */
[----:B------:R-:W-:Y:S01]  /*2e00*/  IADD3 R0, PT, PT, R18, R19, RZ ;  /* 0x0000001312007210 */ /* 0x000fe20007ffe0ff */
[----:B------:R-:W-:Y:S01]  /*2e10*/  IMAD.U32 R7, RZ, RZ, UR39 ;  /* 0x00000027ff077e24 */ /* 0x000fe2000f8e00ff */
[----:B------:R-:W-:Y:S02]  /*2e20*/  MOV R8, 0x0 ;  /* 0x0000000000087802 */ /* 0x000fe40000000f00 */
[----:B------:R-:W-:-:S04]  /*2e30*/  MOV R6, UR38 ;  /* 0x0000002600067c02 */ /* 0x000fc80008000f00 */
[----:B------:R-:W1:Y:S01]  /*2e40*/  LDC.64 R8, c[0x4][R8] ;  /* 0x0100000008087b82 */ /* 0x000e620000000a00 */
[----:B0-----:R-:W-:-:S06]  /*2e50*/  ULEA UR4, UR5, UR4, 0x18 ;  /* 0x0000000405047291 */ /* 0x001fcc000f8ec0ff */
[----:B------:R-:W-:-:S05]  /*2e60*/  LEA R0, R0, UR4, 0x2 ;  /* 0x0000000400007c11 */ /* 0x000fca000f8e10ff */
[----:B------:R-:W0:Y:S01]  /*2e70*/  LDCU.64 UR4, c[0x4][0x10] ;  /* 0x01000200ff0477ac */ /* 0x000e220008000a00 */
[----:B------:R-:W2:Y:S01]  /*2e80*/  LDS R0, [R0] ;  /* 0x0000000000007984 */ /* 0x000ea20000000800 */
[----:B0-----:R-:W-:Y:S02]  /*2e90*/  IMAD.U32 R4, RZ, RZ, UR4 ;  /* 0x00000004ff047e24 */ /* 0x001fe4000f8e00ff */
[----:B------:R-:W-:Y:S01]  /*2ea0*/  IMAD.U32 R5, RZ, RZ, UR5 ;  /* 0x00000005ff057e24 */ /* 0x000fe2000f8e00ff */
[----:B-12---:R0:W-:Y:S06]  /*2eb0*/  STL [R1], R0 ;  /* 0x0000000001007387 */ /* 0x0061ec0000100800 */
[----:B------:R-:W-:-:S07]  /*2ec0*/  LEPC R20, `(.L_x_39) ;  /* 0x000000001014794e */ /* 0x000fce0000000000 */
[----:B0-----:R-:W-:Y:S05]  /*2ed0*/  CALL.ABS.NOINC R8 ;  /* 0x0000000008007343 */ /* 0x001fea0003c00000 */
.L_x_39:
[----:B------:R-:W-:Y:S01]  /*2ee0*/  MOV R8, 0x0 ;  /* 0x0000000000087802 */ /* 0x000fe20000000f00 */
[----:B------:R-:W0:Y:S01]  /*2ef0*/  LDCU.64 UR4, c[0x4][0x18] ;  /* 0x01000300ff0477ac */ /* 0x000e220008000a00 */
[----:B------:R-:W-:-:S04]  /*2f00*/  CS2R R6, SRZ ;  /* 0x0000000000067805 */ /* 0x000fc8000001ff00 */
[----:B------:R-:W1:Y:S01]  /*2f10*/  LDC.64 R8, c[0x4][R8] ;  /* 0x0100000008087b82 */ /* 0x000e620000000a00 */
[----:B0-----:R-:W-:Y:S01]  /*2f20*/  IMAD.U32 R4, RZ, RZ, UR4 ;  /* 0x00000004ff047e24 */ /* 0x001fe2000f8e00ff */
[----:B------:R-:W-:-:S07]  /*2f30*/  MOV R5, UR5 ;  /* 0x0000000500057c02 */ /* 0x000fce0008000f00 */
[----:B------:R-:W-:-:S07]  /*2f40*/  LEPC R20, `(.L_x_48) ;  /* 0x000000001014794e */ /* 0x000fce0000000000 */
[----:B-1----:R-:W-:Y:S05]  /*2f50*/  CALL.ABS.NOINC R8 ;  /* 0x0000000008007343 */ /* 0x002fea0003c00000 */
.L_x_48:
[----:B------:R-:W-:-:S05]  /*2f60*/  VIADD R41, R41, 0x1 ;  /* 0x0000000129297836 */ /* 0x000fca0000000000 */
[----:B------:R-:W-:-:S13]  /*2f70*/  ISETP.NE.AND P0, PT, R41, R36, PT ;  /* 0x000000242900720c */ /* 0x000fda0003f05270 */
[----:B------:R-:W-:Y:S05]  /*2f80*/  @P0 BRA `(.L_x_49) ;  /* 0xfffffff000b80947 */ /* 0x000fea000383ffff */
[----:B------:R-:W-:Y:S05]  /*2f90*/  BSYNC.RECONVERGENT B7 ;  /* 0x0000000000077941 */ /* 0x000fea0003800200 */
.L_x_27:
[----:B------:R-:W-:Y:S05]  /*2fa0*/  BRA `(.L_x_24) ;  /* 0x00000004001c7947 */ /* 0x000fea0003800000 */
.L_x_26:
[----:B------:R-:W-:-:S09]  /*2fb0*/  UISETP.GE.U32.AND UP0, UPT, UR43, 0x3, UPT ;  /* 0x000000032b00788c */ /* 0x000fd2000bf06070 */
[----:B------:R-:W-:Y:S05]  /*2fc0*/  BRA.U !UP0, `(.L_x_50) ;  /* 0x0000000108907547 */ /* 0x000fea000b800000 */
[----:B------:R-:W-:Y:S01]  /*2fd0*/  BSSY.RECONVERGENT B6, `(.L_x_50) ;  /* 0x0000023000067945 */ /* 0x000fe20003800200 */
[----:B------:R-:W-:-:S07]  /*2fe0*/  IMAD.MOV.U32 R17, RZ, RZ, RZ ;  /* 0x000000ffff117224 */ /* 0x000fce00078e00ff */
.L_x_55:
[----:B------:R-:W-:Y:S01]  /*2ff0*/  MOV R16, 0x0 ;  /* 0x0000000000107802 */ /* 0x000fe20000000f00 */
[----:B------:R-:W0:Y:S01]  /*3000*/  LDCU.64 UR4, c[0x4][0x18] ;  /* 0x01000300ff0477ac */ /* 0x000e220008000a00 */
[----:B------:R-:W-:Y:S02]  /*3010*/  CS2R R6, SRZ ;  /* 0x0000000000067805 */ /* 0x000fe4000001ff00 */
[----:B------:R1:W2:Y:S01]  /*3020*/  LDC.64 R8, c[0x4][R16] ;  /* 0x0100000010087b82 */ /* 0x0002a20000000a00 */
[----:B0-----:R-:W-:Y:S01]  /*3030*/  MOV R4, UR4 ;  /* 0x0000000400047c02 */ /* 0x001fe20008000f00 */
[----:B-1----:R-:W-:-:S07]  /*3040*/  IMAD.U32 R5, RZ, RZ, UR5 ;  /* 0x00000005ff057e24 */ /* 0x002fce000f8e00ff */
[----:B------:R-:W-:-:S07]  /*3050*/  LEPC R20, `(.L_x_51) ;  /* 0x000000001014794e */ /* 0x000fce0000000000 */
[----:B--2---:R-:W-:Y:S05]  /*3060*/  CALL.ABS.NOINC R8 ;  /* 0x0000000008007343 */ /* 0x004fea0003c00000 */
.L_x_51:
[----:B------:R0:W1:Y:S01]  /*3070*/  LDC.64 R8, c[0x4][R16] ;  /* 0x0100000010087b82 */ /* 0x0000620000000a00 */
[----:B------:R-:W2:Y:S01]  /*3080*/  LDCU.64 UR4, c[0x4][0x18] ;  /* 0x01000300ff0477ac */ /* 0x000ea20008000a00 */
[----:B------:R-:W-:Y:S01]  /*3090*/  CS2R R6, SRZ ;  /* 0x0000000000067805 */ /* 0x000fe2000001ff00 */
[----:B--2---:R-:W-:Y:S01]  /*30a0*/  IMAD.U32 R4, RZ, RZ, UR4 ;  /* 0x00000004ff047e24 */ /* 0x004fe2000f8e00ff */
[----:B0-----:R-:W-:-:S07]  /*30b0*/  MOV R5, UR5 ;  /* 0x0000000500057c02 */ /* 0x001fce0008000f00 */
[----:B------:R-:W-:-:S07]  /*30c0*/  LEPC R20, `(.L_x_52) ;  /* 0x000000001014794e */ /* 0x000fce0000000000 */
[----:B-1----:R-:W-:Y:S05]  /*30d0*/  CALL.ABS.NOINC R8 ;  /* 0x0000000008007343 */ /* 0x002fea0003c00000 */
.L_x_52:
[----:B------:R0:W1:Y:S01]  /*30e0*/  LDC.64 R8, c[0x4][R16] ;  /* 0x0100000010087b82 */ /* 0x0000620000000a00 */
[----:B------:R-:W2:Y:S01]  /*30f0*/  LDCU.64 UR4, c[0x4][0x18] ;  /* 0x01000300ff0477ac */ /* 0x000ea20008000a00 */
[----:B------:R-:W-:Y:S01]  /*3100*/  CS2R R6, SRZ ;  /* 0x0000000000067805 */ /* 0x000fe2000001ff00 */
[----:B--2---:R-:W-:Y:S02]  /*3110*/  IMAD.U32 R4, RZ, RZ, UR4 ;  /* 0x00000004ff047e24 */ /* 0x004fe4000f8e00ff */
[----:B0-----:R-:W-:-:S07]  /*3120*/  IMAD.U32 R5, RZ, RZ, UR5 ;  /* 0x00000005ff057e24 */ /* 0x001fce000f8e00ff */
[----:B------:R-:W-:-:S07]  /*3130*/  LEPC R20, `(.L_x_53) ;  /* 0x000000001014794e */ /* 0x000fce0000000000 */
[----:B-1----:R-:W-:Y:S05]  /*3140*/  CALL.ABS.NOINC R8 ;  /* 0x0000000008007343 */ /* 0x002fea0003c00000 */
.L_x_53:
[----:B------:R0:W1:Y:S01]  /*3150*/  LDC.64 R8, c[0x4][R16] ;  /* 0x0100000010087b82 */ /* 0x0000620000000a00 */
[----:B------:R-:W2:Y:S01]  /*3160*/  LDCU.64 UR4, c[0x4][0x18] ;  /* 0x01000300ff0477ac */ /* 0x000ea20008000a00 */
[----:B------:R-:W-:Y:S02]  /*3170*/  CS2R R6, SRZ ;  /* 0x0000000000067805 */ /* 0x000fe4000001ff00 */
[----:B--2---:R-:W-:Y:S01]  /*3180*/  MOV R4, UR4 ;  /* 0x0000000400047c02 */ /* 0x004fe20008000f00 */
[----:B0-----:R-:W-:-:S07]  /*3190*/  IMAD.U32 R5, RZ, RZ, UR5 ;  /* 0x00000005ff057e24 */ /* 0x001fce000f8e00ff */
[----:B------:R-:W-:-:S07]  /*31a0*/  LEPC R20, `(.L_x_54) ;  /* 0x000000001014794e */ /* 0x000fce0000000000 */
[----:B-1----:R-:W-:Y:S05]  /*31b0*/  CALL.ABS.NOINC R8 ;  /* 0x0000000008007343 */ /* 0x002fea0003c00000 */
.L_x_54:
[----:B------:R-:W-:Y:S01]  /*31c0*/  VIADD R17, R17, 0x4 ;  /* 0x0000000411117836 */ /* 0x000fe20000000000 */
[----:B------:R-:W-:-:S04]  /*31d0*/  LOP3.LUT R0, R36, 0x7ffffffc, RZ, 0xc0, !PT ;  /* 0x7ffffffc24007812 */ /* 0x000fc800078ec0ff */
[----:B------:R-:W-:-:S13]  /*31e0*/  ISETP.NE.AND P0, PT, R17, R0, PT ;  /* 0x000000001100720c */ /* 0x000fda0003f05270 */
[----:B------:R-:W-:Y:S05]  /*31f0*/  @P0 BRA `(.L_x_55) ;  /* 0xfffffffc007c0947 */ /* 0x000fea000383ffff */
[----:B------:R-:W-:Y:S05]  /*3200*/  BSYNC.RECONVERGENT B6 ;  /* 0x0000000000067941 */ /* 0x000fea0003800200 */
.L_x_50:
[----:B------:R-:W-:-:S04]  /*3210*/  LOP3.LUT R17, R36, 0x3, RZ, 0xc0, !PT ;  /* 0x0000000324117812 */ /* 0x000fc800078ec0ff */
[----:B------:R-:W-:-:S13]  /*3220*/  ISETP.NE.AND P0, PT, R17, RZ, PT ;  /* 0x000000ff1100720c */ /* 0x000fda0003f05270 */
[----:B------:R-:W-:Y:S05]  /*3230*/  @!P0 BRA `(.L_x_24) ;  /* 0x0000000000788947 */ /* 0x000fea0003800000 */
[----:B------:R-:W-:Y:S01]  /*3240*/  MOV R16, 0x0 ;  /* 0x0000000000107802 */ /* 0x000fe20000000f00 */
[----:B------:R-:W0:Y:S01]  /*3250*/  LDCU.64 UR4, c[0x4][0x18] ;  /* 0x01000300ff0477ac */ /* 0x000e220008000a00 */
[----:B------:R-:W-:Y:S02]  /*3260*/  ISETP.NE.AND P0, PT, R17, 0x1, PT ;  /* 0x000000011100780c */ /* 0x000fe40003f05270 */
[----:B------:R-:W-:Y:S01]  /*3270*/  CS2R R6, SRZ ;  /* 0x0000000000067805 */ /* 0x000fe2000001ff00 */
[----:B------:R1:W2:Y:S01]  /*3280*/  LDC.64 R8, c[0x4][R16] ;  /* 0x0100000010087b82 */ /* 0x0002a20000000a00 */
[----:B------:R-:W-:Y:S02]  /*3290*/  P2R R0, PR, RZ, 0x1 ;  /* 0x00000001ff007803 */ /* 0x000fe40000000000 */
[----:B0-----:R-:W-:Y:S01]  /*32a0*/  MOV R4, UR4 ;  /* 0x0000000400047c02 */ /* 0x001fe20008000f00 */
[----:B-1----:R-:W-:-:S07]  /*32b0*/  IMAD.U32 R5, RZ, RZ, UR5 ;  /* 0x00000005ff057e24 */ /* 0x002fce000f8e00ff */
[----:B------:R-:W-:-:S07]  /*32c0*/  LEPC R20, `(.L_x_56) ;  /* 0x000000001014794e */ /* 0x000fce0000000000 */
[----:B--2---:R-:W-:Y:S05]  /*32d0*/  CALL.ABS.NOINC R8 ;  /* 0x0000000008007343 */ /* 0x004fea0003c00000 */
.L_x_56:
[----:B------:R-:W-:-:S13]  /*32e0*/  ISETP.NE.AND P6, PT, R17, 0x1, PT ;  /* 0x000000011100780c */ /* 0x000fda0003fc5270 */
[----:B------:R-:W-:Y:S05]  /*32f0*/  @!P6 BRA `(.L_x_24) ;  /* 0x000000000048e947 */ /* 0x000fea0003800000 */
[----:B------:R0:W1:Y:S01]  /*3300*/  LDC.64 R8, c[0x4][R16] ;  /* 0x0100000010087b82 */ /* 0x0000620000000a00 */
[----:B------:R-:W2:Y:S01]  /*3310*/  LDCU.64 UR4, c[0x4][0x18] ;  /* 0x01000300ff0477ac */ /* 0x000ea20008000a00 */
[----:B------:R-:W-:Y:S02]  /*3320*/  ISETP.NE.AND P0, PT, R17, 0x2, PT ;  /* 0x000000021100780c */ /* 0x000fe40003f05270 */
[----:B------:R-:W-:Y:S02]  /*3330*/  CS2R R6, SRZ ;  /* 0x0000000000067805 */ /* 0x000fe4000001ff00 */
[----:B------:R-:W-:Y:S01]  /*3340*/  P2R R0, PR, RZ, 0x1 ;  /* 0x00000001ff007803 */ /* 0x000fe20000000000 */
[----:B--2---:R-:W-:Y:S01]  /*3350*/  IMAD.U32 R4, RZ, RZ, UR4 ;  /* 0x00000004ff047e24 */ /* 0x004fe2000f8e00ff */
[----:B0-----:R-:W-:-:S07]  /*3360*/  MOV R5, UR5 ;  /* 0x0000000500057c02 */ /* 0x001fce0008000f00 */
[----:B------:R-:W-:-:S07]  /*3370*/  LEPC R20, `(.L_x_57) ;  /* 0x000000001014794e */ /* 0x000fce0000000000 */
[----:B-1----:R-:W-:Y:S05]  /*3380*/  CALL.ABS.NOINC R8 ;  /* 0x0000000008007343 */ /* 0x002fea0003c00000 */
.L_x_57:
[----:B------:R-:W-:-:S13]  /*3390*/  ISETP.NE.AND P6, PT, R17, 0x2, PT ;  /* 0x000000021100780c */ /* 0x000fda0003fc5270 */
[----:B------:R-:W-:Y:S05]  /*33a0*/  @!P6 BRA `(.L_x_24) ;  /* 0x00000000001ce947 */ /* 0x000fea0003800000 */
[----:B------:R0:W1:Y:S01]  /*33b0*/  LDC.64 R8, c[0x4][R16] ;  /* 0x0100000010087b82 */ /* 0x0000620000000a00 */
[----:B------:R-:W2:Y:S01]  /*33c0*/  LDCU.64 UR4, c[0x4][0x18] ;  /* 0x01000300ff0477ac */ /* 0x000ea20008000a00 */
[----:B------:R-:W-:Y:S01]  /*33d0*/  CS2R R6, SRZ ;  /* 0x0000000000067805 */ /* 0x000fe2000001ff00 */
[----:B--2---:R-:W-:Y:S02]  /*33e0*/  IMAD.U32 R4, RZ, RZ, UR4 ;  /* 0x00000004ff047e24 */ /* 0x004fe4000f8e00ff */
[----:B0-----:R-:W-:-:S07]  /*33f0*/  IMAD.U32 R5, RZ, RZ, UR5 ;  /* 0x00000005ff057e24 */ /* 0x001fce000f8e00ff */
[----:B------:R-:W-:-:S07]  /*3400*/  LEPC R20, `(.L_x_24) ;  /* 0x000000001014794e */ /* 0x000fce0000000000 */
[----:B-1----:R-:W-:Y:S05]  /*3410*/  CALL.ABS.NOINC R8 ;  /* 0x0000000008007343 */ /* 0x002fea0003c00000 */
.L_x_24:
[----:B------:R-:W-:Y:S05]  /*3420*/  BSYNC.RECONVERGENT B8 ;  /* 0x0000000000087941 */ /* 0x000fea0003800200 */
.L_x_23:
[----:B------:R-:W-:-:S13]  /*3430*/  ISETP.GE.AND P0, PT, R37, UR42, PT ;  /* 0x0000002a25007c0c */ /* 0x000fda000bf06270 */
[----:B------:R-:W-:Y:S05]  /*3440*/  @P0 BRA `(.L_x_58) ;  /* 0x0000001400e00947 */ /* 0x000fea0003800000 */
[----:B------:R-:W0:Y:S01]  /*3450*/  LDCU.64 UR4, c[0x0][0x390] ;  /* 0x00007200ff0477ac */ /* 0x000e220008000a00 */
[----:B------:R-:W-:Y:S02]  /*3460*/  MOV R40, R37 ;  /* 0x0000002500287202 */ /* 0x000fe40000000f00 */
[C---:B0-----:R-:W-:Y:S02]  /*3470*/  IADD3 R38, PT, PT, -R23.reuse, UR4, RZ ;  /* 0x0000000417267c10 */ /* 0x041fe4000fffe1ff */
[----:B----4-:R-:W-:-:S07]  /*3480*/  IADD3 R22, PT, PT, -R23, UR5, RZ ;  /* 0x0000000517167c10 */ /* 0x010fce000fffe1ff */
.L_x_96:
[----:B0-23--:R-:W0:Y:S01]  /*3490*/  LDC R3, c[0x0][0x390] ;  /* 0x0000e400ff037b82 */ /* 0x00de220000000800 */
[----:B-1----:R-:W-:Y:S01]  /*34a0*/  HFMA2 R4, -RZ, RZ, 0, 0 ;  /* 0x00000000ff047431 */ /* 0x002fe200000001ff */
[----:B------:R-:W-:Y:S01]  /*34b0*/  BSSY.RECONVERGENT B0, `(.L_x_59) ;  /* 0x000003d000007945 */ /* 0x000fe20003800200 */
[----:B0-----:R-:W-:-:S04]  /*34c0*/  IABS R7, R3 ;  /* 0x0000000300077213 */ /* 0x001fc80000000000 */
[----:B------:R-:W0:Y:S08]  /*34d0*/  I2F.RP R6, R7 ;  /* 0x0000000700067306 */ /* 0x000e300000209400 */
[----:B0-----:R-:W0:Y:S02]  /*34e0*/  MUFU.RCP R6, R6 ;  /* 0x0000000600067308 */ /* 0x001e240000001000 */
[----:B0-----:R-:W-:-:S06]  /*34f0*/  VIADD R8, R6, 0xffffffe ;  /* 0x0ffffffe06087836 */ /* 0x001fcc0000000000 */
[----:B------:R-:W0:Y:S02]  /*3500*/  F2I.FTZ.U32.TRUNC.NTZ R5, R8 ;  /* 0x0000000800057305 */ /* 0x000e24000021f000 */
[----:B0-----:R-:W-:-:S04]  /*3510*/  IMAD.MOV R0, RZ, RZ, -R5 ;  /* 0x000000ffff007224 */ /* 0x001fc800078e0a05 */
[----:B------:R-:W-:Y:S01]  /*3520*/  IMAD R9, R0, R7, RZ ;  /* 0x0000000700097224 */ /* 0x000fe200078e02ff */
[----:B------:R-:W-:-:S03]  /*3530*/  IABS R0, R40 ;  /* 0x0000002800007213 */ /* 0x000fc60000000000 */
[----:B------:R-:W-:-:S04]  /*3540*/  IMAD.HI.U32 R9, R5, R9, R4 ;  /* 0x0000000905097227 */ /* 0x000fc800078e0004 */
[----:B------:R-:W-:-:S04]  /*3550*/  IMAD.MOV.U32 R4, RZ, RZ, R0 ;  /* 0x000000ffff047224 */ /* 0x000fc800078e0000 */
        /* <DEDUP_REMOVED lines=9> */
[----:B------:R-:W-:Y:S02]  /*35f0*/  ISETP.GE.AND P0, PT, R4, RZ, PT ;  /* 0x000000ff0400720c */ /* 0x000fe40003f06270 */
[----:B------:R-:W0:Y:S05]  /*3600*/  LDC R4, c[0x0][0x39c] ;  /* 0x0000e700ff047b82 */ /* 0x000e2a0000000800 */
[----:B------:R-:W-:Y:S01]  /*3610*/  @P1 VIADD R0, R0, 0x1 ;  /* 0x0000000100001836 */ /* 0x000fe20000000000 */
[----:B------:R-:W-:-:S05]  /*3620*/  ISETP.NE.AND P1, PT, R37, RZ, PT ;  /* 0x000000ff2500720c */ /* 0x000fca0003f25270 */
[----:B------:R-:W-:Y:S02]  /*3630*/  @!P0 IADD3 R0, PT, PT, -R0, RZ, RZ ;  /* 0x000000ff00008210 */ /* 0x000fe40007ffe1ff */
[----:B------:R-:W-:-:S04]  /*3640*/  @!P2 LOP3.LUT R0, RZ, R3, RZ, 0x33, !PT ;  /* 0x00000003ff00a212 */ /* 0x000fc800078e33ff */
[----:B------:R-:W-:Y:S01]  /*3650*/  ISETP.GE.AND P0, PT, R0, R22, PT ;  /* 0x000000160000720c */ /* 0x000fe20003f06270 */
[----:B------:R-:W-:-:S04]  /*3660*/  IMAD.MOV R5, RZ, RZ, -R0 ;  /* 0x000000ffff057224 */ /* 0x000fc800078e0a00 */
[----:B------:R-:W-:Y:S02]  /*3670*/  IMAD R5, R3, R5, R40 ;  /* 0x0000000503057224 */ /* 0x000fe400078e0228 */
[----:B0-----:R-:W-:-:S03]  /*3680*/  IMAD.IADD R7, R0, 0x1, R4 ;  /* 0x0000000100077824 */ /* 0x001fc600078e0204 */
[C---:B------:R-:W-:Y:S02]  /*3690*/  ISETP.GE.OR P0, PT, R5.reuse, R38, P0 ;  /* 0x000000260500720c */ /* 0x040fe40000706670 */
[----:B------:R-:W-:Y:S02]  /*36a0*/  VIMNMX R6, PT, PT, R0, R5, PT ;  /* 0x0000000500067248 */ /* 0x000fe40003fe0100 */
[----:B------:R-:W-:Y:S02]  /*36b0*/  IADD3 R5, PT, PT, R5, R4, RZ ;  /* 0x0000000405057210 */ /* 0x000fe40007ffe0ff */
[----:B------:R-:W-:-:S03]  /*36c0*/  ISETP.LT.OR P0, PT, R6, 0x1, P0 ;  /* 0x000000010600780c */ /* 0x000fc60000701670 */
[----:B------:R-:W-:-:S10]  /*36d0*/  IMAD R9, R7, R2, R5 ;  /* 0x0000000207097224 */ /* 0x000fd400078e0205 */
[----:B------:R-:W-:Y:S05]  /*36e0*/  @P0 BRA `(.L_x_60) ;  /* 0x0000000000640947 */ /* 0x000fea0003800000 */
[----:B------:R-:W0:Y:S01]  /*36f0*/  S2UR UR5, SR_CgaCtaId ;  /* 0x00000000000579c3 */ /* 0x000e220000008800 */
[----:B------:R-:W-:Y:S01]  /*3700*/  UMOV UR4, 0x400 ;  /* 0x0000040000047882 */ /* 0x000fe20000000000 */
[C-C-:B------:R-:W-:Y:S01]  /*3710*/  IMAD.IADD R0, R9.reuse, 0x1, R4.reuse ;  /* 0x0000000109007824 */ /* 0x140fe200078e0204 */
[C---:B------:R-:W-:Y:S01]  /*3720*/  IADD3 R7, PT, PT, R9.reuse, -UR52, RZ ;  /* 0x8000003409077c10 */ /* 0x040fe2000fffe0ff */
[----:B------:R-:W-:Y:S01]  /*3730*/  IMAD.IADD R5, R9, 0x1, -R4 ;  /* 0x0000000109057824 */ /* 0x000fe200078e0a04 */
[----:B0-----:R-:W-:Y:S02]  /*3740*/  ULEA UR6, UR5, UR4, 0x18 ;  /* 0x0000000405067291 */ /* 0x001fe4000f8ec0ff */
[----:B------:R-:W-:-:S04]  /*3750*/  UIADD3 UR4, UPT, UPT, UR4, 0x5000, URZ ;  /* 0x0000500004047890 */ /* 0x000fc8000fffe0ff */
[----:B------:R-:W-:Y:S01]  /*3760*/  LEA R0, R0, UR6, 0x2 ;  /* 0x0000000600007c11 */ /* 0x000fe2000f8e10ff */
[----:B------:R-:W-:Y:S01]  /*3770*/  ULEA UR4, UR5, UR4, 0x18 ;  /* 0x0000000405047291 */ /* 0x000fe2000f8ec0ff */
[----:B------:R-:W-:Y:S02]  /*3780*/  LEA R4, R9, UR6, 0x2 ;  /* 0x0000000609047c11 */ /* 0x000fe4000f8e10ff */
[----:B------:R-:W-:Y:S01]  /*3790*/  LEA R6, R5, UR6, 0x2 ;  /* 0x0000000605067c11 */ /* 0x000fe2000f8e10ff */
[----:B------:R-:W-:Y:S01]  /*37a0*/  IMAD R3, R3, 0x4, R0 ;  /* 0x0000000403037824 */ /* 0x000fe200078e0200 */
[----:B------:R-:W-:Y:S01]  /*37b0*/  LEA R7, R7, UR6, 0x2 ;  /* 0x0000000607077c11 */ /* 0x000fe2000f8e10ff */
[----:B------:R-:W-:Y:S01]  /*37c0*/  LDS R0, [R0] ;  /* 0x0000000000007984 */ /* 0x000fe20000000800 */
[----:B------:R-:W-:-:S03]  /*37d0*/  LEA R9, R9, UR4, 0x2 ;  /* 0x0000000409097c11 */ /* 0x000fc6000f8e10ff */
[----:B------:R-:W-:Y:S04]  /*37e0*/  LDS R4, [R4] ;  /* 0x0000000004047984 */ /* 0x000fe80000000800 */
[----:B------:R-:W0:Y:S04]  /*37f0*/  LDS R3, [R3+0x4] ;  /* 0x0000040003037984 */ /* 0x000e280000000800 */
[----:B------:R-:W-:Y:S04]  /*3800*/  LDS R6, [R6] ;  /* 0x0000000006067984 */ /* 0x000fe80000000800 */
[----:B------:R-:W1:Y:S01]  /*3810*/  LDS R7, [R7+-0x4] ;  /* 0xfffffc0007077984 */ /* 0x000e620000000800 */
[----:B0-----:R-:W-:-:S04]  /*3820*/  IADD3 R5, PT, PT, R4, R3, R0 ;  /* 0x0000000304057210 */ /* 0x001fc80007ffe000 */
[----:B-1----:R-:W-:-:S05]  /*3830*/  IADD3 R5, PT, PT, R7, R5, R6 ;  /* 0x0000000507057210 */ /* 0x002fca0007ffe006 */
[----:B------:R-:W-:-:S05]  /*3840*/  IMAD.HI R5, R5, 0x66666667, RZ ;  /* 0x6666666705057827 */ /* 0x000fca00078e02ff */
[----:B------:R-:W-:-:S04]  /*3850*/  SHF.R.S32.HI R8, RZ, 0x1, R5 ;  /* 0x00000001ff087819 */ /* 0x000fc80000011405 */
[----:B------:R-:W-:-:S05]  /*3860*/  LEA.HI R8, R5, R8, RZ, 0x1 ;  /* 0x0000000805087211 */ /* 0x000fca00078f08ff */
[----:B------:R0:W-:Y:S02]  /*3870*/  STS [R9], R8 ;  /* 0x0000000809007388 */ /* 0x0001e40000000800 */
.L_x_60:
[----:B------:R-:W-:Y:S05]  /*3880*/  BSYNC.RECONVERGENT B0 ;  /* 0x0000000000007941 */ /* 0x000fea0003800200 */
.L_x_59:
[----:B------:R-:W-:Y:S04]  /*3890*/  BSSY.RECONVERGENT B8, `(.L_x_61) ;  /* 0x0000130000087945 */ /* 0x000fe80003800200 */
[----:B------:R-:W-:Y:S05]  /*38a0*/  @P1 BRA `(.L_x_62) ;  /* 0x0000001000b81947 */ /* 0x000fea0003800000 */
[----:B0-----:R-:W-:Y:S01]  /*38b0*/  MOV R8, 0x0 ;  /* 0x0000000000087802 */ /* 0x001fe20000000f00 */
[----:B------:R-:W0:Y:S01]  /*38c0*/  LDCU.64 UR4, c[0x4][0x48] ;  /* 0x01000900ff0477ac */ /* 0x000e220008000a00 */
[----:B------:R-:W-:-:S04]  /*38d0*/  CS2R R6, SRZ ;  /* 0x0000000000067805 */ /* 0x000fc8000001ff00 */
[----:B------:R-:W1:Y:S01]  /*38e0*/  LDC.64 R8, c[0x4][R8] ;  /* 0x0100000008087b82 */ /* 0x000e620000000a00 */
[----:B0-----:R-:W-:Y:S01]  /*38f0*/  IMAD.U32 R4, RZ, RZ, UR4 ;  /* 0x00000004ff047e24 */ /* 0x001fe2000f8e00ff */
[----:B------:R-:W-:-:S07]  /*3900*/  MOV R5, UR5 ;  /* 0x0000000500057c02 */ /* 0x000fce0008000f00 */
[----:B------:R-:W-:-:S07]  /*3910*/  LEPC R20, `(.L_x_63) ;  /* 0x000000001014794e */ /* 0x000fce0000000000 */
[----:B-1----:R-:W-:Y:S05]  /*3920*/  CALL.ABS.NOINC R8 ;  /* 0x0000000008007343 */ /* 0x002fea0003c00000 */
.L_x_63:
[----:B------:R-:W-:-:S13]  /*3930*/  ISETP.NE.AND P6, PT, R24, RZ, PT ;  /* 0x000000ff1800720c */ /* 0x000fda0003fc5270 */
[----:B------:R-:W-:Y:S05]  /*3940*/  @P6 BRA `(.L_x_62) ;  /* 0x0000001000906947 */ /* 0x000fea0003800000 */
[----:B------:R-:W-:-:S13]  /*3950*/  ISETP.GE.AND P0, PT, R2, 0x1, PT ;  /* 0x000000010200780c */ /* 0x000fda0003f06270 */
[----:B------:R-:W-:Y:S05]  /*3960*/  @!P0 BRA `(.L_x_64) ;  /* 0x0000000c00688947 */ /* 0x000fea0003800000 */
[----:B------:R-:W-:Y:S01]  /*3970*/  BSSY.RECONVERGENT B7, `(.L_x_65) ;  /* 0x00000d8000077945 */ /* 0x000fe20003800200 */
[----:B------:R-:W-:-:S07]  /*3980*/  IMAD.MOV.U32 R41, RZ, RZ, RZ ;  /* 0x000000ffff297224 */ /* 0x000fce00078e00ff */
.L_x_87:
[----:B------:R-:W-:Y:S01]  /*3990*/  UISETP.GE.U32.AND UP0, UPT, UR52, 0x7, UPT ;  /* 0x000000073400788c */ /* 0x000fe2000bf06070 */
[----:B------:R-:W-:Y:S02]  /*39a0*/  IMAD R18, R41, R2, RZ ;  /* 0x0000000229127224 */ /* 0x000fe400078e02ff */
[----:B------:R-:W-:-:S06]  /*39b0*/  IMAD.MOV.U32 R19, RZ, RZ, RZ ;  /* 0x000000ffff137224 */ /* 0x000fcc00078e00ff */
[----:B------:R-:W-:Y:S05]  /*39c0*/  BRA.U !UP0, `(.L_x_66) ;  /* 0x0000000508807547 */ /* 0x000fea000b800000 */
[----:B------:R-:W-:Y:S01]  /*39d0*/  HFMA2 R19, -RZ, RZ, 0, 0 ;  /* 0x00000000ff137431 */ /* 0x000fe200000001ff */
[----:B------:R-:W-:Y:S06]  /*39e0*/  BSSY.RECONVERGENT B6, `(.L_x_67) ;  /* 0x000005d000067945 */ /* 0x000fec0003800200 */
.L_x_76:
[----:B------:R-:W0:Y:S01]  /*39f0*/  S2UR UR5, SR_CgaCtaId ;  /* 0x00000000000579c3 */ /* 0x000e220000008800 */
[----:B------:R-:W-:Y:S01]  /*3a00*/  UMOV UR4, 0x400 ;  /* 0x0000040000047882 */ /* 0x000fe20000000000 */
[----:B------:R-:W-:Y:S01]  /*3a10*/  IMAD.IADD R17, R18, 0x1, R19 ;  /* 0x0000000112117824 */ /* 0x000fe200078e0213 */
[----:B------:R-:W-:Y:S01]  /*3a20*/  UIADD3 UR4, UPT, UPT, UR4, 0x5000, URZ ;  /* 0x0000500004047890 */ /* 0x000fe2000fffe0ff */
[----:B------:R-:W-:Y:S01]  /*3a30*/  MOV R16, 0x0 ;  /* 0x0000000000107802 */ /* 0x000fe20000000f00 */
[----:B------:R-:W-:Y:S01]  /*3a40*/  VIADD R19, R19, 0x8 ;  /* 0x0000000813137836 */ /* 0x000fe20000000000 */
[----:B------:R-:W-:Y:S01]  /*3a50*/  MOV R7, UR39 ;  /* 0x0000002700077c02 */ /* 0x000fe20008000f00 */
[----:B------:R-:W-:Y:S01]  /*3a60*/  IMAD.U32 R6, RZ, RZ, UR38 ;  /* 0x00000026ff067e24 */ /* 0x000fe2000f8e00ff */
[----:B------:R1:W2:Y:S02]  /*3a70*/  LDC.64 R8, c[0x4][R16] ;  /* 0x0100000010087b82 */ /* 0x0002a40000000a00 */
[----:B------:R-:W-:-:S04]  /*3a80*/  ISETP.NE.AND P0, PT, R19, R34, PT ;  /* 0x000000221300720c */ /* 0x000fc80003f05270 */
[----:B------:R-:W-:Y:S01]  /*3a90*/  P2R R42, PR, RZ, 0x1 ;  /* 0x00000001ff2a7803 */ /* 0x000fe20000000000 */
        /* <DEDUP_REMOVED lines=9> */
.L_x_68:
        /* <DEDUP_REMOVED lines=10> */
.L_x_69:
        /* <DEDUP_REMOVED lines=10> */
.L_x_70:
        /* <DEDUP_REMOVED lines=10> */
.L_x_71:
        /* <DEDUP_REMOVED lines=10> */
.L_x_72:
        /* <DEDUP_REMOVED lines=10> */
.L_x_73:
        /* <DEDUP_REMOVED lines=10> */
.L_x_74:
        /* <DEDUP_REMOVED lines=10> */
.L_x_75:
[----:B------:R-:W-:-:S13]  /*3f90*/  ISETP.NE.AND P6, PT, R42, RZ, PT ;  /* 0x000000ff2a00720c */ /* 0x000fda0003fc5270 */
[----:B------:R-:W-:Y:S05]  /*3fa0*/  @P6 BRA `(.L_x_76) ;  /* 0xfffffff800906947 */ /* 0x000fea000383ffff */
[----:B------:R-:W-:Y:S05]  /*3fb0*/  BSYNC.RECONVERGENT B6 ;  /* 0x0000000000067941 */ /* 0x000fea0003800200 */
.L_x_67:
[----:B------:R-:W-:-:S07]  /*3fc0*/  IMAD.MOV.U32 R19, RZ, RZ, R34 ;  /* 0x000000ffff137224 */ /* 0x000fce00078e0022 */
.L_x_66:
[----:B------:R-:W-:-:S13]  /*3fd0*/  ISETP.NE.AND P0, PT, R31, RZ, PT ;  /* 0x000000ff1f00720c */ /* 0x000fda0003f05270 */
[----:B------:R-:W-:Y:S05]  /*3fe0*/  @!P0 BRA `(.L_x_77) ;  /* 0x0000000400948947 */ /* 0x000fea0003800000 */
[----:B------:R-:W-:-:S13]  /*3ff0*/  ISETP.GE.U32.AND P0, PT, R28, 0x3, PT ;  /* 0x000000031c00780c */ /* 0x000fda0003f06070 */
[----:B------:R-:W-:Y:S05]  /*4000*/  @!P0 BRA `(.L_x_78) ;  /* 0x0000000000c08947 */ /* 0x000fea0003800000 */
[----:B------:R-:W0:Y:S01]  /*4010*/  S2UR UR5, SR_CgaCtaId ;  /* 0x00000000000579c3 */ /* 0x000e220000008800 */
[----:B------:R-:W-:Y:S01]  /*4020*/  UMOV UR4, 0x400 ;  /* 0x0000040000047882 */ /* 0x000fe20000000000 */
[----:B------:R-:W-:Y:S01]  /*4030*/  IADD3 R17, PT, PT, R18, R19, RZ ;  /* 0x0000001312117210 */ /* 0x000fe20007ffe0ff */
[----:B------:R-:W-:Y:S01]  /*4040*/  UIADD3 UR4, UPT, UPT, UR4, 0x5000, URZ ;  /* 0x0000500004047890 */ /* 0x000fe2000fffe0ff */
[----:B------:R-:W-:Y:S01]  /*4050*/  MOV R16, 0x0 ;  /* 0x0000000000107802 */ /* 0x000fe20000000f00 */
[----:B------:R-:W-:Y:S01]  /*4060*/  IMAD.U32 R7, RZ, RZ, UR39 ;  /* 0x00000027ff077e24 */ /* 0x000fe2000f8e00ff */
[----:B------:R-:W-:Y:S02]  /*4070*/  MOV R6, UR38 ;  /* 0x0000002600067c02 */ /* 0x000fe40008000f00 */
[----:B------:R1:W2:Y:S01]  /*4080*/  LDC.64 R8, c[0x4][R16] ;  /* 0x0100000010087b82 */ /* 0x0002a20000000a00 */
[----:B0-----:R-:W-:-:S06]  /*4090*/  ULEA UR4, UR5, UR4, 0x18 ;  /* 0x0000000405047291 */ /* 0x001fcc000f8ec0ff */
[----:B------:R-:W-:-:S05]  /*40a0*/  LEA R17, R17, UR4, 0x2 ;  /* 0x0000000411117c11 */ /* 0x000fca000f8e10ff */
[----:B------:R-:W0:Y:S01]  /*40b0*/  LDS R0, [R17] ;  /* 0x0000000011007984 */ /* 0x000e220000000800 */
[----:B------:R-:W3:Y:S02]  /*40c0*/  LDCU.64 UR4, c[0x4][0x10] ;  /* 0x01000200ff0477ac */ /* 0x000ee40008000a00 */
[----:B---3--:R-:W-:Y:S02]  /*40d0*/  IMAD.U32 R4, RZ, RZ, UR4 ;  /* 0x00000004ff047e24 */ /* 0x008fe4000f8e00ff */
[----:B------:R-:W-:Y:S01]  /*40e0*/  IMAD.U32 R5, RZ, RZ, UR5 ;  /* 0x00000005ff057e24 */ /* 0x000fe2000f8e00ff */
[----:B0-2---:R1:W-:Y:S06]  /*40f0*/  STL [R1], R0 ;  /* 0x0000000001007387 */ /* 0x0053ec0000100800 */
[----:B------:R-:W-:-:S07]  /*4100*/  LEPC R20, `(.L_x_79) ;  /* 0x000000001014794e */ /* 0x000fce0000000000 */
[----:B-1----:R-:W-:Y:S05]  /*4110*/  CALL.ABS.NOINC R8 ;  /* 0x0000000008007343 */ /* 0x002fea0003c00000 */
.L_x_79:
        /* <DEDUP_REMOVED lines=10> */
.L_x_80:
        /* <DEDUP_REMOVED lines=10> */
.L_x_81:
        /* <DEDUP_REMOVED lines=10> */
.L_x_82:
[----:B------:R-:W-:-:S07]  /*4300*/  VIADD R19, R19, 0x4 ;  /* 0x0000000413137836 */ /* 0x000fce0000000000 */
.L_x_78:
[----:B------:R-:W-:-:S13]  /*4310*/  ISETP.NE.AND P0, PT, R30, RZ, PT ;  /* 0x000000ff1e00720c */ /* 0x000fda0003f05270 */
[----:B------:R-:W-:Y:S05]  /*4320*/  @!P0 BRA `(.L_x_77) ;  /* 0x0000000000c48947 */ /* 0x000fea0003800000 */
[----:B------:R-:W-:-:S13]  /*4330*/  ISETP.NE.AND P0, PT, R27, RZ, PT ;  /* 0x000000ff1b00720c */ /* 0x000fda0003f05270 */
        /* <DEDUP_REMOVED lines=18> */
.L_x_84:
        /* <DEDUP_REMOVED lines=10> */
.L_x_85:
[----:B------:R-:W-:-:S07]  /*4500*/  IADD3 R19, PT, PT, R19, 0x2, RZ ;  /* 0x0000000213137810 */ /* 0x000fce0007ffe0ff */
.L_x_83:
[----:B------:R-:W-:-:S13]  /*4510*/  ISETP.NE.AND P0, PT, R33, RZ, PT ;  /* 0x000000ff2100720c */ /* 0x000fda0003f05270 */
[----:B------:R-:W-:Y:S05]  /*4520*/  @!P0 BRA `(.L_x_77) ;  /* 0x0000000000448947 */ /* 0x000fea0003800000 */
[----:B------:R-:W0:Y:S01]  /*4530*/  S2UR UR5, SR_CgaCtaId ;  /* 0x00000000000579c3 */ /* 0x000e220000008800 */
[----:B------:R-:W-:Y:S01]  /*4540*/  UMOV UR4, 0x400 ;  /* 0x0000040000047882 */ /* 0x000fe20000000000 */
[----:B------:R-:W-:Y:S01]  /*4550*/  IMAD.IADD R0, R18, 0x1, R19 ;  /* 0x0000000112007824 */ /* 0x000fe200078e0213 */
[----:B------:R-:W-:Y:S01]  /*4560*/  UIADD3 UR4, UPT, UPT, UR4, 0x5000, URZ ;  /* 0x0000500004047890 */ /* 0x000fe2000fffe0ff */
[----:B------:R-:W-:Y:S01]  /*4570*/  MOV R8, 0x0 ;  /* 0x0000000000087802 */ /* 0x000fe20000000f00 */
[----:B------:R-:W-:Y:S02]  /*4580*/  IMAD.U32 R6, RZ, RZ, UR38 ;  /* 0x00000026ff067e24 */ /* 0x000fe4000f8e00ff */
[----:B------:R-:W-:-:S03]  /*4590*/  IMAD.U32 R7, RZ, RZ, UR39 ;  /* 0x00000027ff077e24 */ /* 0x000fc6000f8e00ff */
[----:B------:R-:W1:Y:S01]  /*45a0*/  LDC.64 R8, c[0x4][R8] ;  /* 0x0100000008087b82 */ /* 0x000e620000000a00 */
[----:B0-----:R-:W-:-:S06]  /*45b0*/  ULEA UR4, UR5, UR4, 0x18 ;  /* 0x0000000405047291 */ /* 0x001fcc000f8ec0ff */
[----:B------:R-:W-:-:S05]  /*45c0*/  LEA R0, R0, UR4, 0x2 ;  /* 0x0000000400007c11 */ /* 0x000fca000f8e10ff */
[----:B------:R-:W0:Y:S01]  /*45d0*/  LDCU.64 UR4, c[0x4][0x10] ;  /* 0x01000200ff0477ac */ /* 0x000e220008000a00 */
[----:B------:R-:W2:Y:S01]  /*45e0*/  LDS R0, [R0] ;  /* 0x0000000000007984 */ /* 0x000ea20000000800 */
[----:B0-----:R-:W-:Y:S01]  /*45f0*/  IMAD.U32 R4, RZ, RZ, UR4 ;  /* 0x00000004ff047e24 */ /* 0x001fe2000f8e00ff */
[----:B------:R-:W-:Y:S02]  /*4600*/  MOV R5, UR5 ;  /* 0x0000000500057c02 */ /* 0x000fe40008000f00 */
[----:B-12---:R0:W-:Y:S05]  /*4610*/  STL [R1], R0 ;  /* 0x0000000001007387 */ /* 0x0061ea0000100800 */
[----:B------:R-:W-:-:S07]  /*4620*/  LEPC R20, `(.L_x_77) ;  /* 0x000000001014794e */ /* 0x000fce0000000000 */
[----:B0-----:R-:W-:Y:S05]  /*4630*/  CALL.ABS.NOINC R8 ;  /* 0x0000000008007343 */ /* 0x001fea0003c00000 */
.L_x_77:
[----:B------:R-:W-:Y:S01]  /*4640*/  MOV R8, 0x0 ;  /* 0x0000000000087802 */ /* 0x000fe20000000f00 */
[----:B------:R-:W0:Y:S01]  /*4650*/  LDCU.64 UR4, c[0x4][0x18] ;  /* 0x01000300ff0477ac */ /* 0x000e220008000a00 */
[----:B------:R-:W-:-:S04]  /*4660*/  CS2R R6, SRZ ;  /* 0x0000000000067805 */ /* 0x000fc8000001ff00 */
[----:B------:R-:W1:Y:S01]  /*4670*/  LDC.64 R8, c[0x4][R8] ;  /* 0x0100000008087b82 */ /* 0x000e620000000a00 */
[----:B0-----:R-:W-:Y:S01]  /*4680*/  MOV R4, UR4 ;  /* 0x0000000400047c02 */ /* 0x001fe20008000f00 */
[----:B------:R-:W-:-:S07]  /*4690*/  IMAD.U32 R5, RZ, RZ, UR5 ;  /* 0x00000005ff057e24 */ /* 0x000fce000f8e00ff */
[----:B------:R-:W-:-:S07]  /*46a0*/  LEPC R20, `(.L_x_86) ;  /* 0x000000001014794e */ /* 0x000fce0000000000 */
[----:B-1----:R-:W-:Y:S05]  /*46b0*/  CALL.ABS.NOINC R8 ;  /* 0x0000000008007343 */ /* 0x002fea0003c00000 */
.L_x_86:
[----:B------:R-:W-:-:S05]  /*46c0*/  VIADD R41, R41, 0x1 ;  /* 0x0000000129297836 */ /* 0x000fca0000000000 */
[----:B------:R-:W-:-:S13]  /*46d0*/  ISETP.NE.AND P0, PT, R41, R36, PT ;  /* 0x000000242900720c */ /* 0x000fda0003f05270 */
[----:B------:R-:W-:Y:S05]  /*46e0*/  @P0 BRA `(.L_x_87) ;  /* 0xfffffff000a80947 */ /* 0x000fea000383ffff */
[----:B------:R-:W-:Y:S05]  /*46f0*/  BSYNC.RECONVERGENT B7 ;  /* 0x0000000000077941 */ /* 0x000fea0003800200 */
.L_x_65:
[----:B------:R-:W-:Y:S05]  /*4700*/  BRA `(.L_x_62) ;  /* 0x0000000400207947 */ /* 0x000fea0003800000 */
.L_x_64:
[----:B------:R-:W-:-:S09]  /*4710*/  UISETP.GE.U32.AND UP0, UPT, UR43, 0x3, UPT ;  /* 0x000000032b00788c */ /* 0x000fd2000bf06070 */
[----:B------:R-:W-:Y:S05]  /*4720*/  BRA.U !UP0, `(.L_x_88) ;  /* 0x0000000108947547 */ /* 0x000fea000b800000 */
[----:B------:R-:W-:Y:S01]  /*4730*/  HFMA2 R17, -RZ, RZ, 0, 0 ;  /* 0x00000000ff117431 */ /* 0x000fe200000001ff */
[----:B------:R-:W-:Y:S06]  /*4740*/  BSSY.RECONVERGENT B6, `(.L_x_88) ;  /* 0x0000023000067945 */ /* 0x000fec0003800200 */
.L_x_93:
[----:B------:R-:W-:Y:S01]  /*4750*/  MOV R16, 0x0 ;  /* 0x0000000000107802 */ /* 0x000fe20000000f00 */
[----:B------:R-:W0:Y:S01]  /*4760*/  LDCU.64 UR4, c[0x4][0x18] ;  /* 0x01000300ff0477ac */ /* 0x000e220008000a00 */
[----:B------:R-:W-:Y:S01]  /*4770*/  VIADD R17, R17, 0x4 ;  /* 0x0000000411117836 */ /* 0x000fe20000000000 */
[----:B------:R-:W-:Y:S01]  /*4780*/  CS2R R6, SRZ ;  /* 0x0000000000067805 */ /* 0x000fe2000001ff00 */
[----:B------:R1:W2:Y:S03]  /*4790*/  LDC.64 R8, c[0x4][R16] ;  /* 0x0100000010087b82 */ /* 0x0002a60000000a00 */
[----:B------:R-:W-:-:S04]  /*47a0*/  ISETP.NE.AND P0, PT, R17, R32, PT ;  /* 0x000000201100720c */ /* 0x000fc80003f05270 */
[----:B------:R-:W-:Y:S01]  /*47b0*/  P2R R18, PR, RZ, 0x1 ;  /* 0x00000001ff127803 */ /* 0x000fe20000000000 */
[----:B0-----:R-:W-:Y:S01]  /*47c0*/  IMAD.U32 R4, RZ, RZ, UR4 ;  /* 0x00000004ff047e24 */ /* 0x001fe2000f8e00ff */
[----:B-1----:R-:W-:-:S07]  /*47d0*/  MOV R5, UR5 ;  /* 0x0000000500057c02 */ /* 0x002fce0008000f00 */
[----:B------:R-:W-:-:S07]  /*47e0*/  LEPC R20, `(.L_x_89) ;  /* 0x000000001014794e */ /* 0x000fce0000000000 */
[----:B--2---:R-:W-:Y:S05]  /*47f0*/  CALL.ABS.NOINC R8 ;  /* 0x0000000008007343 */ /* 0x004fea0003c00000 */
.L_x_89:
[----:B------:R0:W1:Y:S01]  /*4800*/  LDC.64 R8, c[0x4][R16] ;  /* 0x0100000010087b82 */ /* 0x0000620000000a00 */
[----:B------:R-:W2:Y:S01]  /*4810*/  LDCU.64 UR4, c[0x4][0x18] ;  /* 0x01000300ff0477ac */ /* 0x000ea20008000a00 */
[----:B------:R-:W-:Y:S01]  /*4820*/  CS2R R6, SRZ ;  /* 0x0000000000067805 */ /* 0x000fe2000001ff00 */
[----:B--2---:R-:W-:Y:S02]  /*4830*/  IMAD.U32 R4, RZ, RZ, UR4 ;  /* 0x00000004ff047e24 */ /* 0x004fe4000f8e00ff */
[----:B0-----:R-:W-:-:S07]  /*4840*/  IMAD.U32 R5, RZ, RZ, UR5 ;  /* 0x00000005ff057e24 */ /* 0x001fce000f8e00ff */
[----:B------:R-:W-:-:S07]  /*4850*/  LEPC R20, `(.L_x_90) ;  /* 0x000000001014794e */ /* 0x000fce0000000000 */
[----:B-1----:R-:W-:Y:S05]  /*4860*/  CALL.ABS.NOINC R8 ;  /* 0x0000000008007343 */ /* 0x002fea0003c00000 */
.L_x_90:
[----:B------:R0:W1:Y:S01]  /*4870*/  LDC.64 R8, c[0x4][R16] ;  /* 0x0100000010087b82 */ /* 0x0000620000000a00 */
[----:B------:R-:W2:Y:S01]  /*4880*/  LDCU.64 UR4, c[0x4][0x18] ;  /* 0x01000300ff0477ac */ /* 0x000ea20008000a00 */
[----:B------:R-:W-:Y:S02]  /*4890*/  CS2R R6, SRZ ;  /* 0x0000000000067805 */ /* 0x000fe4000001ff00 */
[----:B--2---:R-:W-:Y:S01]  /*48a0*/  MOV R4, UR4 ;  /* 0x0000000400047c02 */ /* 0x004fe20008000f00 */
[----:B0-----:R-:W-:-:S07]  /*48b0*/  IMAD.U32 R5, RZ, RZ, UR5 ;  /* 0x00000005ff057e24 */ /* 0x001fce000f8e00ff */
[----:B------:R-:W-:-:S07]  /*48c0*/  LEPC R20, `(.L_x_91) ;  /* 0x000000001014794e */ /* 0x000fce0000000000 */
[----:B-1----:R-:W-:Y:S05]  /*48d0*/  CALL.ABS.NOINC R8 ;  /* 0x0000000008007343 */ /* 0x002fea0003c00000 */
.L_x_91:
[----:B------:R0:W1:Y:S01]  /*48e0*/  LDC.64 R8, c[0x4][R16] ;  /* 0x0100000010087b82 */ /* 0x0000620000000a00 */
[----:B------:R-:W2:Y:S01]  /*48f0*/  LDCU.64 UR4, c[0x4][0x18] ;  /* 0x01000300ff0477ac */ /* 0x000ea20008000a00 */
[----:B------:R-:W-:Y:S01]  /*4900*/  CS2R R6, SRZ ;  /* 0x0000000000067805 */ /* 0x000fe2000001ff00 */
[----:B--2---:R-:W-:Y:S01]  /*4910*/  IMAD.U32 R4, RZ, RZ, UR4 ;  /* 0x00000004ff047e24 */ /* 0x004fe2000f8e00ff */
[----:B0-----:R-:W-:-:S07]  /*4920*/  MOV R5, UR5 ;  /* 0x0000000500057c02 */ /* 0x001fce0008000f00 */
[----:B------:R-:W-:-:S07]  /*4930*/  LEPC R20, `(.L_x_92) ;  /* 0x000000001014794e */ /* 0x000fce0000000000 */
[----:B-1----:R-:W-:Y:S05]  /*4940*/  CALL.ABS.NOINC R8 ;  /* 0x0000000008007343 */ /* 0x002fea0003c00000 */
.L_x_92:
[----:B------:R-:W-:-:S13]  /*4950*/  ISETP.NE.AND P6, PT, R18, RZ, PT ;  /* 0x000000ff1200720c */ /* 0x000fda0003fc5270 */
[----:B------:R-:W-:Y:S05]  /*4960*/  @P6 BRA `(.L_x_93) ;  /* 0xfffffffc00786947 */ /* 0x000fea000383ffff */
[----:B------:R-:W-:Y:S05]  /*4970*/  BSYNC.RECONVERGENT B6 ;  /* 0x0000000000067941 */ /* 0x000fea0003800200 */
.L_x_88:
        /* <DEDUP_REMOVED lines=8> */
[----:B------:R-:W-:Y:S01]  /*4a00*/  P2R R0, PR, RZ, 0x1 ;  /* 0x00000001ff007803 */ /* 0x000fe20000000000 */
[----:B0-----:R-:W-:Y:S02]  /*4a10*/  IMAD.U32 R4, RZ, RZ, UR4 ;  /* 0x00000004ff047e24 */ /* 0x001fe4000f8e00ff */
[----:B-1----:R-:W-:-:S07]  /*4a20*/  IMAD.U32 R5, RZ, RZ, UR5 ;  /* 0x00000005ff057e24 */ /* 0x002fce000f8e00ff */
[----:B------:R-:W-:-:S07]  /*4a30*/  LEPC R20, `(.L_x_94) ;  /* 0x000000001014794e */ /* 0x000fce0000000000 */
[----:B--2---:R-:W-:Y:S05]  /*4a40*/  CALL.ABS.NOINC R8 ;  /* 0x0000000008007343 */ /* 0x004fea0003c00000 */
.L_x_94:
[----:B------:R-:W-:-:S13]  /*4a50*/  ISETP.NE.AND P6, PT, R17, 0x1, PT ;  /* 0x000000011100780c */ /* 0x000fda0003fc5270 */
[----:B------:R-:W-:Y:S05]  /*4a60*/  @!P6 BRA `(.L_x_62) ;  /* 0x000000000048e947 */ /* 0x000fea0003800000 */
[----:B------:R0:W1:Y:S01]  /*4a70*/  LDC.64 R8, c[0x4][R16] ;  /* 0x0100000010087b82 */ /* 0x0000620000000a00 */
[----:B------:R-:W2:Y:S01]  /*4a80*/  LDCU.64 UR4, c[0x4][0x18] ;  /* 0x01000300ff0477ac */ /* 0x000ea20008000a00 */
[----:B------:R-:W-:Y:S02]  /*4a90*/  ISETP.NE.AND P0, PT, R17, 0x2, PT ;  /* 0x000000021100780c */ /* 0x000fe40003f05270 */
[----:B------:R-:W-:Y:S02]  /*4aa0*/  CS2R R6, SRZ ;  /* 0x0000000000067805 */ /* 0x000fe4000001ff00 */
[----:B------:R-:W-:Y:S02]  /*4ab0*/  P2R R0, PR, RZ, 0x1 ;  /* 0x00000001ff007803 */ /* 0x000fe40000000000 */
[----:B--2---:R-:W-:Y:S01]  /*4ac0*/  MOV R4, UR4 ;  /* 0x0000000400047c02 */ /* 0x004fe20008000f00 */
[----:B0-----:R-:W-:-:S07]  /*4ad0*/  IMAD.U32 R5, RZ, RZ, UR5 ;  /* 0x00000005ff057e24 */ /* 0x001fce000f8e00ff */
[----:B------:R-:W-:-:S07]  /*4ae0*/  LEPC R20, `(.L_x_95) ;  /* 0x000000001014794e */ /* 0x000fce0000000000 */
[----:B-1----:R-:W-:Y:S05]  /*4af0*/  CALL.ABS.NOINC R8 ;  /* 0x0000000008007343 */ /* 0x002fea0003c00000 */
.L_x_95:
[----:B------:R-:W-:-:S13]  /*4b00*/  ISETP.NE.AND P6, PT, R17, 0x2, PT ;  /* 0x000000021100780c */ /* 0x000fda0003fc5270 */
[----:B------:R-:W-:Y:S05]  /*4b10*/  @!P6 BRA `(.L_x_62) ;  /* 0x00000000001ce947 */ /* 0x000fea0003800000 */
[----:B------:R0:W1:Y:S01]  /*4b20*/  LDC.64 R8, c[0x4][R16] ;  /* 0x0100000010087b82 */ /* 0x0000620000000a00 */
[----:B------:R-:W2:Y:S01]  /*4b30*/  LDCU.64 UR4, c[0x4][0x18] ;  /* 0x01000300ff0477ac */ /* 0x000ea20008000a00 */
[----:B------:R-:W-:Y:S01]  /*4b40*/  CS2R R6, SRZ ;  /* 0x0000000000067805 */ /* 0x000fe2000001ff00 */
[----:B--2---:R-:W-:Y:S01]  /*4b50*/  IMAD.U32 R4, RZ, RZ, UR4 ;  /* 0x00000004ff047e24 */ /* 0x004fe2000f8e00ff */
[----:B0-----:R-:W-:-:S07]  /*4b60*/  MOV R5, UR5 ;  /* 0x0000000500057c02 */ /* 0x001fce0008000f00 */
[----:B------:R-:W-:-:S07]  /*4b70*/  LEPC R20, `(.L_x_62) ;  /* 0x000000001014794e */ /* 0x000fce0000000000 */
[----:B-1----:R-:W-:Y:S05]  /*4b80*/  CALL.ABS.NOINC R8 ;  /* 0x0000000008007343 */ /* 0x002fea0003c00000 */
.L_x_62:
[----:B------:R-:W-:Y:S05]  /*4b90*/  BSYNC.RECONVERGENT B8 ;  /* 0x0000000000087941 */ /* 0x000fea0003800200 */
.L_x_61:
[----:B------:R-:W-:-:S05]  /*4ba0*/  VIADD R40, R40, UR47 ;  /* 0x0000002f28287c36 */ /* 0x000fca0008000000 */
[----:B------:R-:W-:-:S13]  /*4bb0*/  ISETP.GE.AND P0, PT, R40, UR42, PT ;  /* 0x0000002a28007c0c */ /* 0x000fda000bf06270 */
[----:B------:R-:W-:Y:S05]  /*4bc0*/  @!P0 BRA `(.L_x_96) ;  /* 0xffffffe800308947 */ /* 0x000fea000383ffff */
.L_x_58:
[C---:B------:R-:W-:Y:S01]  /*4bd0*/  ISETP.GE.U32.AND P0, PT, R37.reuse, UR53, PT ;  /* 0x0000003525007c0c */ /* 0x040fe2000bf06070 */
[----:B------:R-:W-:Y:S05]  /*4be0*/  WARPSYNC.ALL ;  /* 0x0000000000007948 */ /* 0x000fea0003800000 */
[----:B------:R-:W-:Y:S01]  /*4bf0*/  BAR.SYNC.DEFER_BLOCKING 0x0 ;  /* 0x0000000000007b1d */ /* 0x000fe20000010000 */
[----:B------:R-:W-:-:S04]  /*4c00*/  ISETP.NE.AND P3, PT, R37, RZ, PT ;  /* 0x000000ff2500720c */ /* 0x000fc80003f65270 */
[----:B--23--:R-:W-:Y:S01]  /*4c10*/  P2R R0, PR, RZ, 0x8 ;  /* 0x00000008ff007803 */ /* 0x00cfe20000000000 */
[----:B------:R-:W-:Y:S04]  /*4c20*/  BSSY.RECONVERGENT B0, `(.L_x_97) ;  /* 0x0000024000007945 */ /* 0x000fe80003800200 */
[----:B------:R-:W-:Y:S05]  /*4c30*/  @P0 BRA `(.L_x_98) ;  /* 0x0000000000880947 */ /* 0x000fea0003800000 */
[----:B------:R-:W2:Y:S01]  /*4c40*/  I2F.U32.RP R0, UR40 ;  /* 0x0000002800007d06 */ /* 0x000ea20008209000 */
[----:B0-----:R-:W-:Y:S01]  /*4c50*/  IADD3 R3, PT, PT, RZ, -UR40, RZ ;  /* 0x80000028ff037c10 */ /* 0x001fe2000fffe0ff */
[----:B------:R-:W0:Y:S01]  /*4c60*/  S2UR UR5, SR_CgaCtaId ;  /* 0x00000000000579c3 */ /* 0x000e220000008800 */
[----:B------:R-:W-:Y:S01]  /*4c70*/  ISETP.NE.U32.AND P2, PT, RZ, UR40, PT ;  /* 0x00000028ff007c0c */ /* 0x000fe2000bf45070 */
[----:B------:R-:W3:Y:S04]  /*4c80*/  LDCU UR4, c[0x0][0x390] ;  /* 0x00007200ff0477ac */ /* 0x000ee80008000800 */
[----:B--2---:R-:W1:Y:S02]  /*4c90*/  MUFU.RCP R0, R0 ;  /* 0x0000000000007308 */ /* 0x004e640000001000 */
[----:B-1--4-:R-:W-:-:S06]  /*4ca0*/  VIADD R4, R0, 0xffffffe ;  /* 0x0ffffffe00047836 */ /* 0x012fcc0000000000 */
[----:B------:R1:W2:Y:S02]  /*4cb0*/  F2I.FTZ.U32.TRUNC.NTZ R5, R4 ;  /* 0x0000000400057305 */ /* 0x0002a4000021f000 */
[----:B-1----:R-:W-:Y:S02]  /*4cc0*/  IMAD.MOV.U32 R4, RZ, RZ, RZ ;  /* 0x000000ffff047224 */ /* 0x002fe400078e00ff */
[----:B--2---:R-:W-:-:S04]  /*4cd0*/  IMAD R3, R3, R5, RZ ;  /* 0x0000000503037224 */ /* 0x004fc800078e02ff */
[----:B------:R-:W-:-:S06]  /*4ce0*/  IMAD.HI.U32 R6, R5, R3, R4 ;  /* 0x0000000305067227 */ /* 0x000fcc00078e0004 */
[----:B------:R-:W-:-:S04]  /*4cf0*/  IMAD.HI.U32 R6, R6, R37, RZ ;  /* 0x0000002506067227 */ /* 0x000fc800078e00ff */
[----:B------:R-:W-:-:S04]  /*4d00*/  IMAD.MOV R8, RZ, RZ, -R6 ;  /* 0x000000ffff087224 */ /* 0x000fc800078e0a06 */
[----:B------:R-:W-:-:S05]  /*4d10*/  IMAD R8, R8, UR40, R37 ;  /* 0x0000002808087c24 */ /* 0x000fca000f8e0225 */
[----:B------:R-:W-:-:S13]  /*4d20*/  ISETP.GE.U32.AND P0, PT, R8, UR40, PT ;  /* 0x0000002808007c0c */ /* 0x000fda000bf06070 */
[----:B------:R-:W-:Y:S01]  /*4d30*/  @P0 IADD3 R8, PT, PT, R8, -UR40, RZ ;  /* 0x8000002808080c10 */ /* 0x000fe2000fffe0ff */
[----:B------:R-:W-:-:S03]  /*4d40*/  @P0 VIADD R6, R6, 0x1 ;  /* 0x0000000106060836 */ /* 0x000fc60000000000 */
[----:B------:R-:W-:-:S13]  /*4d50*/  ISETP.GE.U32.AND P1, PT, R8, UR40, PT ;  /* 0x0000002808007c0c */ /* 0x000fda000bf26070 */
[----:B------:R-:W-:Y:S01]  /*4d60*/  @P1 VIADD R6, R6, 0x1 ;  /* 0x0000000106061836 */ /* 0x000fe20000000000 */
[----:B------:R-:W-:-:S04]  /*4d70*/  @!P2 LOP3.LUT R6, RZ, UR40, RZ, 0x33, !PT ;  /* 0x00000028ff06ac12 */ /* 0x000fc8000f8e33ff */
[C---:B------:R-:W-:Y:S01]  /*4d80*/  IADD3 R0, PT, PT, -R6.reuse, RZ, RZ ;  /* 0x000000ff06007210 */ /* 0x040fe20007ffe1ff */
[----:B------:R-:W-:-:S04]  /*4d90*/  VIADD R6, R6, UR40 ;  /* 0x0000002806067c36 */ /* 0x000fc80008000000 */
[----:B------:R-:W-:-:S05]  /*4da0*/  IMAD R0, R0, UR40, R37 ;  /* 0x0000002800007c24 */ /* 0x000fca000f8e0225 */
[----:B---3--:R-:W-:Y:S01]  /*4db0*/  IADD3 R3, PT, PT, R0, UR4, -R23 ;  /* 0x0000000400037c10 */ /* 0x008fe2000fffe817 */
[----:B------:R-:W-:Y:S01]  /*4dc0*/  UMOV UR4, 0x400 ;  /* 0x0000040000047882 */ /* 0x000fe20000000000 */
[----:B------:R-:W-:Y:S01]  /*4dd0*/  IMAD R0, R23, UR53, R37 ;  /* 0x0000003517007c24 */ /* 0x000fe2000f8e0225 */
[----:B0-----:R-:W-:Y:S02]  /*4de0*/  ULEA UR6, UR5, UR4, 0x18 ;  /* 0x0000000405067291 */ /* 0x001fe4000f8ec0ff */
[----:B------:R-:W-:Y:S01]  /*4df0*/  IMAD R3, R6, R2, R3 ;  /* 0x0000000206037224 */ /* 0x000fe200078e0203 */
[----:B------:R-:W-:-:S04]  /*4e00*/  UIADD3 UR4, UPT, UPT, UR4, 0xa000, URZ ;  /* 0x0000a00004047890 */ /* 0x000fc8000fffe0ff */
[----:B------:R-:W-:Y:S01]  /*4e10*/  LEA R3, R3, UR6, 0x2 ;  /* 0x0000000603037c11 */ /* 0x000fe2000f8e10ff */
[----:B------:R-:W-:-:S05]  /*4e20*/  ULEA UR4, UR5, UR4, 0x18 ;  /* 0x0000000405047291 */ /* 0x000fca000f8ec0ff */
[----:B------:R-:W0:Y:S01]  /*4e30*/  LDS R3, [R3] ;  /* 0x0000000003037984 */ /* 0x000e220000000800 */
[----:B------:R-:W-:-:S05]  /*4e40*/  LEA R0, R0, UR4, 0x2 ;  /* 0x0000000400007c11 */ /* 0x000fca000f8e10ff */
[----:B0-----:R2:W-:Y:S02]  /*4e50*/  STS [R0], R3 ;  /* 0x0000000300007388 */ /* 0x0015e40000000800 */
.L_x_98:
[----:B------:R-:W-:Y:S05]  /*4e60*/  BSYNC.RECONVERGENT B0 ;  /* 0x0000000000007941 */ /* 0x000fea0003800200 */
.L_x_97:
[----:B------:R-:W-:Y:S04]  /*4e70*/  BSSY.RECONVERGENT B7, `(.L_x_99) ;  /* 0x00000dd000077945 */ /* 0x000fe80003800200 */
[----:B------:R-:W-:Y:S05]  /*4e80*/  @P3 BRA `(.L_x_100) ;  /* 0x0000000c006c3947 */ /* 0x000fea0003800000 */
[----:B------:R-:W-:-:S09]  /*4e90*/  UISETP.GE.AND UP0, UPT, UR53, 0x1, UPT ;  /* 0x000000013500788c */ /* 0x000fd2000bf06270 */
[----:B------:R-:W-:Y:S05]  /*4ea0*/  BRA.U !UP0, `(.L_x_101) ;  /* 0x0000000d08447547 */ /* 0x000fea000b800000 */
[----:B------:R-:W-:Y:S02]  /*4eb0*/  UISETP.GE.U32.AND UP0, UPT, UR53, 0x8, UPT ;  /* 0x000000083500788c */ /* 0x000fe4000bf06070 */
[----:B----4-:R-:W-:Y:S02]  /*4ec0*/  IMAD R22, R23, UR53, RZ ;  /* 0x0000003517167c24 */ /* 0x010fe4000f8e02ff */
[----:B0-----:R-:W-:-:S05]  /*4ed0*/  IMAD.MOV.U32 R19, RZ, RZ, RZ ;  /* 0x000000ffff137224 */ /* 0x001fca00078e00ff */
[----:B------:R-:W-:Y:S05]  /*4ee0*/  BRA.U !UP0, `(.L_x_102) ;  /* 0x0000000508807547 */ /* 0x000fea000b800000 */
[----:B------:R-:W-:Y:S01]  /*4ef0*/  HFMA2 R19, -RZ, RZ, 0, 0 ;  /* 0x00000000ff137431 */ /* 0x000fe200000001ff */
[----:B------:R-:W-:Y:S06]  /*4f00*/  BSSY.RECONVERGENT B6, `(.L_x_103) ;  /* 0x000005d000067945 */ /* 0x000fec0003800200 */
.L_x_112:
[----:B------:R-:W0:Y:S01]  /*4f10*/  S2UR UR5, SR_CgaCtaId ;  /* 0x00000000000579c3 */ /* 0x000e220000008800 */
[----:B------:R-:W-:Y:S01]  /*4f20*/  UMOV UR4, 0x400 ;  /* 0x0000040000047882 */ /* 0x000fe20000000000 */
[----:B-1----:R-:W-:Y:S01]  /*4f30*/  IMAD.IADD R17, R22, 0x1, R19 ;  /* 0x0000000116117824 */ /* 0x002fe200078e0213 */
[----:B------:R-:W-:Y:S01]  /*4f40*/  UIADD3 UR4, UPT, UPT, UR4, 0xa000, URZ ;  /* 0x0000a00004047890 */ /* 0x000fe2000fffe0ff */
[----:B------:R-:W-:Y:S01]  /*4f50*/  MOV R16, 0x0 ;  /* 0x0000000000107802 */ /* 0x000fe20000000f00 */
[----:B------:R-:W-:Y:S02]  /*4f60*/  IMAD.U32 R6, RZ, RZ, UR38 ;  /* 0x00000026ff067e24 */ /* 0x000fe4000f8e00ff */
[----:B------:R-:W-:Y:S01]  /*4f70*/  IMAD.U32 R7, RZ, RZ, UR39 ;  /* 0x00000027ff077e24 */ /* 0x000fe2000f8e00ff */
[----:B------:R1:W3:Y:S01]  /*4f80*/  LDC.64 R8, c[0x4][R16] ;  /* 0x0100000010087b82 */ /* 0x0002e20000000a00 */
[----:B0-----:R-:W-:-:S06]  /*4f90*/  ULEA UR4, UR5, UR4, 0x18 ;  /* 0x0000000405047291 */ /* 0x001fcc000f8ec0ff */
[----:B------:R-:W-:-:S05]  /*4fa0*/  LEA R17, R17, UR4, 0x2 ;  /* 0x0000000411117c11 */ /* 0x000fca000f8e10ff */
[----:B--2---:R-:W0:Y:S01]  /*4fb0*/  LDS R0, [R17] ;  /* 0x0000000011007984 */ /* 0x004e220000000800 */
[----:B------:R-:W2:Y:S02]  /*4fc0*/  LDCU.64 UR4, c[0x4][0x10] ;  /* 0x01000200ff0477ac */ /* 0x000ea40008000a00 */
[----:B--2---:R-:W-:Y:S01]  /*4fd0*/  IMAD.U32 R4, RZ, RZ, UR4 ;  /* 0x00000004ff047e24 */ /* 0x004fe2000f8e00ff */
[----:B------:R-:W-:Y:S01]  /*4fe0*/  MOV R5, UR5 ;  /* 0x0000000500057c02 */ /* 0x000fe20008000f00 */
[----:B0--3--:R1:W-:Y:S06]  /*4ff0*/  STL [R1], R0 ;  /* 0x0000000001007387 */ /* 0x0093ec0000100800 */
[----:B------:R-:W-:-:S07]  /*5000*/  LEPC R20, `(.L_x_104) ;  /* 0x000000001014794e */ /* 0x000fce0000000000 */
[----:B-1----:R-:W-:Y:S05]  /*5010*/  CALL.ABS.NOINC R8 ;  /* 0x0000000008007343 */ /* 0x002fea0003c00000 */
.L_x_104:
        /* <DEDUP_REMOVED lines=10> */
.L_x_105:
        /* <DEDUP_REMOVED lines=10> */
.L_x_106:
        /* <DEDUP_REMOVED lines=10> */
.L_x_107:
        /* <DEDUP_REMOVED lines=10> */
.L_x_108:
        /* <DEDUP_REMOVED lines=10> */
.L_x_109:
        /* <DEDUP_REMOVED lines=10> */
.L_x_110:
        /* <DEDUP_REMOVED lines=10> */
.L_x_111:
[----:B------:R-:W-:Y:S02]  /*5480*/  IMAD.U32 R0, RZ, RZ, UR53 ;  /* 0x00000035ff007e24 */ /* 0x000fe4000f8e00ff */
[----:B------:R-:W-:-:S03]  /*5490*/  VIADD R19, R19, 0x8 ;  /* 0x0000000813137836 */ /* 0x000fc60000000000 */
[----:B------:R-:W-:-:S04]  /*54a0*/  LOP3.LUT R0, R0, 0x7ffffff8, RZ, 0xc0, !PT ;  /* 0x7ffffff800007812 */ /* 0x000fc800078ec0ff */
[----:B------:R-:W-:-:S13]  /*54b0*/  ISETP.NE.AND P0, PT, R19, R0, PT ;  /* 0x000000001300720c */ /* 0x000fda0003f05270 */
[----:B------:R-:W-:Y:S05]  /*54c0*/  @P0 BRA `(.L_x_112) ;  /* 0xfffffff800900947 */ /* 0x000fea000383ffff */
[----:B------:R-:W-:Y:S05]  /*54d0*/  BSYNC.RECONVERGENT B6 ;  /* 0x0000000000067941 */ /* 0x000fea0003800200 */
.L_x_103:
[----:B------:R-:W-:-:S07]  /*54e0*/  MOV R19, R0 ;  /* 0x0000000000137202 */ /* 0x000fce0000000f00 */
.L_x_102:
[----:B------:R-:W-:-:S09]  /*54f0*/  ULOP3.LUT UP0, URZ, UR53, 0x7, URZ, 0xc0, !UPT ;  /* 0x0000000735ff7892 */ /* 0x000fd2000f80c0ff */
[----:B------:R-:W-:Y:S05]  /*5500*/  BRA.U !UP0, `(.L_x_101) ;  /* 0x0000000508ac7547 */ /* 0x000fea000b800000 */
[----:B------:R-:W-:-:S05]  /*5510*/  IMAD.U32 R18, RZ, RZ, UR44 ;  /* 0x0000002cff127e24 */ /* 0x000fca000f8e00ff */
[----:B------:R-:W-:-:S04]  /*5520*/  LOP3.LUT R18, R18, 0xffff, RZ, 0xc0, !PT ;  /* 0x0000ffff12127812 */ /* 0x000fc800078ec0ff */
[----:B--2---:R-:W-:-:S05]  /*5530*/  LOP3.LUT R0, R18, 0x7, RZ, 0xc0, !PT ;  /* 0x0000000712007812 */ /* 0x004fca00078ec0ff */
[----:B------:R-:W-:-:S05]  /*5540*/  VIADD R0, R0, 0xffffffff ;  /* 0xffffffff00007836 */ /* 0x000fca0000000000 */
[----:B------:R-:W-:-:S13]  /*5550*/  ISETP.GE.U32.AND P0, PT, R0, 0x3, PT ;  /* 0x000000030000780c */ /* 0x000fda0003f06070 */
[----:B------:R-:W-:Y:S05]  /*5560*/  @!P0 BRA `(.L_x_113) ;  /* 0x0000000000c08947 */ /* 0x000fea0003800000 */
[----:B------:R-:W0:Y:S01]  /*5570*/  S2UR UR5, SR_CgaCtaId ;  /* 0x00000000000579c3 */ /* 0x000e220000008800 */
[----:B------:R-:W-:Y:S01]  /*5580*/  UMOV UR4, 0x400 ;  /* 0x0000040000047882 */ /* 0x000fe20000000000 */
[----:B-1----:R-:W-:Y:S01]  /*5590*/  IADD3 R17, PT, PT, R22, R19, RZ ;  /* 0x0000001316117210 */ /* 0x002fe20007ffe0ff */
        /* <DEDUP_REMOVED lines=14> */
.L_x_114:
        /* <DEDUP_REMOVED lines=10> */
.L_x_115:
        /* <DEDUP_REMOVED lines=10> */
.L_x_116:
        /* <DEDUP_REMOVED lines=10> */
.L_x_117:
[----:B------:R-:W-:-:S07]  /*5860*/  VIADD R19, R19, 0x4 ;  /* 0x0000000413137836 */ /* 0x000fce0000000000 */
.L_x_113:
[----:B------:R-:W-:-:S13]  /*5870*/  LOP3.LUT P0, RZ, R18, 0x3, RZ, 0xc0, !PT ;  /* 0x0000000312ff7812 */ /* 0x000fda000780c0ff */
[----:B------:R-:W-:Y:S05]  /*5880*/  @!P0 BRA `(.L_x_101) ;  /* 0x0000000000cc8947 */ /* 0x000fea0003800000 */
[----:B------:R-:W-:-:S04]  /*5890*/  ULOP3.LUT UR4, UR44, 0x3, URZ, 0xc0, !UPT ;  /* 0x000000032c047892 */ /* 0x000fc8000f8ec0ff */
[----:B------:R-:W-:-:S09]  /*58a0*/  UISETP.NE.AND UP0, UPT, UR4, 0x1, UPT ;  /* 0x000000010400788c */ /* 0x000fd2000bf05270 */
[----:B------:R-:W-:Y:S05]  /*58b0*/  BRA.U !UP0, `(.L_x_118) ;  /* 0x0000000108707547 */ /* 0x000fea000b800000 */
[----:B------:R-:W0:Y:S01]  /*58c0*/  S2UR UR5, SR_CgaCtaId ;  /* 0x00000000000579c3 */ /* 0x000e220000008800 */
[----:B------:R-:W-:Y:S01]  /*58d0*/  UMOV UR4, 0x400 ;  /* 0x0000040000047882 */ /* 0x000fe20000000000 */
[----:B------:R-:W-:Y:S01]  /*58e0*/  IADD3 R16, PT, PT, R22, R19, RZ ;  /* 0x0000001316107210 */ /* 0x000fe20007ffe0ff */
[----:B------:R-:W-:Y:S01]  /*58f0*/  UIADD3 UR4, UPT, UPT, UR4, 0xa000, URZ ;  /* 0x0000a00004047890 */ /* 0x000fe2000fffe0ff */
[----:B-1----:R-:W-:Y:S01]  /*5900*/  MOV R17, 0x0 ;  /* 0x0000000000117802 */ /* 0x002fe20000000f00 */
        /* <DEDUP_REMOVED lines=12> */
.L_x_119:
        /* <DEDUP_REMOVED lines=10> */
.L_x_120:
[----:B------:R-:W-:-:S07]  /*5a70*/  IADD3 R19, PT, PT, R19, 0x2, RZ ;  /* 0x0000000213137810 */ /* 0x000fce0007ffe0ff */
.L_x_118:
[----:B------:R-:W-:-:S04]  /*5a80*/  ULOP3.LUT UR4, UR44, 0x1, URZ, 0xc0, !UPT ;  /* 0x000000012c047892 */ /* 0x000fc8000f8ec0ff */
[----:B------:R-:W-:-:S09]  /*5a90*/  UISETP.NE.U32.AND UP0, UPT, UR4, 0x1, UPT ;  /* 0x000000010400788c */ /* 0x000fd2000bf05070 */
[----:B------:R-:W-:Y:S05]  /*5aa0*/  BRA.U UP0, `(.L_x_101) ;  /* 0x0000000100447547 */ /* 0x000fea000b800000 */
[----:B------:R-:W0:Y:S01]  /*5ab0*/  S2UR UR5, SR_CgaCtaId ;  /* 0x00000000000579c3 */ /* 0x000e220000008800 */
[----:B------:R-:W-:Y:S01]  /*5ac0*/  UMOV UR4, 0x400 ;  /* 0x0000040000047882 */ /* 0x000fe20000000000 */
[----:B------:R-:W-:Y:S01]  /*5ad0*/  IMAD.IADD R0, R22, 0x1, R19 ;  /* 0x0000000116007824 */ /* 0x000fe200078e0213 */
[----:B------:R-:W-:Y:S01]  /*5ae0*/  UIADD3 UR4, UPT, UPT, UR4, 0xa000, URZ ;  /* 0x0000a00004047890 */ /* 0x000fe2000fffe0ff */
[----:B-1----:R-:W-:Y:S01]  /*5af0*/  MOV R8, 0x0 ;  /* 0x0000000000087802 */ /* 0x002fe20000000f00 */
        /* <DEDUP_REMOVED lines=12> */
.L_x_101:
[----:B01----:R-:W-:Y:S01]  /*5bc0*/  MOV R8, 0x0 ;  /* 0x0000000000087802 */ /* 0x003fe20000000f00 */
[----:B------:R-:W0:Y:S01]  /*5bd0*/  LDCU.64 UR4, c[0x4][0x18] ;  /* 0x01000300ff0477ac */ /* 0x000e220008000a00 */
[----:B----4-:R-:W-:-:S04]  /*5be0*/  CS2R R6, SRZ ;  /* 0x0000000000067805 */ /* 0x010fc8000001ff00 */
[----:B------:R-:W1:Y:S01]  /*5bf0*/  LDC.64 R8, c[0x4][R8] ;  /* 0x0100000008087b82 */ /* 0x000e620000000a00 */
[----:B0-----:R-:W-:Y:S01]  /*5c00*/  MOV R4, UR4 ;  /* 0x0000000400047c02 */ /* 0x001fe20008000f00 */
[----:B------:R-:W-:-:S07]  /*5c10*/  IMAD.U32 R5, RZ, RZ, UR5 ;  /* 0x00000005ff057e24 */ /* 0x000fce000f8e00ff */
[----:B------:R-:W-:-:S07]  /*5c20*/  LEPC R20, `(.L_x_100) ;  /* 0x000000001014794e */ /* 0x000fce0000000000 */
[----:B-12---:R-:W-:Y:S05]  /*5c30*/  CALL.ABS.NOINC R8 ;  /* 0x0000000008007343 */ /* 0x006fea0003c00000 */
.L_x_100:
[----:B------:R-:W-:Y:S05]  /*5c40*/  BSYNC.RECONVERGENT B7 ;  /* 0x0000000000077941 */ /* 0x000fea0003800200 */
.L_x_99:
[----:B----4-:R-:W3:Y:S01]  /*5c50*/  LDC R22, c[0x0][0x3c4] ;  /* 0x0000f100ff167b82 */ /* 0x010ee20000000800 */
[----:B------:R-:W3:Y:S01]  /*5c60*/  LDCU UR4, c[0x0][0x3d4] ;  /* 0x00007a80ff0477ac */ /* 0x000ee20008000800 */
[----:B------:R-:W-:Y:S01]  /*5c70*/  ISETP.GE.U32.AND P0, PT, R37, UR40, PT ;  /* 0x0000002825007c0c */ /* 0x000fe2000bf06070 */
[----:B0-2---:R-:W-:Y:S01]  /*5c80*/  IMAD R3, R26, UR40, RZ ;  /* 0x000000281a037c24 */ /* 0x005fe2000f8e02ff */
[----:B------:R-:W-:Y:S01]  /*5c90*/  BSSY B0, `(.L_x_121) ;  /* 0x0000078000007945 */ /* 0x000fe20003800000 */
[----:B---3--:R-:W-:-:S04]  /*5ca0*/  IMAD R18, R22, UR4, R23 ;  /* 0x0000000416127c24 */ /* 0x008fc8000f8e0217 */
[----:B------:R-:W-:-:S06]  /*5cb0*/  IMAD R18, R18, R3, RZ ;  /* 0x0000000312127224 */ /* 0x000fcc00078e02ff */
[----:B------:R-:W-:Y:S05]  /*5cc0*/  @P0 BRA `(.L_x_122) ;  /* 0x0000000400d00947 */ /* 0x000fea0003800000 */
[----:B------:R-:W0:Y:S02]  /*5cd0*/  LDCU UR4, c[0x0][0x39c] ;  /* 0x00007380ff0477ac */ /* 0x000e240008000800 */
[----:B0-----:R-:W-:-:S09]  /*5ce0*/  UISETP.GE.AND UP0, UPT, UR4, URZ, UPT ;  /* 0x000000ff0400728c */ /* 0x001fd2000bf06270 */
[----:B------:R-:W-:Y:S05]  /*5cf0*/  BRA.U !UP0, `(.L_x_122) ;  /* 0x0000000508c47547 */ /* 0x000fea000b800000 */
[----:B------:R-:W0:Y:S01]  /*5d00*/  LDCU UR5, c[0x0][0x394] ;  /* 0x00007280ff0577ac */ /* 0x000e220008000800 */
[----:B-1----:R-:W-:Y:S01]  /*5d10*/  IMAD.IADD R13, R18, 0x1, R37 ;  /* 0x00000001120d7824 */ /* 0x002fe200078e0225 */
[----:B------:R-:W-:Y:S01]  /*5d20*/  UISETP.GE.U32.AND UP0, UPT, UR4, 0x7, UPT ;  /* 0x000000070400788c */ /* 0x000fe2000bf06070 */
[----:B0-----:R-:W-:-:S05]  /*5d30*/  IMAD R0, R2, UR5, RZ ;  /* 0x0000000502007c24 */ /* 0x001fca000f8e02ff */
[----:B------:R-:W-:-:S03]  /*5d40*/  IADD3 R3, PT, PT, R37, R0, RZ ;  /* 0x0000000025037210 */ /* 0x000fc60007ffe0ff */
[----:B------:R-:W-:Y:S05]  /*5d50*/  BRA.U !UP0, `(.L_x_123) ;  /* 0x0000000108b87547 */ /* 0x000fea000b800000 */
[----:B------:R-:W0:Y:S01]  /*5d60*/  S2R R5, SR_CgaCtaId ;  /* 0x0000000000057919 */ /* 0x000e220000008800 */
[----:B------:R-:W-:Y:S01]  /*5d70*/  MOV R0, 0x400 ;  /* 0x0000040000007802 */ /* 0x000fe20000000f00 */
[----:B------:R-:W-:Y:S01]  /*5d80*/  BSSY B1, `(.L_x_123) ;  /* 0x000002b000017945 */ /* 0x000fe20003800000 */
[----:B------:R-:W-:Y:S02]  /*5d90*/  IMAD.MOV.U32 R12, RZ, RZ, RZ ;  /* 0x000000ffff0c7224 */ /* 0x000fe400078e00ff */
[----:B0-----:R-:W-:-:S07]  /*5da0*/  LEA R0, R5, R0, 0x18 ;  /* 0x0000000005007211 */ /* 0x001fce00078ec0ff */
.L_x_124:
[----:B0-----:R-:W-:Y:S01]  /*5db0*/  IMAD R8, R3, 0x4, R0 ;  /* 0x0000000403087824 */ /* 0x001fe200078e0200 */
[----:B------:R-:W-:Y:S01]  /*5dc0*/  MOV R11, UR52 ;  /* 0x00000034000b7c02 */ /* 0x000fe20008000f00 */
[----:B------:R-:W0:Y:S01]  /*5dd0*/  LDC.64 R4, c[0x0][0x3c8] ;  /* 0x0000f200ff047b82 */ /* 0x000e220000000a00 */
[----:B------:R-:W-:Y:S01]  /*5de0*/  VIADD R12, R12, 0x8 ;  /* 0x000000080c0c7836 */ /* 0x000fe20000000000 */
[----:B------:R-:W-:Y:S05]  /*5df0*/  YIELD ;  /* 0x0000000000007946 */ /* 0x000fea0003800000 */
[----:B------:R1:W2:Y:S01]  /*5e00*/  LDS R15, [R8] ;  /* 0x00000000080f7984 */ /* 0x0002a20000000800 */
[----:B------:R-:W-:Y:S01]  /*5e10*/  IMAD R11, R11, 0x4, R8 ;  /* 0x000000040b0b7824 */ /* 0x000fe200078e0208 */
[----:B------:R-:W-:-:S02]  /*5e20*/  ISETP.NE.AND P0, PT, R12, UR55, PT ;  /* 0x000000370c007c0c */ /* 0x000fc4000bf05270 */
[C---:B------:R-:W-:Y:S01]  /*5e30*/  LEA R3, R2.reuse, R3, 0x3 ;  /* 0x0000000302037211 */ /* 0x040fe200078e18ff */
[C---:B------:R-:W-:Y:S01]  /*5e40*/  IMAD R19, R2.reuse, 0x4, R11 ;  /* 0x0000000402137824 */ /* 0x040fe200078e020b */
[----:B------:R3:W4:Y:S04]  /*5e50*/  LDS R17, [R11+0x4] ;  /* 0x000004000b117984 */ /* 0x0007280000000800 */
[----:B------:R-:W5:Y:S01]  /*5e60*/  LDS R21, [R19+0x4] ;  /* 0x0000040013157984 */ /* 0x000f620000000800 */
[----:B------:R-:W-:-:S05]  /*5e70*/  LEA R41, R2, R19, 0x2 ;  /* 0x0000001302297211 */ /* 0x000fca00078e10ff */
[----:B------:R-:W-:Y:S01]  /*5e80*/  IMAD R45, R2, 0x4, R41 ;  /* 0x00000004022d7824 */ /* 0x000fe200078e0229 */
[----:B------:R-:W5:Y:S01]  /*5e90*/  LDS R43, [R41+0x4] ;  /* 0x00000400292b7984 */ /* 0x000f620000000800 */
[----:B0-----:R-:W-:-:S03]  /*5ea0*/  IMAD.WIDE R4, R13, 0x4, R4 ;  /* 0x000000040d047825 */ /* 0x001fc600078e0204 */
[----:B------:R-:W0:Y:S01]  /*5eb0*/  LDS R14, [R45+0x4] ;  /* 0x000004002d0e7984 */ /* 0x000e220000000800 */
[C---:B------:R-:W-:Y:S02]  /*5ec0*/  IMAD R13, R26.reuse, 0x8, R13 ;  /* 0x000000081a0d7824 */ /* 0x040fe400078e020d */
[----:B------:R-:W-:-:S04]  /*5ed0*/  IMAD.WIDE R6, R26, 0x4, R4 ;  /* 0x000000041a067825 */ /* 0x000fc800078e0204 */
[----:B-1----:R-:W-:-:S04]  /*5ee0*/  IMAD.WIDE R8, R26, 0x4, R6 ;  /* 0x000000041a087825 */ /* 0x002fc800078e0206 */
[----:B---3--:R-:W-:Y:S01]  /*5ef0*/  IMAD.WIDE R10, R26, 0x4, R8 ;  /* 0x000000041a0a7825 */ /* 0x008fe200078e0208 */
[----:B--2---:R1:W-:Y:S04]  /*5f00*/  STG.E desc[UR36][R4.64], R15 ;  /* 0x0000000f04007986 */ /* 0x0043e8000c101924 */
[----:B----4-:R2:W-:Y:S04]  /*5f10*/  STG.E desc[UR36][R6.64], R17 ;  /* 0x0000001106007986 */ /* 0x0105e8000c101924 */
[----:B-----5:R3:W-:Y:S01]  /*5f20*/  STG.E desc[UR36][R8.64], R21 ;  /* 0x0000001508007986 */ /* 0x0207e2000c101924 */
[----:B-1----:R-:W-:-:S02]  /*5f30*/  IMAD R15, R2, 0x4, R45 ;  /* 0x00000004020f7824 */ /* 0x002fc400078e022d */
[----:B------:R-:W-:-:S03]  /*5f40*/  IMAD.WIDE R4, R26, 0x4, R10 ;  /* 0x000000041a047825 */ /* 0x000fc600078e020a */
[----:B------:R-:W1:Y:S01]  /*5f50*/  LDS R19, [R15+0x4] ;  /* 0x000004000f137984 */ /* 0x000e620000000800 */
[----:B--2---:R-:W-:Y:S01]  /*5f60*/  LEA R17, R2, R15, 0x2 ;  /* 0x0000000f02117211 */ /* 0x004fe200078e10ff */
[----:B------:R-:W-:Y:S02]  /*5f70*/  IMAD.WIDE R6, R26, 0x4, R4 ;  /* 0x000000041a067825 */ /* 0x000fe400078e0204 */
[----:B------:R2:W-:Y:S02]  /*5f80*/  STG.E desc[UR36][R10.64], R43 ;  /* 0x0000002b0a007986 */ /* 0x0005e4000c101924 */
[----:B------:R-:W-:Y:S02]  /*5f90*/  IMAD R16, R2, 0x4, R17 ;  /* 0x0000000402107824 */ /* 0x000fe400078e0211 */
[----:B------:R-:W4:Y:S01]  /*5fa0*/  LDS R41, [R17+0x4] ;  /* 0x0000040011297984 */ /* 0x000f220000000800 */
[----:B---3--:R-:W-:-:S03]  /*5fb0*/  IMAD.WIDE R8, R26, 0x4, R6 ;  /* 0x000000041a087825 */ /* 0x008fc600078e0206 */
[----:B------:R-:W3:Y:S01]  /*5fc0*/  LDS R21, [R16+0x4] ;  /* 0x0000040010157984 */ /* 0x000ee20000000800 */
[----:B--2---:R-:W-:-:S03]  /*5fd0*/  IMAD.WIDE R10, R26, 0x4, R8 ;  /* 0x000000041a0a7825 */ /* 0x004fc600078e0208 */
[----:B0-----:R0:W-:Y:S04]  /*5fe0*/  STG.E desc[UR36][R4.64], R14 ;  /* 0x0000000e04007986 */ /* 0x0011e8000c101924 */
[----:B-1----:R0:W-:Y:S04]  /*5ff0*/  STG.E desc[UR36][R6.64], R19 ;  /* 0x0000001306007986 */ /* 0x0021e8000c101924 */
[----:B----4-:R0:W-:Y:S04]  /*6000*/  STG.E desc[UR36][R8.64], R41 ;  /* 0x0000002908007986 */ /* 0x0101e8000c101924 */
[----:B---3--:R0:W-:Y:S01]  /*6010*/  STG.E desc[UR36][R10.64], R21 ;  /* 0x000000150a007986 */ /* 0x0081e2000c101924 */
[----:B------:R-:W-:Y:S05]  /*6020*/  @P0 BRA `(.L_x_124) ;  /* 0xfffffffc00600947 */ /* 0x000fea000383ffff */
[----:B------:R-:W-:Y:S05]  /*6030*/  BSYNC B1 ;  /* 0x0000000000017941 */ /* 0x000fea0003800000 */
.L_x_123:
[----:B------:R-:W-:-:S04]  /*6040*/  ULOP3.LUT UR4, UR40, 0x7, URZ, 0xc0, !UPT ;  /* 0x0000000728047892 */ /* 0x000fc8000f8ec0ff */
[----:B------:R-:W-:-:S09]  /*6050*/  UISETP.NE.AND UP0, UPT, UR4, URZ, UPT ;  /* 0x000000ff0400728c */ /* 0x000fd2000bf05270 */
[----:B------:R-:W-:Y:S05]  /*6060*/  BRA.U !UP0, `(.L_x_122) ;  /* 0x0000000108e87547 */ /* 0x000fea000b800000 */
[----:B------:R-:W-:Y:S02]  /*6070*/  UISETP.GE.U32.AND UP0, UPT, UR46, 0x3, UPT ;  /* 0x000000032e00788c */ /* 0x000fe4000bf06070 */
[----:B------:R-:W-:-:S07]  /*6080*/  UISETP.NE.AND UP1, UPT, UR45, URZ, UPT ;  /* 0x000000ff2d00728c */ /* 0x000fce000bf25270 */
[----:B------:R-:W-:Y:S05]  /*6090*/  BRA.U !UP0, `(.L_x_125) ;  /* 0x00000001085c7547 */ /* 0x000fea000b800000 */
[----:B------:R-:W1:Y:S01]  /*60a0*/  S2UR UR5, SR_CgaCtaId ;  /* 0x00000000000579c3 */ /* 0x000e620000008800 */
[----:B------:R-:W-:Y:S01]  /*60b0*/  UMOV UR4, 0x400 ;  /* 0x0000040000047882 */ /* 0x000fe20000000000 */
[----:B------:R-:W-:-:S06]  /*60c0*/  IMAD.U32 R17, RZ, RZ, UR52 ;  /* 0x00000034ff117e24 */ /* 0x000fcc000f8e00ff */
[----:B0-----:R-:W0:Y:S01]  /*60d0*/  LDC.64 R4, c[0x0][0x3c8] ;  /* 0x0000f200ff047b82 */ /* 0x001e220000000a00 */
[----:B-1----:R-:W-:-:S06]  /*60e0*/  ULEA UR4, UR5, UR4, 0x18 ;  /* 0x0000000405047291 */ /* 0x002fcc000f8ec0ff */
[----:B------:R-:W-:Y:S01]  /*60f0*/  LEA R0, R3, UR4, 0x2 ;  /* 0x0000000403007c11 */ /* 0x000fe2000f8e10ff */
[----:B------:R-:W-:Y:S02]  /*6100*/  IMAD R3, R2, 0x4, R3 ;  /* 0x0000000402037824 */ /* 0x000fe400078e0203 */
[----:B0-----:R-:W-:Y:S01]  /*6110*/  IMAD.WIDE R6, R13, 0x4, R4 ;  /* 0x000000040d067825 */ /* 0x001fe200078e0204 */
[----:B------:R-:W-:Y:S01]  /*6120*/  LEA R17, R17, R0, 0x2 ;  /* 0x0000000011117211 */ /* 0x000fe200078e10ff */
[----:B------:R-:W0:Y:S01]  /*6130*/  LDS R15, [R0] ;  /* 0x00000000000f7984 */ /* 0x000e220000000800 */
[----:B------:R-:W-:-:S03]  /*6140*/  LEA R13, R26, R13, 0x2 ;  /* 0x0000000d1a0d7211 */ /* 0x000fc600078e10ff */
[----:B------:R-:W-:Y:S02]  /*6150*/  IMAD R19, R2, 0x4, R17 ;  /* 0x0000000402137824 */ /* 0x000fe400078e0211 */
[----:B------:R-:W1:Y:S01]  /*6160*/  LDS R17, [R17+0x4] ;  /* 0x0000040011117984 */ /* 0x000e620000000800 */
[----:B------:R-:W-:-:S04]  /*6170*/  IMAD.WIDE R8, R26, 0x4, R6 ;  /* 0x000000041a087825 */ /* 0x000fc800078e0206 */
[----:B------:R-:W-:Y:S02]  /*6180*/  IMAD R12, R2, 0x4, R19 ;  /* 0x00000004020c7824 */ /* 0x000fe400078e0213 */
[----:B------:R-:W2:Y:S01]  /*6190*/  LDS R19, [R19+0x4] ;  /* 0x0000040013137984 */ /* 0x000ea20000000800 */
[----:B------:R-:W-:-:S03]  /*61a0*/  IMAD.WIDE R4, R26, 0x4, R8 ;  /* 0x000000041a047825 */ /* 0x000fc600078e0208 */
[----:B------:R-:W3:Y:S01]  /*61b0*/  LDS R21, [R12+0x4] ;  /* 0x000004000c157984 */ /* 0x000ee20000000800 */
[----:B------:R-:W-:-:S03]  /*61c0*/  IMAD.WIDE R10, R26, 0x4, R4 ;  /* 0x000000041a0a7825 */ /* 0x000fc600078e0204 */
[----:B0-----:R4:W-:Y:S04]  /*61d0*/  STG.E desc[UR36][R6.64], R15 ;  /* 0x0000000f06007986 */ /* 0x0019e8000c101924 */
[----:B-1----:R4:W-:Y:S04]  /*61e0*/  STG.E desc[UR36][R8.64], R17 ;  /* 0x0000001108007986 */ /* 0x0029e8000c101924 */
[----:B--2---:R4:W-:Y:S04]  /*61f0*/  STG.E desc[UR36][R4.64], R19 ;  /* 0x0000001304007986 */ /* 0x0049e8000c101924 */
[----:B---3--:R4:W-:Y:S02]  /*6200*/  STG.E desc[UR36][R10.64], R21 ;  /* 0x000000150a007986 */ /* 0x0089e4000c101924 */
.L_x_125:
[----:B------:R-:W-:Y:S05]  /*6210*/  BRA.U !UP1, `(.L_x_122) ;  /* 0x00000001097c7547 */ /* 0x000fea000b800000 */
[----:B------:R-:W1:Y:S01]  /*6220*/  LDCU.U16 UR4, c[0x0][0x39c] ;  /* 0x00007380ff0477ac */ /* 0x000e620008000400 */
[----:B------:R-:W-:-:S04]  /*6230*/  UIADD3 UR5, UPT, UPT, UR45, -0x1, URZ ;  /* 0xffffffff2d057890 */ /* 0x000fc8000fffe0ff */
[----:B------:R-:W-:Y:S02]  /*6240*/  UISETP.NE.AND UP0, UPT, UR5, URZ, UPT ;  /* 0x000000ff0500728c */ /* 0x000fe4000bf05270 */
[----:B-1----:R-:W-:-:S04]  /*6250*/  UIADD3 UR4, UPT, UPT, UR4, 0x1, URZ ;  /* 0x0000000104047890 */ /* 0x002fc8000fffe0ff */
[----:B------:R-:W-:-:S04]  /*6260*/  ULOP3.LUT UR4, UR4, 0x1, URZ, 0xc0, !UPT ;  /* 0x0000000104047892 */ /* 0x000fc8000f8ec0ff */
[----:B------:R-:W-:Y:S01]  /*6270*/  UISETP.NE.AND UP1, UPT, UR4, URZ, UPT ;  /* 0x000000ff0400728c */ /* 0x000fe2000bf25270 */
[----:B------:R-:W-:Y:S10]  /*6280*/  BRA.U !UP0, `(.L_x_126) ;  /* 0x00000001083c7547 */ /* 0x000ff4000b800000 */
[----:B------:R-:W1:Y:S01]  /*6290*/  S2UR UR5, SR_CgaCtaId ;  /* 0x00000000000579c3 */ /* 0x000e620000008800 */
[----:B------:R-:W-:Y:S01]  /*62a0*/  UMOV UR4, 0x400 ;  /* 0x0000040000047882 */ /* 0x000fe20000000000 */
[----:B------:R-:W-:-:S06]  /*62b0*/  IMAD.U32 R0, RZ, RZ, UR52 ;  /* 0x00000034ff007e24 */ /* 0x000fcc000f8e00ff */
[----:B0---4-:R-:W0:Y:S01]  /*62c0*/  LDC.64 R4, c[0x0][0x3c8] ;  /* 0x0000f200ff047b82 */ /* 0x011e220000000a00 */
[----:B-1----:R-:W-:-:S06]  /*62d0*/  ULEA UR4, UR5, UR4, 0x18 ;  /* 0x0000000405047291 */ /* 0x002fcc000f8ec0ff */
[----:B------:R-:W-:Y:S01]  /*62e0*/  LEA R9, R3, UR4, 0x2 ;  /* 0x0000000403097c11 */ /* 0x000fe2000f8e10ff */
[----:B------:R-:W-:Y:S02]  /*62f0*/  IMAD R3, R2, 0x2, R3 ;  /* 0x0000000202037824 */ /* 0x000fe400078e0203 */
[----:B0-----:R-:W-:Y:S01]  /*6300*/  IMAD.WIDE R4, R13, 0x4, R4 ;  /* 0x000000040d047825 */ /* 0x001fe200078e0204 */
[----:B------:R-:W-:Y:S02]  /*6310*/  LEA R11, R0, R9, 0x2 ;  /* 0x00000009000b7211 */ /* 0x000fe400078e10ff */
[----:B------:R-:W0:Y:S01]  /*6320*/  LDS R9, [R9] ;  /* 0x0000000009097984 */ /* 0x000e220000000800 */
[C---:B------:R-:W-:Y:S02]  /*6330*/  IMAD R13, R26.reuse, 0x2, R13 ;  /* 0x000000021a0d7824 */ /* 0x040fe400078e020d */
[----:B------:R-:W-:Y:S01]  /*6340*/  IMAD.WIDE R6, R26, 0x4, R4 ;  /* 0x000000041a067825 */ /* 0x000fe200078e0204 */
[----:B------:R-:W1:Y:S04]  /*6350*/  LDS R11, [R11+0x4] ;  /* 0x000004000b0b7984 */ /* 0x000e680000000800 */
[----:B0-----:R2:W-:Y:S04]  /*6360*/  STG.E desc[UR36][R4.64], R9 ;  /* 0x0000000904007986 */ /* 0x0015e8000c101924 */
[----:B-1----:R2:W-:Y:S02]  /*6370*/  STG.E desc[UR36][R6.64], R11 ;  /* 0x0000000b06007986 */ /* 0x0025e4000c101924 */
.L_x_126:
[----:B------:R-:W-:Y:S05]  /*6380*/  BRA.U !UP1, `(.L_x_122) ;  /* 0x0000000109207547 */ /* 0x000fea000b800000 */
[----:B------:R-:W1:Y:S01]  /*6390*/  S2UR UR5, SR_CgaCtaId ;  /* 0x00000000000579c3 */ /* 0x000e620000008800 */
[----:B------:R-:W-:-:S07]  /*63a0*/  UMOV UR4, 0x400 ;  /* 0x0000040000047882 */ /* 0x000fce0000000000 */
[----:B0-2-4-:R-:W0:Y:S01]  /*63b0*/  LDC.64 R4, c[0x0][0x3c8] ;  /* 0x0000f200ff047b82 */ /* 0x015e220000000a00 */
[----:B-1----:R-:W-:-:S06]  /*63c0*/  ULEA UR4, UR5, UR4, 0x18 ;  /* 0x0000000405047291 */ /* 0x002fcc000f8ec0ff */
[----:B------:R-:W-:Y:S01]  /*63d0*/  LEA R3, R3, UR4, 0x2 ;  /* 0x0000000403037c11 */ /* 0x000fe2000f8e10ff */
[----:B0-----:R-:W-:-:S05]  /*63e0*/  IMAD.WIDE R4, R13, 0x4, R4 ;  /* 0x000000040d047825 */ /* 0x001fca00078e0204 */
[----:B------:R-:W0:Y:S04]  /*63f0*/  LDS R3, [R3] ;  /* 0x0000000003037984 */ /* 0x000e280000000800 */
[----:B0-----:R3:W-:Y:S02]  /*6400*/  STG.E desc[UR36][R4.64], R3 ;  /* 0x0000000304007986 */ /* 0x0017e4000c101924 */
.L_x_122:
[----:B------:R-:W-:Y:S05]  /*6410*/  BSYNC B0 ;  /* 0x0000000000007941 */ /* 0x000fea0003800000 */
.L_x_121:
[----:B------:R-:W-:Y:S01]  /*6420*/  ISETP.NE.AND P0, PT, R37, RZ, PT ;  /* 0x000000ff2500720c */ /* 0x000fe20003f05270 */
[----:B------:R-:W-:-:S12]  /*6430*/  BSSY.RECONVERGENT B8, `(.L_x_127) ;  /* 0x00001b0000087945 */ /* 0x000fd80003800200 */
[----:B------:R-:W-:Y:S05]  /*6440*/  @P0 BRA `(.L_x_128) ;  /* 0x0000001800b80947 */ /* 0x000fea0003800000 */
[----:B------:R-:W-:Y:S01]  /*6450*/  MOV R16, 0x0 ;  /* 0x0000000000107802 */ /* 0x000fe20000000f00 */
[----:B------:R-:W5:Y:S01]  /*6460*/  LDCU UR6, c[0x0][0x39c] ;  /* 0x00007380ff0677ac */ /* 0x000f620008000800 */
[----:B------:R3:W-:Y:S01]  /*6470*/  STL.64 [R1], R22 ;  /* 0x0000001601007387 */ /* 0x0007e20000100a00 */
[----:B012-4-:R-:W-:Y:S01]  /*6480*/  IMAD.U32 R6, RZ, RZ, UR38 ;  /* 0x00000026ff067e24 */ /* 0x017fe2000f8e00ff */
[----:B------:R0:W1:Y:S01]  /*6490*/  LDC.64 R8, c[0x4][R16] ;  /* 0x0100000010087b82 */ /* 0x0000620000000a00 */
[----:B------:R-:W3:Y:S01]  /*64a0*/  LDCU.64 UR4, c[0x4][0x30] ;  /* 0x01000600ff0477ac */ /* 0x000ee20008000a00 */
[----:B------:R0:W-:Y:S01]  /*64b0*/  STL [R1+0x8], R18 ;  /* 0x0000081201007387 */ /* 0x0001e20000100800 */
[----:B------:R-:W-:Y:S02]  /*64c0*/  MOV R7, UR39 ;  /* 0x0000002700077c02 */ /* 0x000fe40008000f00 */
[----:B-----5:R-:W-:Y:S02]  /*64d0*/  ISETP.LE.AND P0, PT, RZ, UR6, PT ;  /* 0x00000006ff007c0c */ /* 0x020fe4000bf03270 */
[----:B---3--:R-:W-:Y:S01]  /*64e0*/  MOV R4, UR4 ;  /* 0x0000000400047c02 */ /* 0x008fe20008000f00 */
[----:B------:R-:W-:Y:S01]  /*64f0*/  IMAD.U32 R5, RZ, RZ, UR5 ;  /* 0x00000005ff057e24 */ /* 0x000fe2000f8e00ff */
[----:B0-----:R-:W-:-:S09]  /*6500*/  P2R R17, PR, RZ, 0x1 ;  /* 0x00000001ff117803 */ /* 0x001fd20000000000 */
[----:B------:R-:W-:-:S07]  /*6510*/  LEPC R20, `(.L_x_129) ;  /* 0x000000001014794e */ /* 0x000fce0000000000 */
[----:B-1----:R-:W-:Y:S05]  /*6520*/  CALL.ABS.NOINC R8 ;  /* 0x0000000008007343 */ /* 0x002fea0003c00000 */
.L_x_129:
[----:B------:R-:W0:Y:S01]  /*6530*/  LDCU UR4, c[0x0][0x394] ;  /* 0x00007280ff0477ac */ /* 0x000e220008000800 */
[----:B------:R1:W2:Y:S01]  /*6540*/  LDC.64 R8, c[0x4][R16] ;  /* 0x0100000010087b82 */ /* 0x0002a20000000a00 */
[----:B------:R-:W-:Y:S01]  /*6550*/  MOV R6, UR38 ;  /* 0x0000002600067c02 */ /* 0x000fe20008000f00 */
[----:B------:R-:W-:Y:S02]  /*6560*/  IMAD.U32 R7, RZ, RZ, UR39 ;  /* 0x00000027ff077e24 */ /* 0x000fe4000f8e00ff */
[----:B0-----:R-:W-:Y:S01]  /*6570*/  IMAD R3, R2, UR4, RZ ;  /* 0x0000000402037c24 */ /* 0x001fe2000f8e02ff */
[----:B------:R-:W0:Y:S04]  /*6580*/  LDCU.64 UR4, c[0x4][0x38] ;  /* 0x01000700ff0477ac */ /* 0x000e280008000a00 */
[----:B------:R1:W-:Y:S01]  /*6590*/  STL.64 [R1], R2 ;  /* 0x0000000201007387 */ /* 0x0003e20000100a00 */
[----:B0-----:R-:W-:-:S02]  /*65a0*/  IMAD.U32 R4, RZ, RZ, UR4 ;  /* 0x00000004ff047e24 */ /* 0x001fc4000f8e00ff */
[----:B-1----:R-:W-:-:S07]  /*65b0*/  IMAD.U32 R5, RZ, RZ, UR5 ;  /* 0x00000005ff057e24 */ /* 0x002fce000f8e00ff */
[----:B------:R-:W-:-:S07]  /*65c0*/  LEPC R20, `(.L_x_130) ;  /* 0x000000001014794e */ /* 0x000fce0000000000 */
[----:B--2---:R-:W-:Y:S05]  /*65d0*/  CALL.ABS.NOINC R8 ;  /* 0x0000000008007343 */ /* 0x004fea0003c00000 */
.L_x_130:
[----:B------:R-:W-:-:S13]  /*65e0*/  ISETP.NE.AND P6, PT, R17, RZ, PT ;  /* 0x000000ff1100720c */ /* 0x000fda0003fc5270 */
[----:B------:R-:W-:Y:S05]  /*65f0*/  @!P6 BRA `(.L_x_131) ;  /* 0x00000018002ce947 */ /* 0x000fea0003800000 */
[----:B------:R-:W-:Y:S01]  /*6600*/  BSSY.RECONVERGENT B7, `(.L_x_131) ;  /* 0x000018a000077945 */ /* 0x000fe20003800200 */
[----:B------:R-:W-:-:S07]  /*6610*/  IMAD.MOV.U32 R43, RZ, RZ, RZ ;  /* 0x000000ffff2b7224 */ /* 0x000fce00078e00ff */
.L_x_167:
[----:B------:R-:W0:Y:S01]  /*6620*/  LDCU UR4, c[0x0][0x39c] ;  /* 0x00007380ff0477ac */ /* 0x000e220008000800 */
[----:B------:R-:W-:Y:S01]  /*6630*/  IADD3 R41, PT, PT, R18, R43, RZ ;  /* 0x0000002b12297210 */ /* 0x000fe20007ffe0ff */
[----:B0-----:R-:W-:Y:S02]  /*6640*/  UISETP.GE.U32.AND UP0, UPT, UR4, 0xf, UPT ;  /* 0x0000000f0400788c */ /* 0x001fe4000bf06070 */
[C---:B------:R-:W-:Y:S01]  /*6650*/  ISETP.NE.AND P0, PT, R43.reuse, UR4, PT ;  /* 0x000000042b007c0c */ /* 0x040fe2000bf05270 */
[----:B------:R-:W-:-:S03]  /*6660*/  VIADD R43, R43, 0x1 ;  /* 0x000000012b2b7836 */ /* 0x000fc60000000000 */
[----:B------:R-:W-:-:S03]  /*6670*/  P2R R40, PR, RZ, 0x1 ;  /* 0x00000001ff287803 */ /* 0x000fc60000000000 */
[----:B------:R-:W-:Y:S06]  /*6680*/  BRA.U !UP0, `(.L_x_132) ;  /* 0x0000000908ec7547 */ /* 0x000fec000b800000 */
[----:B------:R-:W-:Y:S01]  /*6690*/  BSSY.RECONVERGENT B6, `(.L_x_132) ;  /* 0x00000ba000067945 */ /* 0x000fe20003800200 */
[----:B------:R-:W-:-:S07]  /*66a0*/  IMAD.MOV.U32 R22, RZ, RZ, RZ ;  /* 0x000000ffff167224 */ /* 0x000fce00078e00ff */
.L_x_149:
[----:B------:R-:W0:Y:S01]  /*66b0*/  LDC.64 R16, c[0x0][0x3c8] ;  /* 0x0000f200ff107b82 */ /* 0x000e220000000a00 */
[----:B------:R-:W-:Y:S01]  /*66c0*/  MOV R19, 0x0 ;  /* 0x0000000000137802 */ /* 0x000fe20000000f00 */
[----:B------:R-:W1:Y:S01]  /*66d0*/  LDCU.64 UR4, c[0x4][0x10] ;  /* 0x01000200ff0477ac */ /* 0x000e620008000a00 */
[----:B0-----:R-:W-:-:S05]  /*66e0*/  IMAD.WIDE R16, R41, 0x4, R16 ;  /* 0x0000000429107825 */ /* 0x001fca00078e0210 */
[----:B------:R-:W2:Y:S01]  /*66f0*/  LDG.E R0, desc[UR36][R16.64] ;  /* 0x0000002410007981 */ /* 0x000ea2000c1e1900 */
[----:B------:R0:W3:Y:S01]  /*6700*/  LDC.64 R8, c[0x4][R19] ;  /* 0x0100000013087b82 */ /* 0x0000e20000000a00 */
[----:B------:R-:W-:Y:S01]  /*6710*/  IADD3 R22, PT, PT, R22, 0x10, RZ ;  /* 0x0000001016167810 */ /* 0x000fe20007ffe0ff */
[----:B-1----:R-:W-:Y:S01]  /*6720*/  IMAD.U32 R4, RZ, RZ, UR4 ;  /* 0x00000004ff047e24 */ /* 0x002fe2000f8e00ff */
[----:B------:R-:W-:Y:S01]  /*6730*/  MOV R6, UR38 ;  /* 0x0000002600067c02 */ /* 0x000fe20008000f00 */
[----:B------:R-:W-:Y:S01]  /*6740*/  IMAD.U32 R5, RZ, RZ, UR5 ;  /* 0x00000005ff057e24 */ /* 0x000fe2000f8e00ff */
[----:B------:R-:W-:Y:S01]  /*6750*/  ISETP.NE.AND P0, PT, R22, UR54, PT ;  /* 0x0000003616007c0c */ /* 0x000fe2000bf05270 */
[----:B------:R-:W-:-:S03]  /*6760*/  IMAD.U32 R7, RZ, RZ, UR39 ;  /* 0x00000027ff077e24 */ /* 0x000fc6000f8e00ff */
[----:B------:R-:W-:Y:S01]  /*6770*/  P2R R38, PR, RZ, 0x1 ;  /* 0x00000001ff267803 */ /* 0x000fe20000000000 */
[----:B--23--:R0:W-:Y:S08]  /*6780*/  STL [R1], R0 ;  /* 0x0000000001007387 */ /* 0x00c1f00000100800 */
[----:B------:R-:W-:-:S07]  /*6790*/  LEPC R20, `(.L_x_133) ;  /* 0x000000001014794e */ /* 0x000fce0000000000 */
[----:B0-----:R-:W-:Y:S05]  /*67a0*/  CALL.ABS.NOINC R8 ;  /* 0x0000000008007343 */ /* 0x001fea0003c00000 */
.L_x_133:
[----:B------:R-:W-:Y:S01]  /*67b0*/  IMAD.WIDE R16, R26, 0x4, R16 ;  /* 0x000000041a107825 */ /* 0x000fe200078e0210 */
[----:B------:R-:W0:Y:S04]  /*67c0*/  LDCU.64 UR4, c[0x4][0x10] ;  /* 0x01000200ff0477ac */ /* 0x000e280008000a00 */
[----:B------:R-:W2:Y:S01]  /*67d0*/  LDG.E R0, desc[UR36][R16.64] ;  /* 0x0000002410007981 */ /* 0x000ea2000c1e1900 */
[----:B------:R1:W3:Y:S01]  /*67e0*/  LDC.64 R8, c[0x4][R19] ;  /* 0x0100000013087b82 */ /* 0x0002e20000000a00 */
[----:B------:R-:W-:Y:S02]  /*67f0*/  IMAD.U32 R6, RZ, RZ, UR38 ;  /* 0x00000026ff067e24 */ /* 0x000fe4000f8e00ff */
[----:B------:R-:W-:Y:S02]  /*6800*/  IMAD.U32 R7, RZ, RZ, UR39 ;  /* 0x00000027ff077e24 */ /* 0x000fe4000f8e00ff */
[----:B0-----:R-:W-:Y:S01]  /*6810*/  IMAD.U32 R4, RZ, RZ, UR4 ;  /* 0x00000004ff047e24 */ /* 0x001fe2000f8e00ff */
[----:B------:R-:W-:Y:S01]  /*6820*/  MOV R5, UR5 ;  /* 0x0000000500057c02 */ /* 0x000fe20008000f00 */
[----:B--23--:R1:W-:Y:S06]  /*6830*/  STL [R1], R0 ;  /* 0x0000000001007387 */ /* 0x00c3ec0000100800 */
[----:B------:R-:W-:-:S07]  /*6840*/  LEPC R20, `(.L_x_134) ;  /* 0x000000001014794e */ /* 0x000fce0000000000 */
[----:B-1----:R-:W-:Y:S05]  /*6850*/  CALL.ABS.NOINC R8 ;  /* 0x0000000008007343 */ /* 0x002fea0003c00000 */
.L_x_134:
[----:B------:R-:W-:Y:S01]  /*6860*/  IMAD.WIDE R16, R26, 0x4, R16 ;  /* 0x000000041a107825 */ /* 0x000fe200078e0210 */
[----:B------:R-:W0:Y:S04]  /*6870*/  LDCU.64 UR4, c[0x4][0x10] ;  /* 0x01000200ff0477ac */ /* 0x000e280008000a00 */
[----:B------:R-:W2:Y:S01]  /*6880*/  LDG.E R0, desc[UR36][R16.64] ;  /* 0x0000002410007981 */ /* 0x000ea2000c1e1900 */
[----:B------:R1:W3:Y:S01]  /*6890*/  LDC.64 R8, c[0x4][R19] ;  /* 0x0100000013087b82 */ /* 0x0002e20000000a00 */
[----:B------:R-:W-:Y:S01]  /*68a0*/  IMAD.U32 R6, RZ, RZ, UR38 ;  /* 0x00000026ff067e24 */ /* 0x000fe2000f8e00ff */
[----:B------:R-:W-:Y:S02]  /*68b0*/  MOV R7, UR39 ;  /* 0x0000002700077c02 */ /* 0x000fe40008000f00 */
[----:B0-----:R-:W-:Y:S01]  /*68c0*/  MOV R4, UR4 ;  /* 0x0000000400047c02 */ /* 0x001fe20008000f00 */
[----:B------:R-:W-:Y:S01]  /*68d0*/  IMAD.U32 R5, RZ, RZ, UR5 ;  /* 0x00000005ff057e24 */ /* 0x000fe2000f8e00ff */
[----:B--23--:R1:W-:Y:S06]  /*68e0*/  STL [R1], R0 ;  /* 0x0000000001007387 */ /* 0x00c3ec0000100800 */
[----:B------:R-:W-:-:S07]  /*68f0*/  LEPC R20, `(.L_x_135) ;  /* 0x000000001014794e */ /* 0x000fce0000000000 */
[----:B-1----:R-:W-:Y:S05]  /*6900*/  CALL.ABS.NOINC R8 ;  /* 0x0000000008007343 */ /* 0x002fea0003c00000 */
.L_x_135:
[----:B------:R-:W-:Y:S01]  /*6910*/  IMAD.WIDE R16, R26, 0x4, R16 ;  /* 0x000000041a107825 */ /* 0x000fe200078e0210 */
[----:B------:R-:W0:Y:S04]  /*6920*/  LDCU.64 UR4, c[0x4][0x10] ;  /* 0x01000200ff0477ac */ /* 0x000e280008000a00 */
[----:B------:R-:W2:Y:S01]  /*6930*/  LDG.E R0, desc[UR36][R16.64] ;  /* 0x0000002410007981 */ /* 0x000ea2000c1e1900 */
[----:B------:R1:W3:Y:S01]  /*6940*/  LDC.64 R8, c[0x4][R19] ;  /* 0x0100000013087b82 */ /* 0x0002e20000000a00 */
[----:B------:R-:W-:Y:S01]  /*6950*/  MOV R6, UR38 ;  /* 0x0000002600067c02 */ /* 0x000fe20008000f00 */
[----:B------:R-:W-:Y:S02]  /*6960*/  IMAD.U32 R7, RZ, RZ, UR39 ;  /* 0x00000027ff077e24 */ /* 0x000fe4000f8e00ff */
[----:B0-----:R-:W-:-:S02]  /*6970*/  IMAD.U32 R4, RZ, RZ, UR4 ;  /* 0x00000004ff047e24 */ /* 0x001fc4000f8e00ff */
[----:B------:R-:W-:Y:S01]  /*6980*/  IMAD.U32 R5, RZ, RZ, UR5 ;  /* 0x00000005ff057e24 */ /* 0x000fe2000f8e00ff */
[----:B--23--:R1:W-:Y:S06]  /*6990*/  STL [R1], R0 ;  /* 0x0000000001007387 */ /* 0x00c3ec0000100800 */
[----:B------:R-:W-:-:S07]  /*69a0*/  LEPC R20, `(.L_x_136) ;  /* 0x000000001014794e */ /* 0x000fce0000000000 */
[----:B-1----:R-:W-:Y:S05]  /*69b0*/  CALL.ABS.NOINC R8 ;  /* 0x0000000008007343 */ /* 0x002fea0003c00000 */
.L_x_136:
        /* <DEDUP_REMOVED lines=11> */
.L_x_137:
        /* <DEDUP_REMOVED lines=11> */
.L_x_138:
        /* <DEDUP_REMOVED lines=11> */
.L_x_139:
        /* <DEDUP_REMOVED lines=11> */
.L_x_140:
        /* <DEDUP_REMOVED lines=11> */
.L_x_141:
        /* <DEDUP_REMOVED lines=11> */
.L_x_142:
        /* <DEDUP_REMOVED lines=11> */
.L_x_143:
        /* <DEDUP_REMOVED lines=11> */
.L_x_144:
        /* <DEDUP_REMOVED lines=11> */
.L_x_145:
        /* <DEDUP_REMOVED lines=11> */
.L_x_146:
        /* <DEDUP_REMOVED lines=11> */
.L_x_147:
[----:B------:R-:W-:Y:S01]  /*7150*/  IMAD.WIDE R16, R26, 0x4, R16 ;  /* 0x000000041a107825 */ /* 0x000fe200078e0210 */
[----:B------:R-:W0:Y:S05]  /*7160*/  LDCU.64 UR4, c[0x4][0x10] ;  /* 0x01000200ff0477ac */ /* 0x000e2a0008000a00 */
        /* <DEDUP_REMOVED lines=9> */
.L_x_148:
[----:B------:R-:W-:Y:S01]  /*7200*/  ISETP.NE.AND P6, PT, R38, RZ, PT ;  /* 0x000000ff2600720c */ /* 0x000fe20003fc5270 */
[----:B------:R-:W-:-:S12]  /*7210*/  IMAD R41, R26, 0x10, R41 ;  /* 0x000000101a297824 */ /* 0x000fd800078e0229 */
[----:B------:R-:W-:Y:S05]  /*7220*/  @P6 BRA `(.L_x_149) ;  /* 0xfffffff400206947 */ /* 0x000fea000383ffff */
[----:B------:R-:W-:Y:S05]  /*7230*/  BSYNC.RECONVERGENT B6 ;  /* 0x0000000000067941 */ /* 0x000fea0003800200 */
.L_x_132:
[----:B------:R-:W-:-:S04]  /*7240*/  ULOP3.LUT UR4, UR40, 0xf, URZ, 0xc0, !UPT ;  /* 0x0000000f28047892 */ /* 0x000fc8000f8ec0ff */
[----:B------:R-:W-:-:S09]  /*7250*/  UISETP.NE.AND UP0, UPT, UR4, URZ, UPT ;  /* 0x000000ff0400728c */ /* 0x000fd2000bf05270 */
[----:B------:R-:W-:Y:S05]  /*7260*/  BRA.U !UP0, `(.L_x_150) ;  /* 0x0000000d08047547 */ /* 0x000fea000b800000 */
[----:B------:R-:W-:-:S04]  /*7270*/  UIADD3 UR4, UPT, UPT, UR4, -0x1, URZ ;  /* 0xffffffff04047890 */ /* 0x000fc8000fffe0ff */
[----:B------:R-:W-:-:S09]  /*7280*/  UISETP.GE.U32.AND UP0, UPT, UR4, 0x7, UPT ;  /* 0x000000070400788c */ /* 0x000fd2000bf06070 */
[----:B------:R-:W-:Y:S05]  /*7290*/  BRA.U !UP0, `(.L_x_151) ;  /* 0x00000005086c7547 */ /* 0x000fea000b800000 */
[----:B------:R-:W0:Y:S01]  /*72a0*/  LDC.64 R16, c[0x0][0x3c8] ;  /* 0x0000f200ff107b82 */ /* 0x000e220000000a00 */
[----:B------:R-:W-:Y:S01]  /*72b0*/  MOV R19, 0x0 ;  /* 0x0000000000137802 */ /* 0x000fe20000000f00 */
[----:B------:R-:W1:Y:S01]  /*72c0*/  LDCU.64 UR4, c[0x4][0x10] ;  /* 0x01000200ff0477ac */ /* 0x000e620008000a00 */
[----:B0-----:R-:W-:-:S05]  /*72d0*/  IMAD.WIDE R16, R41, 0x4, R16 ;  /* 0x0000000429107825 */ /* 0x001fca00078e0210 */
[----:B------:R-:W2:Y:S01]  /*72e0*/  LDG.E R0, desc[UR36][R16.64] ;  /* 0x0000002410007981 */ /* 0x000ea2000c1e1900 */
[----:B------:R0:W3:Y:S01]  /*72f0*/  LDC.64 R8, c[0x4][R19] ;  /* 0x0100000013087b82 */ /* 0x0000e20000000a00 */
[----:B-1----:R-:W-:Y:S01]  /*7300*/  MOV R4, UR4 ;  /* 0x0000000400047c02 */ /* 0x002fe20008000f00 */
[----:B------:R-:W-:Y:S01]  /*7310*/  IMAD.U32 R5, RZ, RZ, UR5 ;  /* 0x00000005ff057e24 */ /* 0x000fe2000f8e00ff */
[----:B------:R-:W-:Y:S01]  /*7320*/  MOV R7, UR39 ;  /* 0x0000002700077c02 */ /* 0x000fe20008000f00 */
[----:B------:R-:W-:Y:S01]  /*7330*/  IMAD.U32 R6, RZ, RZ, UR38 ;  /* 0x00000026ff067e24 */ /* 0x000fe2000f8e00ff */
[----:B--23--:R0:W-:Y:S06]  /*7340*/  STL [R1], R0 ;  /* 0x0000000001007387 */ /* 0x00c1ec0000100800 */
[----:B------:R-:W-:-:S07]  /*7350*/  LEPC R20, `(.L_x_152) ;  /* 0x000000001014794e */ /* 0x000fce0000000000 */
[----:B0-----:R-:W-:Y:S05]  /*7360*/  CALL.ABS.NOINC R8 ;  /* 0x0000000008007343 */ /* 0x001fea0003c00000 */
.L_x_152:
        /* <DEDUP_REMOVED lines=11> */
.L_x_153:
        /* <DEDUP_REMOVED lines=11> */
.L_x_154:
        /* <DEDUP_REMOVED lines=11> */
.L_x_155:
        /* <DEDUP_REMOVED lines=11> */
.L_x_156:
        /* <DEDUP_REMOVED lines=11> */
.L_x_157:
        /* <DEDUP_REMOVED lines=11> */
.L_x_158:
        /* <DEDUP_REMOVED lines=11> */
.L_x_159:
[----:B------:R-:W-:-:S07]  /*7840*/  IMAD R41, R26, 0x8, R41 ;  /* 0x000000081a297824 */ /* 0x000fce00078e0229 */
.L_x_151:
[----:B------:R-:W-:-:S04]  /*7850*/  ULOP3.LUT UR4, UR40, 0x7, URZ, 0xc0, !UPT ;  /* 0x0000000728047892 */ /* 0x000fc8000f8ec0ff */
[----:B------:R-:W-:-:S09]  /*7860*/  UISETP.NE.AND UP0, UPT, UR4, URZ, UPT ;  /* 0x000000ff0400728c */ /* 0x000fd2000bf05270 */
[----:B------:R-:W-:Y:S05]  /*7870*/  BRA.U !UP0, `(.L_x_150) ;  /* 0x0000000508807547 */ /* 0x000fea000b800000 */
        /* <DEDUP_REMOVED lines=15> */
.L_x_161:
        /* <DEDUP_REMOVED lines=11> */
.L_x_162:
        /* <DEDUP_REMOVED lines=11> */
.L_x_163:
[----:B------:R-:W-:Y:S01]  /*7ad0*/  IMAD.WIDE R16, R26, 0x4, R16 ;  /* 0x000000041a107825 */ /* 0x000fe200078e0210 */
[----:B------:R-:W0:Y:S05]  /*7ae0*/  LDCU.64 UR4, c[0x4][0x10] ;  /* 0x01000200ff0477ac */ /* 0x000e2a0008000a00 */
        /* <DEDUP_REMOVED lines=9> */
.L_x_164:
[----:B------:R-:W-:-:S07]  /*7b80*/  IMAD R41, R26, 0x4, R41 ;  /* 0x000000041a297824 */ /* 0x000fce00078e0229 */
.L_x_160:
[----:B------:R-:W-:-:S09]  /*7b90*/  UISETP.NE.AND UP0, UPT, UR45, URZ, UPT ;  /* 0x000000ff2d00728c */ /* 0x000fd2000bf05270 */
[----:B------:R-:W-:Y:S05]  /*7ba0*/  BRA.U !UP0, `(.L_x_150) ;  /* 0x0000000108b47547 */ /* 0x000fea000b800000 */
[----:B------:R-:W0:Y:S01]  /*7bb0*/  LDC.64 R16, c[0x0][0x3c8] ;  /* 0x0000f200ff107b82 */ /* 0x000e220000000a00 */
[----:B------:R-:W-:Y:S01]  /*7bc0*/  MOV R19, 0x0 ;  /* 0x0000000000137802 */ /* 0x000fe20000000f00 */
[----:B------:R-:W1:Y:S01]  /*7bd0*/  LDCU.64 UR4, c[0x4][0x10] ;  /* 0x01000200ff0477ac */ /* 0x000e620008000a00 */
[----:B0-----:R-:W-:-:S05]  /*7be0*/  IMAD.WIDE R16, R41, 0x4, R16 ;  /* 0x0000000429107825 */ /* 0x001fca00078e0210 */
[----:B------:R-:W2:Y:S01]  /*7bf0*/  LDG.E R0, desc[UR36][R16.64] ;  /* 0x0000002410007981 */ /* 0x000ea2000c1e1900 */
[----:B------:R0:W3:Y:S01]  /*7c00*/  LDC.64 R8, c[0x4][R19] ;  /* 0x0100000013087b82 */ /* 0x0000e20000000a00 */
[----:B------:R-:W-:Y:S01]  /*7c10*/  IMAD.U32 R22, RZ, RZ, UR45 ;  /* 0x0000002dff167e24 */ /* 0x000fe2000f8e00ff */
[----:B-1----:R-:W-:Y:S01]  /*7c20*/  MOV R4, UR4 ;  /* 0x0000000400047c02 */ /* 0x002fe20008000f00 */
[----:B------:R-:W-:Y:S01]  /*7c30*/  IMAD.U32 R5, RZ, RZ, UR5 ;  /* 0x00000005ff057e24 */ /* 0x000fe2000f8e00ff */
[----:B------:R-:W-:Y:S01]  /*7c40*/  MOV R7, UR39 ;  /* 0x0000002700077c02 */ /* 0x000fe20008000f00 */
[----:B------:R-:W-:Y:S01]  /*7c50*/  IMAD.U32 R6, RZ, RZ, UR38 ;  /* 0x00000026ff067e24 */ /* 0x000fe2000f8e00ff */
[----:B------:R-:W-:Y:S01]  /*7c60*/  ISETP.NE.AND P0, PT, R22, 0x1, PT ;  /* 0x000000011600780c */ /* 0x000fe20003f05270 */
[----:B--2---:R1:W-:Y:S03]  /*7c70*/  STL [R1], R0 ;  /* 0x0000000001007387 */ /* 0x0043e60000100800 */
[----:B01-3--:R-:W-:-:S09]  /*7c80*/  P2R R0, PR, RZ, 0x1 ;  /* 0x00000001ff007803 */ /* 0x00bfd20000000000 */
[----:B------:R-:W-:-:S07]  /*7c90*/  LEPC R20, `(.L_x_165) ;  /* 0x000000001014794e */ /* 0x000fce0000000000 */
[----:B------:R-:W-:Y:S05]  /*7ca0*/  CALL.ABS.NOINC R8 ;  /* 0x0000000008007343 */ /* 0x000fea0003c00000 */
.L_x_165:
[----:B------:R-:W-:-:S13]  /*7cb0*/  ISETP.NE.AND P6, PT, R22, 0x1, PT ;  /* 0x000000011600780c */ /* 0x000fda0003fc5270 */
[----:B------:R-:W-:Y:S05]  /*7cc0*/  @!P6 BRA `(.L_x_150) ;  /* 0x00000000006ce947 */ /* 0x000fea0003800000 */
[----:B------:R-:W-:Y:S01]  /*7cd0*/  IMAD.WIDE R16, R26, 0x4, R16 ;  /* 0x000000041a107825 */ /* 0x000fe200078e0210 */
[----:B------:R-:W0:Y:S04]  /*7ce0*/  LDCU.64 UR4, c[0x4][0x10] ;  /* 0x01000200ff0477ac */ /* 0x000e280008000a00 */
[----:B------:R-:W2:Y:S01]  /*7cf0*/  LDG.E R0, desc[UR36][R16.64] ;  /* 0x0000002410007981 */ /* 0x000ea2000c1e1900 */
[----:B------:R1:W3:Y:S01]  /*7d00*/  LDC.64 R8, c[0x4][R19] ;  /* 0x0100000013087b82 */ /* 0x0002e20000000a00 */
[----:B------:R-:W-:Y:S02]  /*7d10*/  IMAD.U32 R22, RZ, RZ, UR45 ;  /* 0x0000002dff167e24 */ /* 0x000fe4000f8e00ff */
[----:B------:R-:W-:Y:S02]  /*7d20*/  IMAD.U32 R6, RZ, RZ, UR38 ;  /* 0x00000026ff067e24 */ /* 0x000fe4000f8e00ff */
[----:B------:R-:W-:Y:S01]  /*7d30*/  IMAD.U32 R7, RZ, RZ, UR39 ;  /* 0x00000027ff077e24 */ /* 0x000fe2000f8e00ff */
[----:B------:R-:W-:Y:S01]  /*7d40*/  ISETP.NE.AND P0, PT, R22, 0x2, PT ;  /* 0x000000021600780c */ /* 0x000fe20003f05270 */
[----:B0-----:R-:W-:Y:S01]  /*7d50*/  IMAD.U32 R4, RZ, RZ, UR4 ;  /* 0x00000004ff047e24 */ /* 0x001fe2000f8e00ff */
[----:B------:R-:W-:Y:S01]  /*7d60*/  MOV R5, UR5 ;  /* 0x0000000500057c02 */ /* 0x000fe20008000f00 */
[----:B--2---:R0:W-:Y:S02]  /*7d70*/  STL [R1], R0 ;  /* 0x0000000001007387 */ /* 0x0041e40000100800 */
[----:B01-3--:R-:W-:-:S08]  /*7d80*/  P2R R0, PR, RZ, 0x1 ;  /* 0x00000001ff007803 */ /* 0x00bfd00000000000 */
[----:B------:R-:W-:-:S07]  /*7d90*/  LEPC R20, `(.L_x_166) ;  /* 0x000000001014794e */ /* 0x000fce0000000000 */
[----:B------:R-:W-:Y:S05]  /*7da0*/  CALL.ABS.NOINC R8 ;  /* 0x0000000008007343 */ /* 0x000fea0003c00000 */
.L_x_166:
[----:B------:R-:W-:-:S13]  /*7db0*/  ISETP.NE.AND P6, PT, R22, 0x2, PT ;  /* 0x000000021600780c */ /* 0x000fda0003fc5270 */
[----:B------:R-:W-:Y:S05]  /*7dc0*/  @!P6 BRA `(.L_x_150) ;  /* 0x00000000002ce947 */ /* 0x000fea0003800000 */
        /* <DEDUP_REMOVED lines=11> */
.L_x_150:
[----:B------:R-:W-:-:S13]  /*7e80*/  ISETP.NE.AND P6, PT, R40, RZ, PT ;  /* 0x000000ff2800720c */ /* 0x000fda0003fc5270 */
[----:B------:R-:W-:Y:S05]  /*7e90*/  @P6 BRA `(.L_x_167) ;  /* 0xffffffe400e06947 */ /* 0x000fea000383ffff */
[----:B------:R-:W-:Y:S05]  /*7ea0*/  BSYNC.RECONVERGENT B7 ;  /* 0x0000000000077941 */ /* 0x000fea0003800200 */
.L_x_131:
[----:B------:R-:W-:Y:S01]  /*7eb0*/  MOV R8, 0x0 ;  /* 0x0000000000087802 */ /* 0x000fe20000000f00 */
[----:B------:R-:W0:Y:S01]  /*7ec0*/  LDCU.64 UR4, c[0x4][0x18] ;  /* 0x01000300ff0477ac */ /* 0x000e220008000a00 */
[----:B------:R-:W-:-:S04]  /*7ed0*/  CS2R R6, SRZ ;  /* 0x0000000000067805 */ /* 0x000fc8000001ff00 */
[----:B------:R-:W1:Y:S01]  /*7ee0*/  LDC.64 R8, c[0x4][R8] ;  /* 0x0100000008087b82 */ /* 0x000e620000000a00 */
[----:B0-----:R-:W-:Y:S02]  /*7ef0*/  IMAD.U32 R4, RZ, RZ, UR4 ;  /* 0x00000004ff047e24 */ /* 0x001fe4000f8e00ff */
[----:B------:R-:W-:-:S07]  /*7f00*/  IMAD.U32 R5, RZ, RZ, UR5 ;  /* 0x00000005ff057e24 */ /* 0x000fce000f8e00ff */
[----:B------:R-:W-:-:S07]  /*7f10*/  LEPC R20, `(.L_x_128) ;  /* 0x000000001014794e */ /* 0x000fce0000000000 */
[----:B-1----:R-:W-:Y:S05]  /*7f20*/  CALL.ABS.NOINC R8 ;  /* 0x0000000008007343 */ /* 0x002fea0003c00000 */
.L_x_128:
[----:B------:R-:W-:Y:S05]  /*7f30*/  BSYNC.RECONVERGENT B8 ;  /* 0x0000000000087941 */ /* 0x000fea0003800200 */
.L_x_127:
[----:B------:R-:W5:Y:S01]  /*7f40*/  LDCU UR4, c[0x0][0x390] ;  /* 0x00007200ff0477ac */ /* 0x000f620008000800 */
[----:B------:R-:W-:Y:S01]  /*7f50*/  BSSY.RECONVERGENT B0, `(.L_x_168) ;  /* 0x0000079000007945 */ /* 0x000fe20003800200 */
[----:B0---4-:R-:W-:Y:S02]  /*7f60*/  IADD3 R19, PT, PT, R18, UR40, RZ ;  /* 0x0000002812137c10 */ /* 0x011fe4000fffe0ff */
[----:B-----5:R-:W-:-:S04]  /*7f70*/  IADD3 R22, PT, PT, -R23, UR4, RZ ;  /* 0x0000000417167c10 */ /* 0x020fc8000fffe1ff */
[----:B------:R-:W-:-:S13]  /*7f80*/  ISETP.GE.U32.AND P0, PT, R37, R22, PT ;  /* 0x000000162500720c */ /* 0x000fda0003f06070 */
[----:B------:R-:W-:Y:S05]  /*7f90*/  @P0 BRA `(.L_x_169) ;  /* 0x0000000400d00947 */ /* 0x000fea0003800000 */
[----:B------:R-:W0:Y:S02]  /*7fa0*/  LDCU UR4, c[0x0][0x39c] ;  /* 0x00007380ff0477ac */ /* 0x000e240008000800 */
[----:B0-----:R-:W-:-:S09]  /*7fb0*/  UISETP.GE.AND UP0, UPT, UR4, URZ, UPT ;  /* 0x000000ff0400728c */ /* 0x001fd2000bf06270 */
[----:B------:R-:W-:Y:S05]  /*7fc0*/  BRA.U !UP0, `(.L_x_169) ;  /* 0x0000000508c47547 */ /* 0x000fea000b800000 */
[----:B------:R-:W0:Y:S01]  /*7fd0*/  LDCU UR5, c[0x0][0x394] ;  /* 0x00007280ff0577ac */ /* 0x000e220008000800 */
[----:B-12---:R-:W-:Y:S01]  /*7fe0*/  VIADD R11, R37, UR40 ;  /* 0x00000028250b7c36 */ /* 0x006fe20008000000 */
[----:B------:R-:W-:-:S03]  /*7ff0*/  UISETP.GE.U32.AND UP0, UPT, UR4, 0x7, UPT ;  /* 0x000000070400788c */ /* 0x000fc6000bf06070 */
[----:B---3--:R-:W-:Y:S01]  /*8000*/  IMAD.IADD R3, R18, 0x1, R11 ;  /* 0x0000000112037824 */ /* 0x008fe200078e020b */
[----:B0-----:R-:W-:-:S05]  /*8010*/  IADD3 R0, PT, PT, -R23, UR5, RZ ;  /* 0x0000000517007c10 */ /* 0x001fca000fffe1ff */
[----:B------:R-:W-:Y:S01]  /*8020*/  IMAD R11, R2, R0, R11 ;  /* 0x00000000020b7224 */ /* 0x000fe200078e020b */
[----:B------:R-:W-:Y:S06]  /*8030*/  BRA.U !UP0, `(.L_x_170) ;  /* 0x0000000108b47547 */ /* 0x000fec000b800000 */
[----:B------:R-:W0:Y:S01]  /*8040*/  S2R R5, SR_CgaCtaId ;  /* 0x0000000000057919 */ /* 0x000e220000008800 */
[----:B------:R-:W-:Y:S01]  /*8050*/  MOV R0, 0x400 ;  /* 0x0000040000007802 */ /* 0x000fe20000000f00 */
[----:B------:R-:W-:Y:S01]  /*8060*/  HFMA2 R10, -RZ, RZ, 0, 0 ;  /* 0x00000000ff0a7431 */ /* 0x000fe200000001ff */
[----:B------:R-:W-:Y:S02]  /*8070*/  BSSY.RECONVERGENT B1, `(.L_x_170) ;  /* 0x0000029000017945 */ /* 0x000fe40003800200 */
[----:B0-----:R-:W-:-:S07]  /*8080*/  LEA R0, R5, R0, 0x18 ;  /* 0x0000000005007211 */ /* 0x001fce00078ec0ff */
.L_x_171:
[----:B0-----:R-:W-:Y:S01]  /*8090*/  IMAD R8, R11, 0x4, R0 ;  /* 0x000000040b087824 */ /* 0x001fe200078e0200 */
[----:B------:R-:W0:Y:S01]  /*80a0*/  LDC.64 R4, c[0x0][0x3c8] ;  /* 0x0000f200ff047b82 */ /* 0x000e220000000a00 */
[----:B------:R-:W-:Y:S02]  /*80b0*/  IMAD.U32 R13, RZ, RZ, UR52 ;  /* 0x00000034ff0d7e24 */ /* 0x000fe4000f8e00ff */
[----:B------:R-:W-:Y:S01]  /*80c0*/  VIADD R10, R10, 0x8 ;  /* 0x000000080a0a7836 */ /* 0x000fe20000000000 */
[----:B------:R1:W2:Y:S01]  /*80d0*/  LDS R15, [R8] ;  /* 0x00000000080f7984 */ /* 0x0002a20000000800 */
[----:B------:R-:W-:Y:S01]  /*80e0*/  IMAD R11, R2, 0x8, R11 ;  /* 0x00000008020b7824 */ /* 0x000fe200078e020b */
[----:B------:R-:W-:Y:S02]  /*80f0*/  LEA R13, R13, R8, 0x2 ;  /* 0x000000080d0d7211 */ /* 0x000fe400078e10ff */
[----:B------:R-:W-:-:S03]  /*8100*/  ISETP.NE.AND P0, PT, R10, UR55, PT ;  /* 0x000000370a007c0c */ /* 0x000fc6000bf05270 */
[----:B------:R3:W4:Y:S01]  /*8110*/  LDS R17, [R13+0x4] ;  /* 0x000004000d117984 */ /* 0x0007220000000800 */
[----:B------:R-:W-:-:S04]  /*8120*/  IMAD R21, R2, 0x4, R13 ;  /* 0x0000000402157824 */ /* 0x000fc800078e020d */
[C---:B------:R-:W-:Y:S01]  /*8130*/  IMAD R43, R2.reuse, 0x4, R21 ;  /* 0x00000004022b7824 */ /* 0x040fe200078e0215 */
[----:B------:R-:W5:Y:S04]  /*8140*/  LDS R41, [R21+0x4] ;  /* 0x0000040015297984 */ /* 0x000f680000000800 */
[----:B------:R-:W-:Y:S01]  /*8150*/  LEA R14, R2, R43, 0x2 ;  /* 0x0000002b020e7211 */ /* 0x000fe200078e10ff */
[----:B------:R-:W5:Y:S01]  /*8160*/  LDS R45, [R43+0x4] ;  /* 0x000004002b2d7984 */ /* 0x000f620000000800 */
[----:B0-----:R-:W-:Y:S01]  /*8170*/  IMAD.WIDE R4, R3, 0x4, R4 ;  /* 0x0000000403047825 */ /* 0x001fe200078e0204 */
[C---:B------:R-:W-:Y:S02]  /*8180*/  LEA R3, R26.reuse, R3, 0x3 ;  /* 0x000000031a037211 */ /* 0x040fe400078e18ff */
[----:B------:R-:W0:Y:S01]  /*8190*/  LDS R16, [R14+0x4] ;  /* 0x000004000e107984 */ /* 0x000e220000000800 */
[----:B------:R-:W-:-:S04]  /*81a0*/  IMAD.WIDE R6, R26, 0x4, R4 ;  /* 0x000000041a067825 */ /* 0x000fc800078e0204 */
[----:B-1----:R-:W-:-:S04]  /*81b0*/  IMAD.WIDE R8, R26, 0x4, R6 ;  /* 0x000000041a087825 */ /* 0x002fc800078e0206 */
[----:B---3--:R-:W-:Y:S01]  /*81c0*/  IMAD.WIDE R12, R26, 0x4, R8 ;  /* 0x000000041a0c7825 */ /* 0x008fe200078e0208 */
[----:B--2---:R1:W-:Y:S04]  /*81d0*/  STG.E desc[UR36][R4.64], R15 ;  /* 0x0000000f04007986 */ /* 0x0043e8000c101924 */
[----:B----4-:R2:W-:Y:S01]  /*81e0*/  STG.E desc[UR36][R6.64], R17 ;  /* 0x0000001106007986 */ /* 0x0105e2000c101924 */
[----:B-1----:R-:W-:-:S03]  /*81f0*/  IMAD R15, R2, 0x4, R14 ;  /* 0x00000004020f7824 */ /* 0x002fc600078e020e */
[----:B-----5:R1:W-:Y:S01]  /*8200*/  STG.E desc[UR36][R8.64], R41 ;  /* 0x0000002908007986 */ /* 0x0203e2000c101924 */
[----:B------:R-:W-:-:S03]  /*8210*/  IMAD.WIDE R4, R26, 0x4, R12 ;  /* 0x000000041a047825 */ /* 0x000fc600078e020c */
[----:B------:R-:W3:Y:S01]  /*8220*/  LDS R21, [R15+0x4] ;  /* 0x000004000f157984 */ /* 0x000ee20000000800 */
[----:B--2---:R-:W-:Y:S02]  /*8230*/  IMAD R17, R2, 0x4, R15 ;  /* 0x0000000402117824 */ /* 0x004fe400078e020f */
[----:B------:R-:W-:Y:S01]  /*8240*/  IMAD.WIDE R6, R26, 0x4, R4 ;  /* 0x000000041a067825 */ /* 0x000fe200078e0204 */
[----:B------:R2:W-:Y:S02]  /*8250*/  STG.E desc[UR36][R12.64], R45 ;  /* 0x0000002d0c007986 */ /* 0x0005e4000c101924 */
[----:B------:R-:W-:Y:S02]  /*8260*/  LEA R18, R2, R17, 0x2 ;  /* 0x0000001102127211 */ /* 0x000fe400078e10ff */
[----:B------:R-:W4:Y:S01]  /*8270*/  LDS R43, [R17+0x4] ;  /* 0x00000400112b7984 */ /* 0x000f220000000800 */
[----:B-1----:R-:W-:-:S03]  /*8280*/  IMAD.WIDE R8, R26, 0x4, R6 ;  /* 0x000000041a087825 */ /* 0x002fc600078e0206 */
[----:B------:R-:W1:Y:S01]  /*8290*/  LDS R41, [R18+0x4] ;  /* 0x0000040012297984 */ /* 0x000e620000000800 */
[----:B--2---:R-:W-:-:S03]  /*82a0*/  IMAD.WIDE R12, R26, 0x4, R8 ;  /* 0x000000041a0c7825 */ /* 0x004fc600078e0208 */
[----:B0-----:R0:W-:Y:S04]  /*82b0*/  STG.E desc[UR36][R4.64], R16 ;  /* 0x0000001004007986 */ /* 0x0011e8000c101924 */
[----:B---3--:R0:W-:Y:S04]  /*82c0*/  STG.E desc[UR36][R6.64], R21 ;  /* 0x0000001506007986 */ /* 0x0081e8000c101924 */
[----:B----4-:R0:W-:Y:S04]  /*82d0*/  STG.E desc[UR36][R8.64], R43 ;  /* 0x0000002b08007986 */ /* 0x0101e8000c101924 */
[----:B-1----:R0:W-:Y:S01]  /*82e0*/  STG.E desc[UR36][R12.64], R41 ;  /* 0x000000290c007986 */ /* 0x0021e2000c101924 */
[----:B------:R-:W-:Y:S05]  /*82f0*/  @P0 BRA `(.L_x_171) ;  /* 0xfffffffc00640947 */ /* 0x000fea000383ffff */
[----:B------:R-:W-:Y:S05]  /*8300*/  BSYNC.RECONVERGENT B1 ;  /* 0x0000000000017941 */ /* 0x000fea0003800200 */
.L_x_170:
        /* <DEDUP_REMOVED lines=12> */
[----:B0-----:R-:W-:Y:S01]  /*83d0*/  IMAD.WIDE R12, R3, 0x4, R4 ;  /* 0x00000004030c7825 */ /* 0x001fe200078e0204 */
[----:B------:R-:W-:-:S03]  /*83e0*/  LEA R11, R2, R11, 0x2 ;  /* 0x0000000b020b7211 */ /* 0x000fc600078e10ff */
[----:B------:R-:W0:Y:S01]  /*83f0*/  LDS R15, [R0] ;  /* 0x00000000000f7984 */ /* 0x000e220000000800 */
[----:B------:R-:W-:Y:S02]  /*8400*/  IMAD R17, R17, 0x4, R0 ;  /* 0x0000000411117824 */ /* 0x000fe400078e0200 */
[----:B------:R-:W-:-:S03]  /*8410*/  IMAD.WIDE R6, R26, 0x4, R12 ;  /* 0x000000041a067825 */ /* 0x000fc600078e020c */
[----:B------:R-:W-:Y:S01]  /*8420*/  LEA R21, R2, R17, 0x2 ;  /* 0x0000001102157211 */ /* 0x000fe200078e10ff */
[C---:B------:R-:W-:Y:S01]  /*8430*/  IMAD R3, R26.reuse, 0x4, R3 ;  /* 0x000000041a037824 */ /* 0x040fe200078e0203 */
[----:B------:R-:W1:Y:S01]  /*8440*/  LDS R17, [R17+0x4] ;  /* 0x0000040011117984 */ /* 0x000e620000000800 */
[----:B------:R-:W-:-:S04]  /*8450*/  IMAD.WIDE R4, R26, 0x4, R6 ;  /* 0x000000041a047825 */ /* 0x000fc800078e0206 */
[----:B------:R-:W-:Y:S02]  /*8460*/  IMAD R10, R2, 0x4, R21 ;  /* 0x00000004020a7824 */ /* 0x000fe400078e0215 */
[----:B------:R-:W2:Y:S01]  /*8470*/  LDS R21, [R21+0x4] ;  /* 0x0000040015157984 */ /* 0x000ea20000000800 */
[----:B------:R-:W-:-:S03]  /*8480*/  IMAD.WIDE R8, R26, 0x4, R4 ;  /* 0x000000041a087825 */ /* 0x000fc600078e0204 */
[----:B------:R-:W3:Y:S04]  /*8490*/  LDS R41, [R10+0x4] ;  /* 0x000004000a297984 */ /* 0x000ee80000000800 */
[----:B0-----:R4:W-:Y:S04]  /*84a0*/  STG.E desc[UR36][R12.64], R15 ;  /* 0x0000000f0c007986 */ /* 0x0019e8000c101924 */
[----:B-1----:R4:W-:Y:S04]  /*84b0*/  STG.E desc[UR36][R6.64], R17 ;  /* 0x0000001106007986 */ /* 0x0029e8000c101924 */
[----:B--2---:R4:W-:Y:S04]  /*84c0*/  STG.E desc[UR36][R4.64], R21 ;  /* 0x0000001504007986 */ /* 0x0049e8000c101924 */
[----:B---3--:R4:W-:Y:S02]  /*84d0*/  STG.E desc[UR36][R8.64], R41 ;  /* 0x0000002908007986 */ /* 0x0089e4000c101924 */
.L_x_172:
        /* <DEDUP_REMOVED lines=10> */
[----:B0---4-:R-:W-:Y:S01]  /*8580*/  IMAD.U32 R5, RZ, RZ, UR52 ;  /* 0x00000034ff057e24 */ /* 0x011fe2000f8e00ff */
[----:B-1----:R-:W-:-:S06]  /*8590*/  ULEA UR4, UR5, UR4, 0x18 ;  /* 0x0000000405047291 */ /* 0x002fcc000f8ec0ff */
[----:B------:R-:W-:Y:S01]  /*85a0*/  LEA R0, R11, UR4, 0x2 ;  /* 0x000000040b007c11 */ /* 0x000fe2000f8e10ff */
[----:B------:R-:W-:-:S04]  /*85b0*/  IMAD R11, R2, 0x2, R11 ;  /* 0x00000002020b7824 */ /* 0x000fc800078e020b */
[----:B------:R-:W-:Y:S01]  /*85c0*/  IMAD R8, R5, 0x4, R0 ;  /* 0x0000000405087824 */ /* 0x000fe200078e0200 */
[----:B------:R-:W0:Y:S01]  /*85d0*/  LDS R9, [R0] ;  /* 0x0000000000097984 */ /* 0x000e220000000800 */
[----:B------:R-:W1:Y:S03]  /*85e0*/  LDC.64 R4, c[0x0][0x3c8] ;  /* 0x0000f200ff047b82 */ /* 0x000e660000000a00 */
[----:B------:R-:W2:Y:S01]  /*85f0*/  LDS R13, [R8+0x4] ;  /* 0x00000400080d7984 */ /* 0x000ea20000000800 */
[----:B-1----:R-:W-:Y:S01]  /*8600*/  IMAD.WIDE R4, R3, 0x4, R4 ;  /* 0x0000000403047825 */ /* 0x002fe200078e0204 */
[----:B------:R-:W-:-:S03]  /*8610*/  LEA R3, R26, R3, 0x1 ;  /* 0x000000031a037211 */ /* 0x000fc600078e08ff */
[----:B------:R-:W-:Y:S01]  /*8620*/  IMAD.WIDE R6, R26, 0x4, R4 ;  /* 0x000000041a067825 */ /* 0x000fe200078e0204 */
[----:B0-----:R1:W-:Y:S04]  /*8630*/  STG.E desc[UR36][R4.64], R9 ;  /* 0x0000000904007986 */ /* 0x0013e8000c101924 */
[----:B--2---:R1:W-:Y:S02]  /*8640*/  STG.E desc[UR36][R6.64], R13 ;  /* 0x0000000d06007986 */ /* 0x0043e4000c101924 */
.L_x_173:
[----:B------:R-:W-:Y:S05]  /*8650*/  BRA.U !UP1, `(.L_x_169) ;  /* 0x0000000109207547 */ /* 0x000fea000b800000 */
[----:B------:R-:W2:Y:S01]  /*8660*/  S2UR UR5, SR_CgaCtaId ;  /* 0x00000000000579c3 */ /* 0x000ea20000008800 */
[----:B------:R-:W-:-:S07]  /*8670*/  UMOV UR4, 0x400 ;  /* 0x0000040000047882 */ /* 0x000fce0000000000 */
[----:B01--4-:R-:W0:Y:S01]  /*8680*/  LDC.64 R4, c[0x0][0x3c8] ;  /* 0x0000f200ff047b82 */ /* 0x013e220000000a00 */
[----:B--2---:R-:W-:-:S06]  /*8690*/  ULEA UR4, UR5, UR4, 0x18 ;  /* 0x0000000405047291 */ /* 0x004fcc000f8ec0ff */
[----:B------:R-:W-:Y:S01]  /*86a0*/  LEA R11, R11, UR4, 0x2 ;  /* 0x000000040b0b7c11 */ /* 0x000fe2000f8e10ff */
[----:B0-----:R-:W-:-:S05]  /*86b0*/  IMAD.WIDE R4, R3, 0x4, R4 ;  /* 0x0000000403047825 */ /* 0x001fca00078e0204 */
[----:B------:R-:W0:Y:S04]  /*86c0*/  LDS R11, [R11] ;  /* 0x000000000b0b7984 */ /* 0x000e280000000800 */
[----:B0-----:R0:W-:Y:S02]  /*86d0*/  STG.E desc[UR36][R4.64], R11 ;  /* 0x0000000b04007986 */ /* 0x0011e4000c101924 */
.L_x_169:
[----:B------:R-:W-:Y:S05]  /*86e0*/  BSYNC.RECONVERGENT B0 ;  /* 0x0000000000007941 */ /* 0x000fea0003800200 */
.L_x_168:
[----:B------:R-:W-:Y:S01]  /*86f0*/  ISETP.NE.AND P0, PT, R37, RZ, PT ;  /* 0x000000ff2500720c */ /* 0x000fe20003f05270 */
[----:B------:R-:W-:-:S12]  /*8700*/  BSSY.RECONVERGENT B8, `(.L_x_174) ;  /* 0x00001b2000087945 */ /* 0x000fd80003800200 */
[----:B------:R-:W-:Y:S05]  /*8710*/  @P0 BRA `(.L_x_175) ;  /* 0x0000001800c00947 */ /* 0x000fea0003800000 */
[----:B0-----:R-:W0:Y:S01]  /*8720*/  LDC R16, c[0x0][0x3c4] ;  /* 0x0000f100ff107b82 */ /* 0x001e220000000800 */
[----:B------:R-:W-:Y:S01]  /*8730*/  MOV R38, 0x0 ;  /* 0x0000000000267802 */ /* 0x000fe20000000f00 */
[----:B------:R-:W5:Y:S01]  /*8740*/  LDCU UR6, c[0x0][0x39c] ;  /* 0x00007380ff0677ac */ /* 0x000f620008000800 */
[----:B-1--4-:R-:W-:Y:S01]  /*8750*/  IMAD.MOV.U32 R17, RZ, RZ, RZ ;  /* 0x000000ffff117224 */ /* 0x012fe200078e00ff */
[----:B------:R-:W-:Y:S01]  /*8760*/  MOV R18, R23 ;  /* 0x0000001700127202 */ /* 0x000fe20000000f00 */
[----:B--2---:R-:W-:Y:S01]  /*8770*/  IMAD.U32 R7, RZ, RZ, UR39 ;  /* 0x00000027ff077e24 */ /* 0x004fe2000f8e00ff */
[----:B------:R-:W3:Y:S01]  /*8780*/  LDCU.64 UR4, c[0x4][0x20] ;  /* 0x01000400ff0477ac */ /* 0x000ee20008000a00 */
[----:B------:R-:W-:Y:S01]  /*8790*/  MOV R6, UR38 ;  /* 0x0000002600067c02 */ /* 0x000fe20008000f00 */
[----:B------:R1:W2:Y:S01]  /*87a0*/  LDC.64 R8, c[0x4][R38] ;  /* 0x0100000026087b82 */ /* 0x0002a20000000a00 */
[----:B-----5:R-:W-:Y:S01]  /*87b0*/  ISETP.LE.AND P0, PT, RZ, UR6, PT ;  /* 0x00000006ff007c0c */ /* 0x020fe2000bf03270 */
[----:B0-----:R0:W-:Y:S01]  /*87c0*/  STL.128 [R1], R16 ;  /* 0x0000001001007387 */ /* 0x0011e20000100c00 */
[----:B---3--:R-:W-:-:S02]  /*87d0*/  IMAD.U32 R4, RZ, RZ, UR4 ;  /* 0x00000004ff047e24 */ /* 0x008fc4000f8e00ff */
[----:B------:R-:W-:Y:S01]  /*87e0*/  IMAD.U32 R5, RZ, RZ, UR5 ;  /* 0x00000005ff057e24 */ /* 0x000fe2000f8e00ff */
[----:B012---:R-:W-:-:S08]  /*87f0*/  P2R R16, PR, RZ, 0x1 ;  /* 0x00000001ff107803 */ /* 0x007fd00000000000 */
[----:B------:R-:W-:-:S07]  /*8800*/  LEPC R20, `(.L_x_176) ;  /* 0x000000001014794e */ /* 0x000fce0000000000 */
[----:B------:R-:W-:Y:S05]  /*8810*/  CALL.ABS.NOINC R8 ;  /* 0x0000000008007343 */ /* 0x000fea0003c00000 */
.L_x_176:
[----:B------:R-:W-:Y:S01]  /*8820*/  IMAD.MOV.U32 R0, RZ, RZ, 0x1 ;  /* 0x00000001ff007424 */ /* 0x000fe200078e00ff */
[----:B------:R0:W1:Y:S01]  /*8830*/  LDC.64 R8, c[0x4][R38] ;  /* 0x0100000026087b82 */ /* 0x0000620000000a00 */
[----:B------:R-:W2:Y:S01]  /*8840*/  LDCU.64 UR4, c[0x4][0x28] ;  /* 0x01000500ff0477ac */ /* 0x000ea20008000a00 */
[----:B------:R-:W-:Y:S01]  /*8850*/  IMAD.U32 R6, RZ, RZ, UR38 ;  /* 0x00000026ff067e24 */ /* 0x000fe2000f8e00ff */
[----:B------:R-:W-:Y:S01]  /*8860*/  MOV R7, UR39 ;  /* 0x0000002700077c02 */ /* 0x000fe20008000f00 */
[----:B------:R0:W-:Y:S01]  /*8870*/  STL [R1], R0 ;  /* 0x0000000001007387 */ /* 0x0001e20000100800 */
[----:B--2---:R-:W-:Y:S01]  /*8880*/  MOV R4, UR4 ;  /* 0x0000000400047c02 */ /* 0x004fe20008000f00 */
[----:B0-----:R-:W-:-:S07]  /*8890*/  IMAD.U32 R5, RZ, RZ, UR5 ;  /* 0x00000005ff057e24 */ /* 0x001fce000f8e00ff */
[----:B------:R-:W-:-:S07]  /*88a0*/  LEPC R20, `(.L_x_177) ;  /* 0x000000001014794e */ /* 0x000fce0000000000 */
[----:B-1----:R-:W-:Y:S05]  /*88b0*/  CALL.ABS.NOINC R8 ;  /* 0x0000000008007343 */ /* 0x002fea0003c00000 */
.L_x_177:
[----:B------:R-:W-:Y:S01]  /*88c0*/  ISETP.NE.AND P6, PT, R16, RZ, PT ;  /* 0x000000ff1000720c */ /* 0x000fe20003fc5270 */
[----:B------:R-:W-:Y:S03]  /*88d0*/  BSSY.RECONVERGENT B7, `(.L_x_178) ;  /* 0x000018c000077945 */ /* 0x000fe60003800200 */
[----:B------:R-:W-:-:S13]  /*88e0*/  ISETP.LT.OR P0, PT, R22, 0x1, !P6 ;  /* 0x000000011600780c */ /* 0x000fda0007701670 */
[----:B------:R-:W-:Y:S05]  /*88f0*/  @P0 BRA `(.L_x_179) ;  /* 0x0000001800240947 */ /* 0x000fea0003800000 */
[----:B------:R-:W-:-:S07]  /*8900*/  IMAD.MOV.U32 R38, RZ, RZ, RZ ;  /* 0x000000ffff267224 */ /* 0x000fce00078e00ff */
.L_x_215:
[----:B------:R-:W0:Y:S01]  /*8910*/  LDCU UR4, c[0x0][0x39c] ;  /* 0x00007380ff0477ac */ /* 0x000e220008000800 */
[----:B------:R-:W-:Y:S01]  /*8920*/  IMAD.IADD R41, R19, 0x1, R38 ;  /* 0x0000000113297824 */ /* 0x000fe200078e0226 */
[----:B------:R-:W-:-:S04]  /*8930*/  IADD3 R38, PT, PT, R38, 0x1, RZ ;  /* 0x0000000126267810 */ /* 0x000fc80007ffe0ff */
[----:B------:R-:W-:-:S04]  /*8940*/  ISETP.NE.AND P0, PT, R38, R29, PT ;  /* 0x0000001d2600720c */ /* 0x000fc80003f05270 */
[----:B------:R-:W-:Y:S01]  /*8950*/  P2R R42, PR, RZ, 0x1 ;  /* 0x00000001ff2a7803 */ /* 0x000fe20000000000 */
[----:B0-----:R-:W-:-:S09]  /*8960*/  UISETP.GE.U32.AND UP0, UPT, UR4, 0xf, UPT ;  /* 0x0000000f0400788c */ /* 0x001fd2000bf06070 */
[----:B------:R-:W-:Y:S05]  /*8970*/  BRA.U !UP0, `(.L_x_180) ;  /* 0x0000000908ec7547 */ /* 0x000fea000b800000 */
[----:B------:R-:W-:Y:S01]  /*8980*/  BSSY.RECONVERGENT B6, `(.L_x_180) ;  /* 0x00000ba000067945 */ /* 0x000fe20003800200 */
[----:B------:R-:W-:-:S07]  /*8990*/  IMAD.MOV.U32 R22, RZ, RZ, RZ ;  /* 0x000000ffff167224 */ /* 0x000fce00078e00ff */
.L_x_197:
[----:B------:R-:W0:Y:S01]  /*89a0*/  LDC.64 R16, c[0x0][0x3c8] ;  /* 0x0000f200ff107b82 */ /* 0x000e220000000a00 */
[----:B------:R-:W-:Y:S01]  /*89b0*/  MOV R18, 0x0 ;  /* 0x0000000000127802 */ /* 0x000fe20000000f00 */
[----:B------:R-:W1:Y:S01]  /*89c0*/  LDCU.64 UR4, c[0x4][0x10] ;  /* 0x01000200ff0477ac */ /* 0x000e620008000a00 */
[----:B0-----:R-:W-:-:S05]  /*89d0*/  IMAD.WIDE R16, R41, 0x4, R16 ;  /* 0x0000000429107825 */ /* 0x001fca00078e0210 */
[----:B------:R-:W2:Y:S01]  /*89e0*/  LDG.E R0, desc[UR36][R16.64] ;  /* 0x0000002410007981 */ /* 0x000ea2000c1e1900 */
[----:B------:R0:W3:Y:S01]  /*89f0*/  LDC.64 R8, c[0x4][R18] ;  /* 0x0100000012087b82 */ /* 0x0000e20000000a00 */
[----:B------:R-:W-:Y:S01]  /*8a00*/  VIADD R22, R22, 0x10 ;  /* 0x0000001016167836 */ /* 0x000fe20000000000 */
[----:B-1----:R-:W-:Y:S01]  /*8a10*/  MOV R4, UR4 ;  /* 0x0000000400047c02 */ /* 0x002fe20008000f00 */
[----:B------:R-:W-:Y:S01]  /*8a20*/  IMAD.U32 R5, RZ, RZ, UR5 ;  /* 0x00000005ff057e24 */ /* 0x000fe2000f8e00ff */
[----:B------:R-:W-:Y:S01]  /*8a30*/  MOV R7, UR39 ;  /* 0x0000002700077c02 */ /* 0x000fe20008000f00 */
[----:B------:R-:W-:Y:S01]  /*8a40*/  IMAD.U32 R6, RZ, RZ, UR38 ;  /* 0x00000026ff067e24 */ /* 0x000fe2000f8e00ff */
[----:B------:R-:W-:-:S04]  /*8a50*/  ISETP.NE.AND P0, PT, R22, UR54, PT ;  /* 0x0000003616007c0c */ /* 0x000fc8000bf05270 */
[----:B------:R-:W-:Y:S01]  /*8a60*/  P2R R40, PR, RZ, 0x1 ;  /* 0x00000001ff287803 */ /* 0x000fe20000000000 */
[----:B--23--:R0:W-:Y:S08]  /*8a70*/  STL [R1], R0 ;  /* 0x0000000001007387 */ /* 0x00c1f00000100800 */
[----:B------:R-:W-:-:S07]  /*8a80*/  LEPC R20, `(.L_x_181) ;  /* 0x000000001014794e */ /* 0x000fce0000000000 */
[----:B0-----:R-:W-:Y:S05]  /*8a90*/  CALL.ABS.NOINC R8 ;  /* 0x0000000008007343 */ /* 0x001fea0003c00000 */
.L_x_181:
        /* <DEDUP_REMOVED lines=11> */
.L_x_182:
        /* <DEDUP_REMOVED lines=11> */
.L_x_183:
        /* <DEDUP_REMOVED lines=11> */
.L_x_184:
        /* <DEDUP_REMOVED lines=11> */
.L_x_185:
        /* <DEDUP_REMOVED lines=11> */
.L_x_186:
        /* <DEDUP_REMOVED lines=11> */
.L_x_187:
        /* <DEDUP_REMOVED lines=11> */
.L_x_188:
        /* <DEDUP_REMOVED lines=11> */
.L_x_189:
        /* <DEDUP_REMOVED lines=11> */
.L_x_190:
        /* <DEDUP_REMOVED lines=11> */
.L_x_191:
        /* <DEDUP_REMOVED lines=11> */
.L_x_192:
        /* <DEDUP_REMOVED lines=11> */
.L_x_193:
        /* <DEDUP_REMOVED lines=11> */
.L_x_194:
        /* <DEDUP_REMOVED lines=11> */
.L_x_195:
        /* <DEDUP_REMOVED lines=11> */
.L_x_196:
[----:B------:R-:W-:Y:S01]  /*94f0*/  ISETP.NE.AND P6, PT, R40, RZ, PT ;  /* 0x000000ff2800720c */ /* 0x000fe20003fc5270 */
[----:B------:R-:W-:-:S12]  /*9500*/  IMAD R41, R26, 0x10, R41 ;  /* 0x000000101a297824 */ /* 0x000fd800078e0229 */
[----:B------:R-:W-:Y:S05]  /*9510*/  @P6 BRA `(.L_x_197) ;  /* 0xfffffff400206947 */ /* 0x000fea000383ffff */
[----:B------:R-:W-:Y:S05]  /*9520*/  BSYNC.RECONVERGENT B6 ;  /* 0x0000000000067941 */ /* 0x000fea0003800200 */
.L_x_180:
        /* <DEDUP_REMOVED lines=12> */
[----:B-1----:R-:W-:Y:S01]  /*95f0*/  IMAD.U32 R4, RZ, RZ, UR4 ;  /* 0x00000004ff047e24 */ /* 0x002fe2000f8e00ff */
[----:B------:R-:W-:Y:S01]  /*9600*/  MOV R5, UR5 ;  /* 0x0000000500057c02 */ /* 0x000fe20008000f00 */
[----:B------:R-:W-:Y:S02]  /*9610*/  IMAD.U32 R6, RZ, RZ, UR38 ;  /* 0x00000026ff067e24 */ /* 0x000fe4000f8e00ff */
[----:B------:R-:W-:Y:S01]  /*9620*/  IMAD.U32 R7, RZ, RZ, UR39 ;  /* 0x00000027ff077e24 */ /* 0x000fe2000f8e00ff */
[----:B--23--:R0:W-:Y:S06]  /*9630*/  STL [R1], R0 ;  /* 0x0000000001007387 */ /* 0x00c1ec0000100800 */
[----:B------:R-:W-:-:S07]  /*9640*/  LEPC R20, `(.L_x_200) ;  /* 0x000000001014794e */ /* 0x000fce0000000000 */
[----:B0-----:R-:W-:Y:S05]  /*9650*/  CALL.ABS.NOINC R8 ;  /* 0x0000000008007343 */ /* 0x001fea0003c00000 */
.L_x_200:
        /* <DEDUP_REMOVED lines=11> */
.L_x_201:
        /* <DEDUP_REMOVED lines=11> */
.L_x_202:
        /* <DEDUP_REMOVED lines=11> */
.L_x_203:
        /* <DEDUP_REMOVED lines=11> */
.L_x_204:
        /* <DEDUP_REMOVED lines=11> */
.L_x_205:
        /* <DEDUP_REMOVED lines=11> */
.L_x_206:
        /* <DEDUP_REMOVED lines=11> */
.L_x_207:
[----:B------:R-:W-:-:S07]  /*9b30*/  IMAD R41, R26, 0x8, R41 ;  /* 0x000000081a297824 */ /* 0x000fce00078e0229 */
.L_x_199:
        /* <DEDUP_REMOVED lines=18> */
.L_x_209:
        /* <DEDUP_REMOVED lines=11> */
.L_x_210:
        /* <DEDUP_REMOVED lines=11> */
.L_x_211:
[----:B------:R-:W-:Y:S01]  /*9dc0*/  IMAD.WIDE R16, R26, 0x4, R16 ;  /* 0x000000041a107825 */ /* 0x000fe200078e0210 */
[----:B------:R-:W0:Y:S05]  /*9dd0*/  LDCU.64 UR4, c[0x4][0x10] ;  /* 0x01000200ff0477ac */ /* 0x000e2a0008000a00 */
[----:B------:R-:W2:Y:S01]  /*9de0*/  LDG.E R16, desc[UR36][R16.64] ;  /* 0x0000002410107981 */ /* 0x000ea2000c1e1900 */
[----:B------:R1:W3:Y:S01]  /*9df0*/  LDC.64 R8, c[0x4][R18] ;  /* 0x0100000012087b82 */ /* 0x0002e20000000a00 */
[----:B------:R-:W-:Y:S02]  /*9e00*/  IMAD.U32 R6, RZ, RZ, UR38 ;  /* 0x00000026ff067e24 */ /* 0x000fe4000f8e00ff */
[----:B------:R-:W-:-:S02]  /*9e10*/  IMAD.U32 R7, RZ, RZ, UR39 ;  /* 0x00000027ff077e24 */ /* 0x000fc4000f8e00ff */
[----:B0-----:R-:W-:Y:S01]  /*9e20*/  IMAD.U32 R4, RZ, RZ, UR4 ;  /* 0x00000004ff047e24 */ /* 0x001fe2000f8e00ff */
[----:B------:R-:W-:Y:S01]  /*9e30*/  MOV R5, UR5 ;  /* 0x0000000500057c02 */ /* 0x000fe20008000f00 */
[----:B--23--:R1:W-:Y:S06]  /*9e40*/  STL [R1], R16 ;  /* 0x0000001001007387 */ /* 0x00c3ec0000100800 */
[----:B------:R-:W-:-:S07]  /*9e50*/  LEPC R20, `(.L_x_212) ;  /* 0x000000001014794e */ /* 0x000fce0000000000 */
[----:B-1----:R-:W-:Y:S05]  /*9e60*/  CALL.ABS.NOINC R8 ;  /* 0x0000000008007343 */ /* 0x002fea0003c00000 */
.L_x_212:
[----:B------:R-:W-:-:S07]  /*9e70*/  LEA R41, R26, R41, 0x2 ;  /* 0x000000291a297211 */ /* 0x000fce00078e10ff */
.L_x_208:
        /* <DEDUP_REMOVED lines=10> */
[----:B------:R-:W-:Y:S02]  /*9f20*/  IMAD.U32 R4, RZ, RZ, UR4 ;  /* 0x00000004ff047e24 */ /* 0x000fe4000f8e00ff */
[----:B------:R-:W-:Y:S01]  /*9f30*/  IMAD.U32 R6, RZ, RZ, UR38 ;  /* 0x00000026ff067e24 */ /* 0x000fe2000f8e00ff */
[----:B------:R-:W-:Y:S01]  /*9f40*/  ISETP.NE.AND P0, PT, R22, 0x1, PT ;  /* 0x000000011600780c */ /* 0x000fe20003f05270 */
[----:B------:R-:W-:Y:S01]  /*9f50*/  IMAD.U32 R7, RZ, RZ, UR39 ;  /* 0x00000027ff077e24 */ /* 0x000fe2000f8e00ff */
[----:B--2---:R1:W-:Y:S02]  /*9f60*/  STL [R1], R0 ;  /* 0x0000000001007387 */ /* 0x0043e40000100800 */
[----:B01-3--:R-:W-:-:S09]  /*9f70*/  P2R R0, PR, RZ, 0x1 ;  /* 0x00000001ff007803 */ /* 0x00bfd20000000000 */
[----:B------:R-:W-:-:S07]  /*9f80*/  LEPC R20, `(.L_x_213) ;  /* 0x000000001014794e */ /* 0x000fce0000000000 */
[----:B------:R-:W-:Y:S05]  /*9f90*/  CALL.ABS.NOINC R8 ;  /* 0x0000000008007343 */ /* 0x000fea0003c00000 */
.L_x_213:
[----:B------:R-:W-:-:S13]  /*9fa0*/  ISETP.NE.AND P6, PT, R22, 0x1, PT ;  /* 0x000000011600780c */ /* 0x000fda0003fc5270 */
[----:B------:R-:W-:Y:S05]  /*9fb0*/  @!P6 BRA `(.L_x_198) ;  /* 0x00000000006ce947 */ /* 0x000fea0003800000 */
[----:B------:R-:W-:Y:S01]  /*9fc0*/  IMAD.WIDE R16, R26, 0x4, R16 ;  /* 0x000000041a107825 */ /* 0x000fe200078e0210 */
[----:B------:R-:W0:Y:S04]  /*9fd0*/  LDCU.64 UR4, c[0x4][0x10] ;  /* 0x01000200ff0477ac */ /* 0x000e280008000a00 */
[----:B------:R-:W2:Y:S01]  /*9fe0*/  LDG.E R0, desc[UR36][R16.64] ;  /* 0x0000002410007981 */ /* 0x000ea2000c1e1900 */
[----:B------:R1:W3:Y:S01]  /*9ff0*/  LDC.64 R8, c[0x4][R18] ;  /* 0x0100000012087b82 */ /* 0x0002e20000000a00 */
[----:B------:R-:W-:Y:S01]  /*a000*/  MOV R22, UR45 ;  /* 0x0000002d00167c02 */ /* 0x000fe20008000f00 */
[----:B------:R-:W-:Y:S01]  /*a010*/  IMAD.U32 R7, RZ, RZ, UR39 ;  /* 0x00000027ff077e24 */ /* 0x000fe2000f8e00ff */
[----:B------:R-:W-:Y:S02]  /*a020*/  MOV R6, UR38 ;  /* 0x0000002600067c02 */ /* 0x000fe40008000f00 */
[----:B------:R-:W-:Y:S01]  /*a030*/  ISETP.NE.AND P0, PT, R22, 0x2, PT ;  /* 0x000000021600780c */ /* 0x000fe20003f05270 */
[----:B0-----:R-:W-:-:S02]  /*a040*/  IMAD.U32 R4, RZ, RZ, UR4 ;  /* 0x00000004ff047e24 */ /* 0x001fc4000f8e00ff */
[----:B------:R-:W-:Y:S01]  /*a050*/  IMAD.U32 R5, RZ, RZ, UR5 ;  /* 0x00000005ff057e24 */ /* 0x000fe2000f8e00ff */
[----:B--2---:R0:W-:Y:S02]  /*a060*/  STL [R1], R0 ;  /* 0x0000000001007387 */ /* 0x0041e40000100800 */
[----:B01-3--:R-:W-:-:S07]  /*a070*/  P2R R0, PR, RZ, 0x1 ;  /* 0x00000001ff007803 */ /* 0x00bfce0000000000 */
[----:B------:R-:W-:-:S07]  /*a080*/  LEPC R20, `(.L_x_214) ;  /* 0x000000001014794e */ /* 0x000fce0000000000 */
[----:B------:R-:W-:Y:S05]  /*a090*/  CALL.ABS.NOINC R8 ;  /* 0x0000000008007343 */ /* 0x000fea0003c00000 */
.L_x_214:
[----:B------:R-:W-:-:S13]  /*a0a0*/  ISETP.NE.AND P6, PT, R22, 0x2, PT ;  /* 0x000000021600780c */ /* 0x000fda0003fc5270 */
[----:B------:R-:W-:Y:S05]  /*a0b0*/  @!P6 BRA `(.L_x_198) ;  /* 0x00000000002ce947 */ /* 0x000fea0003800000 */
        /* <DEDUP_REMOVED lines=11> */
.L_x_198:
[----:B------:R-:W-:-:S13]  /*a170*/  ISETP.NE.AND P6, PT, R42, RZ, PT ;  /* 0x000000ff2a00720c */ /* 0x000fda0003fc5270 */
[----:B------:R-:W-:Y:S05]  /*a180*/  @P6 BRA `(.L_x_215) ;  /* 0xffffffe400e06947 */ /* 0x000fea000383ffff */
.L_x_179:
[----:B------:R-:W-:Y:S05]  /*a190*/  BSYNC.RECONVERGENT B7 ;  /* 0x0000000000077941 */ /* 0x000fea0003800200 */
.L_x_178:
        /* <DEDUP_REMOVED lines=8> */
.L_x_175:
[----:B------:R-:W-:Y:S05]  /*a220*/  BSYNC.RECONVERGENT B8 ;  /* 0x0000000000087941 */ /* 0x000fea0003800200 */
.L_x_174:
[----:B012-4-:R-:W0:Y:S01]  /*a230*/  S2R R9, SR_CgaCtaId ;  /* 0x0000000000097919 */ /* 0x017e220000008800 */
[----:B------:R-:W-:Y:S01]  /*a240*/  ISETP.NE.AND P0, PT, R35, 0x2, PT ;  /* 0x000000022300780c */ /* 0x000fe20003f05270 */
[----:B------:R-:W-:Y:S01]  /*a250*/  BSSY.RECONVERGENT B0, `(.L_x_216) ;  /* 0x0000023000007945 */ /* 0x000fe20003800200 */
[----:B------:R-:W-:Y:S02]  /*a260*/  MOV R7, 0x400 ;  /* 0x0000040000077802 */ /* 0x000fe40000000f00 */
[----:B------:R-:W-:-:S03]  /*a270*/  MOV R0, R37 ;  /* 0x0000002500007202 */ /* 0x000fc60000000f00 */
[----:B------:R-:W-:-:S06]  /*a280*/  VIADD R8, R7, 0x5000 ;  /* 0x0000500007087836 */ /* 0x000fcc0000000000 */
[----:B------:R-:W-:Y:S05]  /*a290*/  @!P0 BRA `(.L_x_217) ;  /* 0x0000000000788947 */ /* 0x000fea0003800000 */
[----:B------:R-:W1:Y:S01]  /*a2a0*/  S2UR UR6, SR_CgaCtaId ;  /* 0x00000000000679c3 */ /* 0x000e620000008800 */
[----:B------:R-:W-:Y:S01]  /*a2b0*/  UMOV UR4, 0x400 ;  /* 0x0000040000047882 */ /* 0x000fe20000000000 */
[----:B------:R-:W-:Y:S01]  /*a2c0*/  ISETP.NE.AND P0, PT, R35, 0x3, PT ;  /* 0x000000032300780c */ /* 0x000fe20003f05270 */
[----:B------:R-:W-:Y:S01]  /*a2d0*/  UIADD3 UR5, UPT, UPT, UR4, 0x5000, URZ ;  /* 0x0000500004057890 */ /* 0x000fe2000fffe0ff */
[----:B------:R-:W-:-:S03]  /*a2e0*/  VIADD R0, R37, UR47 ;  /* 0x0000002f25007c36 */ /* 0x000fc60008000000 */
[----:B-1----:R-:W-:Y:S02]  /*a2f0*/  ULEA UR5, UR6, UR5, 0x18 ;  /* 0x0000000506057291 */ /* 0x002fe4000f8ec0ff */
[----:B------:R-:W-:-:S04]  /*a300*/  ULEA UR4, UR6, UR4, 0x18 ;  /* 0x0000000406047291 */ /* 0x000fc8000f8ec0ff */
[C---:B---3--:R-:W-:Y:S02]  /*a310*/  LEA R4, R37.reuse, UR5, 0x2 ;  /* 0x0000000525047c11 */ /* 0x048fe4000f8e10ff */
[----:B------:R-:W-:-:S03]  /*a320*/  LEA R6, R37, UR4, 0x2 ;  /* 0x0000000425067c11 */ /* 0x000fc6000f8e10ff */
[----:B------:R-:W1:Y:S04]  /*a330*/  LDS R3, [R4] ;  /* 0x0000000004037984 */ /* 0x000e680000000800 */
[----:B-1----:R1:W-:Y:S04]  /*a340*/  STS [R6], R3 ;  /* 0x0000000306007388 */ /* 0x0023e80000000800 */
[----:B------:R1:W-:Y:S01]  /*a350*/  STS [R4], RZ ;  /* 0x000000ff04007388 */ /* 0x0003e20000000800 */
[----:B------:R-:W-:Y:S05]  /*a360*/  @!P0 BRA `(.L_x_217) ;  /* 0x0000000000448947 */ /* 0x000fea0003800000 */
[----:B------:R-:W-:Y:S01]  /*a370*/  IMAD.U32 R11, RZ, RZ, UR47 ;  /* 0x0000002fff0b7e24 */ /* 0x000fe2000f8e00ff */
[----:B------:R-:W-:Y:S01]  /*a380*/  ISETP.NE.AND P0, PT, R35, RZ, PT ;  /* 0x000000ff2300720c */ /* 0x000fe20003f05270 */
[----:B------:R-:W-:Y:S02]  /*a390*/  IMAD.U32 R5, RZ, RZ, UR47 ;  /* 0x0000002fff057e24 */ /* 0x000fe4000f8e00ff */
[----:B------:R-:W-:Y:S01]  /*a3a0*/  IMAD.U32 R13, RZ, RZ, UR47 ;  /* 0x0000002fff0d7e24 */ /* 0x000fe2000f8e00ff */
[----:B------:R-:W-:Y:S01]  /*a3b0*/  LEA R11, R11, R4, 0x2 ;  /* 0x000000040b0b7211 */ /* 0x000fe200078e10ff */
[----:B-1----:R-:W-:Y:S01]  /*a3c0*/  IMAD.U32 R4, RZ, RZ, UR47 ;  /* 0x0000002fff047e24 */ /* 0x002fe2000f8e00ff */
[----:B------:R-:W-:Y:S01]  /*a3d0*/  LEA R10, R5, R6, 0x2 ;  /* 0x00000006050a7211 */ /* 0x000fe200078e10ff */
[----:B------:R-:W-:Y:S02]  /*a3e0*/  VIADD R0, R0, UR47 ;  /* 0x0000002f00007c36 */ /* 0x000fe40008000000 */
[----:B------:R-:W1:Y:S04]  /*a3f0*/  LDS R3, [R11] ;  /* 0x000000000b037984 */ /* 0x000e680000000800 */
[----:B------:R-:W-:Y:S01]  /*a400*/  @P0 IMAD R4, R4, 0x4, R11 ;  /* 0x0000000404040824 */ /* 0x000fe200078e020b */
[----:B------:R-:W-:Y:S01]  /*a410*/  @P0 LEA R6, R13, R10, 0x2 ;  /* 0x0000000a0d060211 */ /* 0x000fe200078e10ff */
[----:B------:R-:W-:Y:S01]  /*a420*/  @P0 VIADD R0, R0, UR47 ;  /* 0x0000002f00000c36 */ /* 0x000fe20008000000 */
[----:B-1----:R-:W-:Y:S04]  /*a430*/  STS [R10], R3 ;  /* 0x000000030a007388 */ /* 0x002fe80000000800 */
[----:B------:R-:W-:Y:S04]  /*a440*/  STS [R11], RZ ;  /* 0x000000ff0b007388 */ /* 0x000fe80000000800 */
[----:B------:R-:W1:Y:S04]  /*a450*/  @P0 LDS R5, [R4] ;  /* 0x0000000004050984 */ /* 0x000e680000000800 */
[----:B-1----:R2:W-:Y:S04]  /*a460*/  @P0 STS [R6], R5 ;  /* 0x0000000506000388 */ /* 0x0025e80000000800 */
[----:B------:R2:W-:Y:S02]  /*a470*/  @P0 STS [R4], RZ ;  /* 0x000000ff04000388 */ /* 0x0005e40000000800 */
.L_x_217:
[----:B------:R-:W-:Y:S05]  /*a480*/  BSYNC.RECONVERGENT B0 ;  /* 0x0000000000007941 */ /* 0x000fea0003800200 */
.L_x_216:
[C---:B0-----:R-:W-:Y:S02]  /*a490*/  LEA R13, R9.reuse, R7, 0x18 ;  /* 0x00000007090d7211 */ /* 0x041fe400078ec0ff */
[----:B------:R-:W-:-:S07]  /*a4a0*/  LEA R11, R9, R8, 0x18 ;  /* 0x00000008090b7211 */ /* 0x000fce00078ec0ff */
.L_x_218:
[C---:B-1-3--:R-:W-:Y:S01]  /*a4b0*/  LEA R3, R0.reuse, R11, 0x2 ;  /* 0x0000000b00037211 */ /* 0x04afe200078e10ff */
[----:B--2---:R-:W-:Y:S01]  /*a4c0*/  IMAD.U32 R6, RZ, RZ, UR47 ;  /* 0x0000002fff067e24 */ /* 0x004fe2000f8e00ff */
[----:B------:R-:W-:Y:S01]  /*a4d0*/  MOV R12, UR47 ;  /* 0x0000002f000c7c02 */ /* 0x000fe20008000f00 */
[----:B0-----:R-:W-:Y:S02]  /*a4e0*/  IMAD R5, R0, 0x4, R13 ;  /* 0x0000000400057824 */ /* 0x001fe400078e020d */
[----:B------:R-:W0:Y:S01]  /*a4f0*/  LDS R4, [R3] ;  /* 0x0000000003047984 */ /* 0x000e220000000800 */
[----:B------:R-:W-:Y:S01]  /*a500*/  LEA R6, R6, R3, 0x2 ;  /* 0x0000000306067211 */ /* 0x000fe200078e10ff */
[----:B------:R-:W-:Y:S02]  /*a510*/  IMAD.U32 R8, RZ, RZ, UR47 ;  /* 0x0000002fff087e24 */ /* 0x000fe4000f8e00ff */
[----:B------:R-:W-:Y:S02]  /*a520*/  IMAD.U32 R9, RZ, RZ, UR47 ;  /* 0x0000002fff097e24 */ /* 0x000fe4000f8e00ff */
[----:B------:R-:W-:Y:S01]  /*a530*/  IMAD.U32 R15, RZ, RZ, UR47 ;  /* 0x0000002fff0f7e24 */ /* 0x000fe2000f8e00ff */
[----:B------:R-:W-:Y:S01]  /*a540*/  LEA R8, R8, R5, 0x2 ;  /* 0x0000000508087211 */ /* 0x000fe200078e10ff */
[----:B------:R-:W-:Y:S01]  /*a550*/  IMAD R9, R9, 0x4, R6 ;  /* 0x0000000409097824 */ /* 0x000fe200078e0206 */
[----:B0-----:R0:W-:Y:S04]  /*a560*/  STS [R5], R4 ;  /* 0x0000000405007388 */ /* 0x0011e80000000800 */
[----:B------:R1:W-:Y:S04]  /*a570*/  STS [R3], RZ ;  /* 0x000000ff03007388 */ /* 0x0003e80000000800 */
[----:B------:R-:W2:Y:S01]  /*a580*/  LDS R7, [R6] ;  /* 0x0000000006077984 */ /* 0x000ea20000000800 */
[----:B0-----:R-:W-:Y:S01]  /*a590*/  MOV R4, UR47 ;  /* 0x0000002f00047c02 */ /* 0x001fe20008000f00 */
[----:B-1----:R-:W-:-:S04]  /*a5a0*/  IMAD R3, R15, 0x4, R8 ;  /* 0x000000040f037824 */ /* 0x002fc800078e0208 */
[----:B------:R-:W-:Y:S01]  /*a5b0*/  IMAD R4, R4, 0x4, R9 ;  /* 0x0000000404047824 */ /* 0x000fe200078e0209 */
[----:B--2---:R0:W-:Y:S04]  /*a5c0*/  STS [R8], R7 ;  /* 0x0000000708007388 */ /* 0x0041e80000000800 */
[----:B------:R-:W-:Y:S04]  /*a5d0*/  STS [R6], RZ ;  /* 0x000000ff06007388 */ /* 0x000fe80000000800 */
[----:B------:R-:W1:Y:S01]  /*a5e0*/  LDS R10, [R9] ;  /* 0x00000000090a7984 */ /* 0x000e620000000800 */
[----:B0-----:R-:W-:-:S02]  /*a5f0*/  IMAD R8, R12, 0x4, R3 ;  /* 0x000000040c087824 */ /* 0x001fc400078e0203 */
[----:B------:R-:W-:-:S05]  /*a600*/  IMAD.U32 R7, RZ, RZ, UR47 ;  /* 0x0000002fff077e24 */ /* 0x000fca000f8e00ff */
[----:B------:R-:W-:-:S04]  /*a610*/  LEA R0, R7, R0, 0x2 ;  /* 0x0000000007007211 */ /* 0x000fc800078e10ff */
[----:B------:R-:W-:Y:S01]  /*a620*/  ISETP.GE.U32.AND P0, PT, R0, 0x1400, PT ;  /* 0x000014000000780c */ /* 0x000fe20003f06070 */
[----:B-1----:R-:W-:Y:S04]  /*a630*/  STS [R3], R10 ;  /* 0x0000000a03007388 */ /* 0x002fe80000000800 */
[----:B------:R-:W-:Y:S04]  /*a640*/  STS [R9], RZ ;  /* 0x000000ff09007388 */ /* 0x000fe80000000800 */
[----:B------:R-:W0:Y:S04]  /*a650*/  LDS R5, [R4] ;  /* 0x0000000004057984 */ /* 0x000e280000000800 */
[----:B0-----:R0:W-:Y:S04]  /*a660*/  STS [R8], R5 ;  /* 0x0000000508007388 */ /* 0x0011e80000000800 */
[----:B------:R0:W-:Y:S01]  /*a670*/  STS [R4], RZ ;  /* 0x000000ff04007388 */ /* 0x0001e20000000800 */
[----:B------:R-:W-:Y:S05]  /*a680*/  @!P0 BRA `(.L_x_218) ;  /* 0xfffffffc00888947 */ /* 0x000fea000383ffff */
[----:B------:R-:W-:Y:S01]  /*a690*/  ISETP.NE.AND P1, PT, R37, RZ, PT ;  /* 0x000000ff2500720c */ /* 0x000fe20003f25270 */
[----:B------:R-:W-:Y:S05]  /*a6a0*/  WARPSYNC.ALL ;  /* 0x0000000000007948 */ /* 0x000fea0003800000 */
[----:B------:R-:W-:Y:S06]  /*a6b0*/  BAR.SYNC.DEFER_BLOCKING 0x0 ;  /* 0x0000000000007b1d */ /* 0x000fec0000010000 */
[----:B------:R-:W-:Y:S04]  /*a6c0*/  BSSY.RECONVERGENT B8, `(.L_x_219) ;  /* 0x000012d000087945 */ /* 0x000fe80003800200 */
[----:B------:R-:W-:Y:S05]  /*a6d0*/  @P1 BRA `(.L_x_220) ;  /* 0x0000001000ac1947 */ /* 0x000fea0003800000 */
[----:B0-----:R-:W-:Y:S01]  /*a6e0*/  MOV R8, 0x0 ;  /* 0x0000000000087802 */ /* 0x001fe20000000f00 */
[----:B------:R-:W0:Y:S01]  /*a6f0*/  LDCU.64 UR4, c[0x4][0x50] ;  /* 0x01000a00ff0477ac */ /* 0x000e220008000a00 */
[----:B------:R-:W-:-:S04]  /*a700*/  CS2R R6, SRZ ;  /* 0x0000000000067805 */ /* 0x000fc8000001ff00 */
[----:B------:R-:W1:Y:S01]  /*a710*/  LDC.64 R8, c[0x4][R8] ;  /* 0x0100000008087b82 */ /* 0x000e620000000a00 */
[----:B0-----:R-:W-:Y:S02]  /*a720*/  IMAD.U32 R4, RZ, RZ, UR4 ;  /* 0x00000004ff047e24 */ /* 0x001fe4000f8e00ff */
[----:B------:R-:W-:-:S07]  /*a730*/  IMAD.U32 R5, RZ, RZ, UR5 ;  /* 0x00000005ff057e24 */ /* 0x000fce000f8e00ff */
[----:B------:R-:W-:-:S07]  /*a740*/  LEPC R20, `(.L_x_221) ;  /* 0x000000001014794e */ /* 0x000fce0000000000 */
[----:B-1----:R-:W-:Y:S05]  /*a750*/  CALL.ABS.NOINC R8 ;  /* 0x0000000008007343 */ /* 0x002fea0003c00000 */
.L_x_221:
[----:B------:R-:W-:-:S13]  /*a760*/  ISETP.NE.AND P6, PT, R24, RZ, PT ;  /* 0x000000ff1800720c */ /* 0x000fda0003fc5270 */
[----:B------:R-:W-:Y:S05]  /*a770*/  @P6 BRA `(.L_x_220) ;  /* 0x0000001000846947 */ /* 0x000fea0003800000 */
[----:B------:R-:W-:-:S13]  /*a780*/  ISETP.GE.AND P0, PT, R2, 0x1, PT ;  /* 0x000000010200780c */ /* 0x000fda0003f06270 */
[----:B------:R-:W-:Y:S05]  /*a790*/  @!P0 BRA `(.L_x_222) ;  /* 0x0000000c00588947 */ /* 0x000fea0003800000 */
[----:B------:R-:W-:Y:S01]  /*a7a0*/  HFMA2 R41, -RZ, RZ, 0, 0 ;  /* 0x00000000ff297431 */ /* 0x000fe200000001ff */
[----:B------:R-:W-:Y:S06]  /*a7b0*/  BSSY.RECONVERGENT B7, `(.L_x_223) ;  /* 0x00000d3000077945 */ /* 0x000fec0003800200 */
.L_x_245:
[----:B------:R-:W-:Y:S01]  /*a7c0*/  UISETP.GE.U32.AND UP0, UPT, UR52, 0x7, UPT ;  /* 0x000000073400788c */ /* 0x000fe2000bf06070 */
[----:B------:R-:W-:Y:S02]  /*a7d0*/  IMAD R18, R41, R2, RZ ;  /* 0x0000000229127224 */ /* 0x000fe400078e02ff */
[----:B------:R-:W-:-:S06]  /*a7e0*/  IMAD.MOV.U32 R19, RZ, RZ, RZ ;  /* 0x000000ffff137224 */ /* 0x000fcc00078e00ff */
[----:B------:R-:W-:Y:S05]  /*a7f0*/  BRA.U !UP0, `(.L_x_224) ;  /* 0x00000005087c7547 */ /* 0x000fea000b800000 */
[----:B------:R-:W-:Y:S01]  /*a800*/  BSSY.RECONVERGENT B6, `(.L_x_225) ;  /* 0x000005d000067945 */ /* 0x000fe20003800200 */
[----:B------:R-:W-:-:S07]  /*a810*/  IMAD.MOV.U32 R19, RZ, RZ, RZ ;  /* 0x000000ffff137224 */ /* 0x000fce00078e00ff */
.L_x_234:
        /* <DEDUP_REMOVED lines=19> */
.L_x_226:
        /* <DEDUP_REMOVED lines=10> */
.L_x_227:
        /* <DEDUP_REMOVED lines=10> */
.L_x_228:
        /* <DEDUP_REMOVED lines=10> */
.L_x_229:
        /* <DEDUP_REMOVED lines=10> */
.L_x_230:
        /* <DEDUP_REMOVED lines=10> */
.L_x_231:
        /* <DEDUP_REMOVED lines=10> */
.L_x_232:
        /* <DEDUP_REMOVED lines=10> */
.L_x_233:
[----:B------:R-:W-:-:S13]  /*adb0*/  ISETP.NE.AND P6, PT, R22, RZ, PT ;  /* 0x000000ff1600720c */ /* 0x000fda0003fc5270 */
[----:B------:R-:W-:Y:S05]  /*adc0*/  @P6 BRA `(.L_x_234) ;  /* 0xfffffff800946947 */ /* 0x000fea000383ffff */
[----:B------:R-:W-:Y:S05]  /*add0*/  BSYNC.RECONVERGENT B6 ;  /* 0x0000000000067941 */ /* 0x000fea0003800200 */
.L_x_225:
[----:B------:R-:W-:-:S07]  /*ade0*/  IMAD.MOV.U32 R19, RZ, RZ, R34 ;  /* 0x000000ffff137224 */ /* 0x000fce00078e0022 */
.L_x_224:
        /* <DEDUP_REMOVED lines=20> */
.L_x_237:
        /* <DEDUP_REMOVED lines=10> */
.L_x_238:
        /* <DEDUP_REMOVED lines=10> */
.L_x_239:
        /* <DEDUP_REMOVED lines=10> */
.L_x_240:
[----:B------:R-:W-:-:S07]  /*b110*/  VIADD R19, R19, 0x4 ;  /* 0x0000000413137836 */ /* 0x000fce0000000000 */
.L_x_236:
        /* <DEDUP_REMOVED lines=20> */
.L_x_242:
        /* <DEDUP_REMOVED lines=10> */
.L_x_243:
[----:B------:R-:W-:-:S07]  /*b300*/  VIADD R19, R19, 0x2 ;  /* 0x0000000213137836 */ /* 0x000fce0000000000 */
.L_x_241:
        /* <DEDUP_REMOVED lines=18> */
.L_x_235:
        /* <DEDUP_REMOVED lines=8> */
.L_x_244:
[----:B------:R-:W-:-:S05]  /*b4b0*/  VIADD R41, R41, 0x1 ;  /* 0x0000000129297836 */ /* 0x000fca0000000000 */
[----:B------:R-:W-:-:S13]  /*b4c0*/  ISETP.NE.AND P0, PT, R41, R36, PT ;  /* 0x000000242900720c */ /* 0x000fda0003f05270 */
[----:B------:R-:W-:Y:S05]  /*b4d0*/  @P0 BRA `(.L_x_245) ;  /* 0xfffffff000b80947 */ /* 0x000fea000383ffff */
[----:B------:R-:W-:Y:S05]  /*b4e0*/  BSYNC.RECONVERGENT B7 ;  /* 0x0000000000077941 */ /* 0x000fea0003800200 */
.L_x_223:
[----:B------:R-:W-:Y:S05]  /*b4f0*/  BRA `(.L_x_220) ;  /* 0x0000000400247947 */ /* 0x000fea0003800000 */
.L_x_222:
[----:B------:R-:W-:-:S09]  /*b500*/  UISETP.GE.U32.AND UP0, UPT, UR43, 0x3, UPT ;  /* 0x000000032b00788c */ /* 0x000fd2000bf06070 */
[----:B------:R-:W-:Y:S05]  /*b510*/  BRA.U !UP0, `(.L_x_246) ;  /* 0x0000000108947547 */ /* 0x000fea000b800000 */
[----:B------:R-:W-:Y:S01]  /*b520*/  BSSY.RECONVERGENT B6, `(.L_x_246) ;  /* 0x0000024000067945 */ /* 0x000fe20003800200 */
[----:B------:R-:W-:-:S07]  /*b530*/  IMAD.MOV.U32 R17, RZ, RZ, RZ ;  /* 0x000000ffff117224 */ /* 0x000fce00078e00ff */
.L_x_251:
[----:B------:R-:W-:Y:S01]  /*b540*/  MOV R18, 0x0 ;  /* 0x0000000000127802 */ /* 0x000fe20000000f00 */
[----:B------:R-:W0:Y:S01]  /*b550*/  LDCU.64 UR4, c[0x4][0x18] ;  /* 0x01000300ff0477ac */ /* 0x000e220008000a00 */
[----:B------:R-:W-:Y:S02]  /*b560*/  IADD3 R17, PT, PT, R17, 0x4, RZ ;  /* 0x0000000411117810 */ /* 0x000fe40007ffe0ff */
[----:B------:R-:W-:Y:S01]  /*b570*/  CS2R R6, SRZ ;  /* 0x0000000000067805 */ /* 0x000fe2000001ff00 */
[----:B------:R1:W2:Y:S01]  /*b580*/  LDC.64 R8, c[0x4][R18] ;  /* 0x0100000012087b82 */ /* 0x0002a20000000a00 */
[----:B------:R-:W-:-:S04]  /*b590*/  ISETP.NE.AND P0, PT, R17, R32, PT ;  /* 0x000000201100720c */ /* 0x000fc80003f05270 */
[----:B------:R-:W-:Y:S01]  /*b5a0*/  P2R R16, PR, RZ, 0x1 ;  /* 0x00000001ff107803 */ /* 0x000fe20000000000 */
[----:B0-----:R-:W-:Y:S02]  /*b5b0*/  IMAD.U32 R4, RZ, RZ, UR4 ;  /* 0x00000004ff047e24 */ /* 0x001fe4000f8e00ff */
[----:B-1----:R-:W-:-:S07]  /*b5c0*/  IMAD.U32 R5, RZ, RZ, UR5 ;  /* 0x00000005ff057e24 */ /* 0x002fce000f8e00ff */
[----:B------:R-:W-:-:S07]  /*b5d0*/  LEPC R20, `(.L_x_247) ;  /* 0x000000001014794e */ /* 0x000fce0000000000 */
[----:B--2---:R-:W-:Y:S05]  /*b5e0*/  CALL.ABS.NOINC R8 ;  /* 0x0000000008007343 */ /* 0x004fea0003c00000 */
.L_x_247:
[----:B------:R0:W1:Y:S01]  /*b5f0*/  LDC.64 R8, c[0x4][R18] ;  /* 0x0100000012087b82 */ /* 0x0000620000000a00 */
[----:B------:R-:W2:Y:S01]  /*b600*/  LDCU.64 UR4, c[0x4][0x18] ;  /* 0x01000300ff0477ac */ /* 0x000ea20008000a00 */
[----:B------:R-:W-:Y:S02]  /*b610*/  CS2R R6, SRZ ;  /* 0x0000000000067805 */ /* 0x000fe4000001ff00 */
[----:B--2---:R-:W-:Y:S01]  /*b620*/  MOV R4, UR4 ;  /* 0x0000000400047c02 */ /* 0x004fe20008000f00 */
[----:B0-----:R-:W-:-:S07]  /*b630*/  IMAD.U32 R5, RZ, RZ, UR5 ;  /* 0x00000005ff057e24 */ /* 0x001fce000f8e00ff */
[----:B------:R-:W-:-:S07]  /*b640*/  LEPC R20, `(.L_x_248) ;  /* 0x000000001014794e */ /* 0x000fce0000000000 */
[----:B-1----:R-:W-:Y:S05]  /*b650*/  CALL.ABS.NOINC R8 ;  /* 0x0000000008007343 */ /* 0x002fea0003c00000 */
.L_x_248:
[----:B------:R0:W1:Y:S01]  /*b660*/  LDC.64 R8, c[0x4][R18] ;  /* 0x0100000012087b82 */ /* 0x0000620000000a00 */
[----:B------:R-:W2:Y:S01]  /*b670*/  LDCU.64 UR4, c[0x4][0x18] ;  /* 0x01000300ff0477ac */ /* 0x000ea20008000a00 */
[----:B------:R-:W-:Y:S01]  /*b680*/  CS2R R6, SRZ ;  /* 0x0000000000067805 */ /* 0x000fe2000001ff00 */
[----:B--2---:R-:W-:Y:S01]  /*b690*/  IMAD.U32 R4, RZ, RZ, UR4 ;  /* 0x00000004ff047e24 */ /* 0x004fe2000f8e00ff */
[----:B0-----:R-:W-:-:S07]  /*b6a0*/  MOV R5, UR5 ;  /* 0x0000000500057c02 */ /* 0x001fce0008000f00 */
[----:B------:R-:W-:-:S07]  /*b6b0*/  LEPC R20, `(.L_x_249) ;  /* 0x000000001014794e */ /* 0x000fce0000000000 */
[----:B-1----:R-:W-:Y:S05]  /*b6c0*/  CALL.ABS.NOINC R8 ;  /* 0x0000000008007343 */ /* 0x002fea0003c00000 */
.L_x_249:
[----:B------:R0:W1:Y:S01]  /*b6d0*/  LDC.64 R8, c[0x4][R18] ;  /* 0x0100000012087b82 */ /* 0x0000620000000a00 */
[----:B------:R-:W2:Y:S01]  /*b6e0*/  LDCU.64 UR4, c[0x4][0x18] ;  /* 0x01000300ff0477ac */ /* 0x000ea20008000a00 */
[----:B------:R-:W-:Y:S01]  /*b6f0*/  CS2R R6, SRZ ;  /* 0x0000000000067805 */ /* 0x000fe2000001ff00 */
[----:B--2---:R-:W-:Y:S02]  /*b700*/  IMAD.U32 R4, RZ, RZ, UR4 ;  /* 0x00000004ff047e24 */ /* 0x004fe4000f8e00ff */
[----:B0-----:R-:W-:-:S07]  /*b710*/  IMAD.U32 R5, RZ, RZ, UR5 ;  /* 0x00000005ff057e24 */ /* 0x001fce000f8e00ff */
[----:B------:R-:W-:-:S07]  /*b720*/  LEPC R20, `(.L_x_250) ;  /* 0x000000001014794e */ /* 0x000fce0000000000 */
[----:B-1----:R-:W-:Y:S05]  /*b730*/  CALL.ABS.NOINC R8 ;  /* 0x0000000008007343 */ /* 0x002fea0003c00000 */
.L_x_250:
[----:B------:R-:W-:-:S13]  /*b740*/  ISETP.NE.AND P6, PT, R16, RZ, PT ;  /* 0x000000ff1000720c */ /* 0x000fda0003fc5270 */
[----:B------:R-:W-:Y:S05]  /*b750*/  @P6 BRA `(.L_x_251) ;  /* 0xfffffffc00786947 */ /* 0x000fea000383ffff */
[----:B------:R-:W-:Y:S05]  /*b760*/  BSYNC.RECONVERGENT B6 ;  /* 0x0000000000067941 */ /* 0x000fea0003800200 */
.L_x_246:
[----:B------:R-:W-:-:S04]  /*b770*/  LOP3.LUT R17, R36, 0x3, RZ, 0xc0, !PT ;  /* 0x0000000324117812 */ /* 0x000fc800078ec0ff */
[----:B------:R-:W-:-:S13]  /*b780*/  ISETP.NE.AND P0, PT, R17, RZ, PT ;  /* 0x000000ff1100720c */ /* 0x000fda0003f05270 */
[----:B------:R-:W-:Y:S05]  /*b790*/  @!P0 BRA `(.L_x_220) ;  /* 0x00000000007c8947 */ /* 0x000fea0003800000 */
[----:B------:R-:W-:Y:S01]  /*b7a0*/  MOV R8, 0x0 ;  /* 0x0000000000087802 */ /* 0x000fe20000000f00 */
[----:B------:R-:W0:Y:S01]  /*b7b0*/  LDCU.64 UR4, c[0x4][0x18] ;  /* 0x01000300ff0477ac */ /* 0x000e220008000a00 */
[----:B------:R-:W-:Y:S02]  /*b7c0*/  ISETP.NE.AND P0, PT, R17, 0x1, PT ;  /* 0x000000011100780c */ /* 0x000fe40003f05270 */
[----:B------:R-:W-:Y:S02]  /*b7d0*/  CS2R R6, SRZ ;  /* 0x0000000000067805 */ /* 0x000fe4000001ff00 */
[----:B------:R-:W1:Y:S01]  /*b7e0*/  LDC.64 R8, c[0x4][R8] ;  /* 0x0100000008087b82 */ /* 0x000e620000000a00 */
[----:B------:R-:W-:Y:S02]  /*b7f0*/  P2R R0, PR, RZ, 0x1 ;  /* 0x00000001ff007803 */ /* 0x000fe40000000000 */
[----:B0-----:R-:W-:Y:S01]  /*b800*/  MOV R4, UR4 ;  /* 0x0000000400047c02 */ /* 0x001fe20008000f00 */
[----:B------:R-:W-:-:S07]  /*b810*/  IMAD.U32 R5, RZ, RZ, UR5 ;  /* 0x00000005ff057e24 */ /* 0x000fce000f8e00ff */
[----:B------:R-:W-:-:S07]  /*b820*/  LEPC R20, `(.L_x_252) ;  /* 0x000000001014794e */ /* 0x000fce0000000000 */
[----:B-1----:R-:W-:Y:S05]  /*b830*/  CALL.ABS.NOINC R8 ;  /* 0x0000000008007343 */ /* 0x002fea0003c00000 */
.L_x_252:
[----:B------:R-:W-:-:S13]  /*b840*/  ISETP.NE.AND P6, PT, R17, 0x1, PT ;  /* 0x000000011100780c */ /* 0x000fda0003fc5270 */
[----:B------:R-:W-:Y:S05]  /*b850*/  @!P6 BRA `(.L_x_220) ;  /* 0x00000000004ce947 */ /* 0x000fea0003800000 */
[----:B------:R-:W-:Y:S01]  /*b860*/  MOV R16, 0x0 ;  /* 0x0000000000107802 */ /* 0x000fe20000000f00 */
[----:B------:R-:W0:Y:S01]  /*b870*/  LDCU.64 UR4, c[0x4][0x18] ;  /* 0x01000300ff0477ac */ /* 0x000e220008000a00 */
[----:B------:R-:W-:Y:S02]  /*b880*/  ISETP.NE.AND P0, PT, R17, 0x2, PT ;  /* 0x000000021100780c */ /* 0x000fe40003f05270 */
[----:B------:R-:W-:Y:S01]  /*b890*/  CS2R R6, SRZ ;  /* 0x0000000000067805 */ /* 0x000fe2000001ff00 */
[----:B------:R1:W2:Y:S01]  /*b8a0*/  LDC.64 R8, c[0x4][R16] ;  /* 0x0100000010087b82 */ /* 0x0002a20000000a00 */
[----:B------:R-:W-:Y:S01]  /*b8b0*/  P2R R0, PR, RZ, 0x1 ;  /* 0x00000001ff007803 */ /* 0x000fe20000000000 */
[----:B0-----:R-:W-:Y:S01]  /*b8c0*/  IMAD.U32 R4, RZ, RZ, UR4 ;  /* 0x00000004ff047e24 */ /* 0x001fe2000f8e00ff */
[----:B-1----:R-:W-:-:S07]  /*b8d0*/  MOV R5, UR5 ;  /* 0x0000000500057c02 */ /* 0x002fce0008000f00 */
[----:B------:R-:W-:-:S07]  /*b8e0*/  LEPC R20, `(.L_x_253) ;  /* 0x000000001014794e */ /* 0x000fce0000000000 */
[----:B--2---:R-:W-:Y:S05]  /*b8f0*/  CALL.ABS.NOINC R8 ;  /* 0x0000000008007343 */ /* 0x004fea0003c00000 */
.L_x_253:
        /* <DEDUP_REMOVED lines=9> */
.L_x_220:
[----:B------:R-:W-:Y:S05]  /*b990*/  BSYNC.RECONVERGENT B8 ;  /* 0x0000000000087941 */ /* 0x000fea0003800200 */
.L_x_219:
[----:B------:R-:W1:Y:S01]  /*b9a0*/  LDCU UR4, c[0x0][0x3d4] ;  /* 0x00007a80ff0477ac */ /* 0x000e620008000800 */
[----:B------:R-:W-:Y:S01]  /*b9b0*/  IADD3 R23, PT, PT, R23, 0x1, RZ ;  /* 0x0000000117177810 */ /* 0x000fe20007ffe0ff */
[----:B------:R-:W-:Y:S02]  /*b9c0*/  VIADD R29, R29, 0xffffffff ;  /* 0xffffffff1d1d7836 */ /* 0x000fe40000000000 */
[----:B-1----:R-:W-:-:S05]  /*b9d0*/  IMAD.U32 R6, RZ, RZ, UR4 ;  /* 0x00000004ff067e24 */ /* 0x002fca000f8e00ff */
[----:B------:R-:W-:-:S13]  /*b9e0*/  ISETP.NE.AND P0, PT, R23, R6, PT ;  /* 0x000000061700720c */ /* 0x000fda0003f05270 */
[----:B------:R-:W-:Y:S05]  /*b9f0*/  @P0 BRA `(.L_x_254) ;  /* 0xffffff5800140947 */ /* 0x000fea000383ffff */
.L_x_14:
[----:B0-----:R-:W1:Y:S01]  /*ba00*/  LDC.64 R8, c[0x0][0x390] ;  /* 0x0000e400ff087b82 */ /* 0x001e620000000a00 */
[----:B------:R-:W-:Y:S01]  /*ba10*/  BSSY.RECONVERGENT B0, `(.L_x_255) ;  /* 0x0000039000007945 */ /* 0x000fe20003800200 */
[----:B-1----:R-:W-:-:S05]  /*ba20*/  IMAD R12, R8, R9, RZ ;  /* 0x00000009080c7224 */ /* 0x002fca00078e02ff */
[----:B------:R-:W-:-:S13]  /*ba30*/  ISETP.GE.AND P0, PT, R37, R12, PT ;  /* 0x0000000c2500720c */ /* 0x000fda0003f06270 */
[----:B------:R-:W-:Y:S05]  /*ba40*/  @P0 BRA `(.L_x_256) ;  /* 0x0000000000d40947 */ /* 0x000fea0003800000 */
[----:B------:R-:W-:Y:S01]  /*ba50*/  IABS R14, R8 ;  /* 0x00000008000e7213 */ /* 0x000fe20000000000 */
[----:B------:R-:W0:Y:S01]  /*ba60*/  LDC R15, c[0x0][0x390] ;  /* 0x0000e400ff0f7b82 */ /* 0x000e220000000800 */
[----:B------:R-:W-:Y:S02]  /*ba70*/  IMAD.IADD R0, R8, 0x1, -R6 ;  /* 0x0000000108007824 */ /* 0x000fe400078e0a06 */
[----:B------:R-:W1:Y:S01]  /*ba80*/  I2F.RP R3, R14 ;  /* 0x0000000e00037306 */ /* 0x000e620000209400 */
[----:B------:R-:W-:-:S04]  /*ba90*/  IMAD.MOV.U32 R8, RZ, RZ, R37 ;  /* 0x000000ffff087224 */ /* 0x000fc800078e0025 */
[----:B------:R-:W3:Y:S08]  /*baa0*/  LDC R11, c[0x0][0x360] ;  /* 0x0000d800ff0b7b82 */ /* 0x000ef00000000800 */
[----:B------:R-:W4:Y:S01]  /*bab0*/  LDC.64 R4, c[0x0][0x380] ;  /* 0x0000e000ff047b82 */ /* 0x000f220000000a00 */
[----:B-1----:R-:W1:Y:S01]  /*bac0*/  MUFU.RCP R3, R3 ;  /* 0x0000000300037308 */ /* 0x002e620000001000 */
[----:B0-----:R-:W-:-:S02]  /*bad0*/  ISETP.NE.AND P1, PT, R15, RZ, PT ;  /* 0x000000ff0f00720c */ /* 0x001fc40003f25270 */
[----:B------:R-:W-:Y:S02]  /*bae0*/  IABS R18, R15 ;  /* 0x0000000f00127213 */ /* 0x000fe40000000000 */
[----:B-1----:R-:W-:Y:S02]  /*baf0*/  IADD3 R7, PT, PT, R3, 0xffffffe, RZ ;  /* 0x0ffffffe03077810 */ /* 0x002fe40007ffe0ff */
[----:B------:R-:W-:Y:S01]  /*bb00*/  IADD3 R3, PT, PT, R9, -R6, RZ ;  /* 0x8000000609037210 */ /* 0x000fe20007ffe0ff */
[----:B------:R-:W-:-:S03]  /*bb10*/  IMAD.MOV.U32 R6, RZ, RZ, RZ ;  /* 0x000000ffff067224 */ /* 0x000fc600078e00ff */
[----:B------:R-:W0:Y:S02]  /*bb20*/  F2I.FTZ.U32.TRUNC.NTZ R7, R7 ;  /* 0x0000000700077305 */ /* 0x000e24000021f000 */
[----:B0-----:R-:W-:-:S04]  /*bb30*/  IMAD.MOV R13, RZ, RZ, -R7 ;  /* 0x000000ffff0d7224 */ /* 0x001fc800078e0a07 */
[----:B------:R-:W-:-:S04]  /*bb40*/  IMAD R13, R13, R14, RZ ;  /* 0x0000000e0d0d7224 */ /* 0x000fc800078e02ff */
[----:B--234-:R-:W-:-:S07]  /*bb50*/  IMAD.HI.U32 R16, R7, R13, R6 ;  /* 0x0000000d07107227 */ /* 0x01cfce00078e0006 */
.L_x_259:
[----:B0-----:R-:W-:Y:S01]  /*bb60*/  IABS R7, R8 ;  /* 0x0000000800077213 */ /* 0x001fe20000000000 */
[----:B------:R-:W-:Y:S04]  /*bb70*/  BSSY.RECONVERGENT B1, `(.L_x_257) ;  /* 0x0000021000017945 */ /* 0x000fe80003800200 */
[----:B------:R-:W-:-:S05]  /*bb80*/  IMAD.HI.U32 R6, R16, R7, RZ ;  /* 0x0000000710067227 */ /* 0x000fca00078e00ff */
[----:B------:R-:W-:-:S05]  /*bb90*/  IADD3 R10, PT, PT, -R6, RZ, RZ ;  /* 0x000000ff060a7210 */ /* 0x000fca0007ffe1ff */
[----:B------:R-:W-:-:S05]  /*bba0*/  IMAD R7, R18, R10, R7 ;  /* 0x0000000a12077224 */ /* 0x000fca00078e0207 */
[----:B------:R-:W-:-:S13]  /*bbb0*/  ISETP.GT.U32.AND P2, PT, R14, R7, PT ;  /* 0x000000070e00720c */ /* 0x000fda0003f44070 */
[----:B------:R-:W-:Y:S02]  /*bbc0*/  @!P2 IMAD.IADD R7, R7, 0x1, -R18 ;  /* 0x000000010707a824 */ /* 0x000fe400078e0a12 */
[----:B------:R-:W-:-:S03]  /*bbd0*/  @!P2 VIADD R6, R6, 0x1 ;  /* 0x000000010606a836 */ /* 0x000fc60000000000 */
[----:B------:R-:W-:Y:S02]  /*bbe0*/  ISETP.GE.U32.AND P0, PT, R7, R14, PT ;  /* 0x0000000e0700720c */ /* 0x000fe40003f06070 */
[----:B------:R-:W-:-:S04]  /*bbf0*/  LOP3.LUT R7, R8, R15, RZ, 0x3c, !PT ;  /* 0x0000000f08077212 */ /* 0x000fc800078e3cff */
[----:B------:R-:W-:-:S07]  /*bc00*/  ISETP.GE.AND P3, PT, R7, RZ, PT ;  /* 0x000000ff0700720c */ /* 0x000fce0003f66270 */
[----:B------:R-:W-:-:S05]  /*bc10*/  @P0 IADD3 R6, PT, PT, R6, 0x1, RZ ;  /* 0x0000000106060810 */ /* 0x000fca0007ffe0ff */
[----:B------:R-:W-:-:S04]  /*bc20*/  IMAD.MOV.U32 R10, RZ, RZ, R6 ;  /* 0x000000ffff0a7224 */ /* 0x000fc800078e0006 */
[----:B------:R-:W-:Y:S01]  /*bc30*/  @!P3 IMAD.MOV R10, RZ, RZ, -R10 ;  /* 0x000000ffff0ab224 */ /* 0x000fe200078e0a0a */
[----:B------:R-:W-:-:S04]  /*bc40*/  @!P1 LOP3.LUT R10, RZ, R15, RZ, 0x33, !PT ;  /* 0x0000000fff0a9212 */ /* 0x000fc800078e33ff */
[C---:B------:R-:W-:Y:S02]  /*bc50*/  IADD3 R7, PT, PT, -R10.reuse, RZ, RZ ;  /* 0x000000ff0a077210 */ /* 0x040fe40007ffe1ff */
[----:B------:R-:W-:-:S03]  /*bc60*/  ISETP.GE.AND P0, PT, R10, R3, PT ;  /* 0x000000030a00720c */ /* 0x000fc60003f06270 */
[--C-:B------:R-:W-:Y:S02]  /*bc70*/  IMAD R13, R15, R7, R8.reuse ;  /* 0x000000070f0d7224 */ /* 0x100fe400078e0208 */
[----:B------:R-:W-:-:S03]  /*bc80*/  IMAD.IADD R8, R11, 0x1, R8 ;  /* 0x000000010b087824 */ /* 0x000fc600078e0208 */
[----:B------:R-:W-:Y:S02]  /*bc90*/  ISETP.GE.OR P0, PT, R13, R0, P0 ;  /* 0x000000000d00720c */ /* 0x000fe40000706670 */
[----:B------:R-:W-:-:S11]  /*bca0*/  ISETP.GE.AND P2, PT, R8, R12, PT ;  /* 0x0000000c0800720c */ /* 0x000fd60003f46270 */
[----:B------:R-:W-:Y:S05]  /*bcb0*/  @P0 BRA `(.L_x_258) ;  /* 0x0000000000300947 */ /* 0x000fea0003800000 */
[----:B------:R-:W0:Y:S01]  /*bcc0*/  S2UR UR5, SR_CgaCtaId ;  /* 0x00000000000579c3 */ /* 0x000e220000008800 */
[----:B------:R-:W-:Y:S01]  /*bcd0*/  IADD3 R6, PT, PT, R13, UR51, RZ ;  /* 0x000000330d067c10 */ /* 0x000fe2000fffe0ff */
[----:B------:R-:W-:Y:S01]  /*bce0*/  VIADD R7, R10, UR40 ;  /* 0x000000280a077c36 */ /* 0x000fe20008000000 */
[----:B------:R-:W-:-:S03]  /*bcf0*/  UMOV UR4, 0x400 ;  /* 0x0000040000047882 */ /* 0x000fc60000000000 */
[----:B------:R-:W-:Y:S01]  /*bd00*/  IMAD R6, R7, R2, R6 ;  /* 0x0000000207067224 */ /* 0x000fe200078e0206 */
[----:B0-----:R-:W-:-:S06]  /*bd10*/  ULEA UR4, UR5, UR4, 0x18 ;  /* 0x0000000405047291 */ /* 0x001fcc000f8ec0ff */
[----:B------:R-:W-:Y:S01]  /*bd20*/  LEA R9, R6, UR4, 0x2 ;  /* 0x0000000406097c11 */ /* 0x000fe2000f8e10ff */
[----:B------:R-:W-:-:S04]  /*bd30*/  VIADD R6, R13, UR49 ;  /* 0x000000310d067c36 */ /* 0x000fc80008000000 */
[----:B------:R-:W-:Y:S01]  /*bd40*/  IMAD R7, R10, UR50, R6 ;  /* 0x000000320a077c24 */ /* 0x000fe2000f8e0206 */
[----:B------:R-:W0:Y:S03]  /*bd50*/  LDS R9, [R9+0x4] ;  /* 0x0000040009097984 */ /* 0x000e260000000800 */
[----:B------:R-:W-:-:S05]  /*bd60*/  IMAD.WIDE R6, R7, 0x4, R4 ;  /* 0x0000000407067825 */ /* 0x000fca00078e0204 */
[----:B0-----:R0:W-:Y:S02]  /*bd70*/  STG.E.STRONG.SYS desc[UR36][R6.64], R9 ;  /* 0x0000000906007986 */ /* 0x0011e4000c115924 */
.L_x_258:
[----:B------:R-:W-:Y:S05]  /*bd80*/  BSYNC.RECONVERGENT B1 ;  /* 0x0000000000017941 */ /* 0x000fea0003800200 */
.L_x_257:
[----:B------:R-:W-:Y:S05]  /*bd90*/  @!P2 BRA `(.L_x_259) ;  /* 0xfffffffc0070a947 */ /* 0x000fea000383ffff */
.L_x_256:
[----:B------:R-:W-:Y:S05]  /*bda0*/  BSYNC.RECONVERGENT B0 ;  /* 0x0000000000007941 */ /* 0x000fea0003800200 */
.L_x_255:
[----:B------:R-:W1:Y:S02]  /*bdb0*/  LDCU UR4, c[0x0][0x3c0] ;  /* 0x00007800ff0477ac */ /* 0x000e640008000800 */
[----:B-1----:R-:W-:-:S13]  /*bdc0*/  LOP3.LUT P0, RZ, R37, UR4, RZ, 0xfc, !PT ;  /* 0x0000000425ff7c12 */ /* 0x002fda000f80fcff */
[----:B------:R-:W-:Y:S05]  /*bdd0*/  @P0 BRA `(.L_x_260) ;  /* 0x0000001c00680947 */ /* 0x000fea0003800000 */
[----:B--2---:R-:W1:Y:S02]  /*bde0*/  LDC R19, c[0x0][0x3a4] ;  /* 0x0000e900ff137b82 */ /* 0x004e640000000800 */
[----:B-1----:R-:W-:-:S13]  /*bdf0*/  ISETP.GE.AND P0, PT, R19, 0x1, PT ;  /* 0x000000011300780c */ /* 0x002fda0003f06270 */
[----:B------:R-:W-:Y:S05]  /*be00*/  @!P0 BRA `(.L_x_261) ;  /* 0x0000001c003c8947 */ /* 0x000fea0003800000 */
[----:B------:R-:W1:Y:S01]  /*be10*/  LDC R23, c[0x0][0x3a8] ;  /* 0x0000ea00ff177b82 */ /* 0x000e620000000800 */
[----:B------:R-:W-:Y:S01]  /*be20*/  BSSY B8, `(.L_x_261) ;  /* 0x00001cd000087945 */ /* 0x000fe20003800000 */
[----:B-1----:R-:W-:-:S13]  /*be30*/  ISETP.GE.AND P0, PT, R23, 0x1, PT ;  /* 0x000000011700780c */ /* 0x002fda0003f06270 */
[----:B------:R-:W-:Y:S05]  /*be40*/  @!P0 BRA `(.L_x_262) ;  /* 0x0000001800408947 */ /* 0x000fea0003800000 */
[C---:B------:R-:W-:Y:S01]  /*be50*/  LOP3.LUT R26, R23.reuse, 0xf, RZ, 0xc0, !PT ;  /* 0x0000000f171a7812 */ /* 0x040fe200078ec0ff */
[----:B------:R-:W-:Y:S01]  /*be60*/  HFMA2 R22, -RZ, RZ, 0, 0 ;  /* 0x00000000ff167431 */ /* 0x000fe200000001ff */
[C---:B------:R-:W-:Y:S01]  /*be70*/  LOP3.LUT R25, R23.reuse, 0x7, RZ, 0xc0, !PT ;  /* 0x0000000717197812 */ /* 0x040fe200078ec0ff */
[----:B------:R-:W-:Y:S01]  /*be80*/  BSSY B7, `(.L_x_263) ;  /* 0x000018b000077945 */ /* 0x000fe20003800000 */
[C---:B------:R-:W-:Y:S01]  /*be90*/  VIADD R27, R23.reuse, 0xffffffff ;  /* 0xffffffff171b7836 */ /* 0x040fe20000000000 */
[C---:B------:R-:W-:Y:S01]  /*bea0*/  LOP3.LUT R24, R23.reuse, 0x7ffffff0, RZ, 0xc0, !PT ;  /* 0x7ffffff017187812 */ /* 0x040fe200078ec0ff */
[----:B------:R-:W-:Y:S01]  /*beb0*/  VIADD R19, R26, 0xffffffff ;  /* 0xffffffff1a137836 */ /* 0x000fe20000000000 */
[----:B------:R-:W-:Y:S01]  /*bec0*/  LOP3.LUT R23, R23, 0x3, RZ, 0xc0, !PT ;  /* 0x0000000317177812 */ /* 0x000fe200078ec0ff */
[----:B------:R-:W-:-:S07]  /*bed0*/  VIADD R18, R25, 0xffffffff ;  /* 0xffffffff19127836 */ /* 0x000fce0000000000 */
.L_x_301:
[----:B------:R-:W-:Y:S05]  /*bee0*/  YIELD ;  /* 0x0000000000007946 */ /* 0x000fea0003800000 */
[----:B------:R-:W1:Y:S01]  /*bef0*/  LDCU UR4, c[0x0][0x3a8] ;  /* 0x00007500ff0477ac */ /* 0x000e620008000800 */
[----:B------:R-:W-:Y:S02]  /*bf00*/  ISETP.GE.U32.AND P0, PT, R27, 0xf, PT ;  /* 0x0000000f1b00780c */ /* 0x000fe40003f06070 */
[----:B------:R-:W-:Y:S01]  /*bf10*/  MOV R29, RZ ;  /* 0x000000ff001d7202 */ /* 0x000fe20000000f00 */
[----:B-1----:R-:W-:-:S10]  /*bf20*/  IMAD R28, R22, UR4, RZ ;  /* 0x00000004161c7c24 */ /* 0x002fd4000f8e02ff */
[----:B------:R-:W-:Y:S05]  /*bf30*/  @!P0 BRA `(.L_x_264) ;  /* 0x0000000800b88947 */ /* 0x000fea0003800000 */
[----:B------:R-:W-:Y:S01]  /*bf40*/  BSSY B6, `(.L_x_265) ;  /* 0x00000ac000067945 */ /* 0x000fe20003800000 */
[----:B------:R-:W-:-:S07]  /*bf50*/  IMAD.MOV.U32 R31, RZ, RZ, RZ ;  /* 0x000000ffff1f7224 */ /* 0x000fce00078e00ff */
.L_x_282:
[----:B------:R-:W1:Y:S01]  /*bf60*/  LDC.64 R16, c[0x0][0x380] ;  /* 0x0000e000ff107b82 */ /* 0x000e620000000a00 */
[----:B------:R-:W-:-:S04]  /*bf70*/  IMAD.IADD R3, R28, 0x1, R31 ;  /* 0x000000011c037824 */ /* 0x000fc800078e021f */
[----:B-1----:R-:W-:-:S05]  /*bf80*/  IMAD.WIDE.U32 R16, R3, 0x4, R16 ;  /* 0x0000000403107825 */ /* 0x002fca00078e0010 */
[----:B------:R-:W2:Y:S01]  /*bf90*/  LDG.E.STRONG.SYS R0, desc[UR36][R16.64] ;  /* 0x0000002410007981 */ /* 0x000ea2000c1f5900 */
[----:B------:R-:W-:Y:S01]  /*bfa0*/  MOV R29, 0x0 ;  /* 0x00000000001d7802 */ /* 0x000fe20000000f00 */
[----:B------:R-:W-:Y:S05]  /*bfb0*/  YIELD ;  /* 0x0000000000007946 */ /* 0x000fea0003800000 */
[----:B0-----:R0:W1:Y:S01]  /*bfc0*/  LDC.64 R8, c[0x4][R29] ;  /* 0x010000001d087b82 */ /* 0x0010620000000a00 */
[----:B------:R-:W3:Y:S01]  /*bfd0*/  LDCU.64 UR4, c[0x4][0x10] ;  /* 0x01000200ff0477ac */ /* 0x000ee20008000a00 */
[----:B------:R-:W-:Y:S01]  /*bfe0*/  IADD3 R31, PT, PT, R31, 0x10, RZ ;  /* 0x000000101f1f7810 */ /* 0x000fe20007ffe0ff */
[----:B------:R-:W-:Y:S01]  /*bff0*/  IMAD.U32 R7, RZ, RZ, UR39 ;  /* 0x00000027ff077e24 */ /* 0x000fe2000f8e00ff */
[----:B------:R-:W-:-:S02]  /*c000*/  MOV R6, UR38 ;  /* 0x0000002600067c02 */ /* 0x000fc40008000f00 */
[----:B------:R-:W-:-:S04]  /*c010*/  ISETP.NE.AND P0, PT, R31, R24, PT ;  /* 0x000000181f00720c */ /* 0x000fc80003f05270 */
[----:B------:R-:W-:Y:S01]  /*c020*/  P2R R30, PR, RZ, 0x1 ;  /* 0x00000001ff1e7803 */ /* 0x000fe20000000000 */
[----:B---3--:R-:W-:Y:S02]  /*c030*/  IMAD.U32 R4, RZ, RZ, UR4 ;  /* 0x00000004ff047e24 */ /* 0x008fe4000f8e00ff */
[----:B------:R-:W-:Y:S01]  /*c040*/  IMAD.U32 R5, RZ, RZ, UR5 ;  /* 0x00000005ff057e24 */ /* 0x000fe2000f8e00ff */
[----:B-12---:R0:W-:Y:S06]  /*c050*/  STL [R1], R0 ;  /* 0x0000000001007387 */ /* 0x0061ec0000100800 */
[----:B------:R-:W-:-:S07]  /*c060*/  LEPC R20, `(.L_x_266) ;  /* 0x000000001014794e */ /* 0x000fce0000000000 */
[----:B0-----:R-:W-:Y:S05]  /*c070*/  CALL.ABS.NOINC R8 ;  /* 0x0000000008007343 */ /* 0x001fea0003c00000 */
.L_x_266:
[----:B------:R-:W2:Y:S01]  /*c080*/  LDG.E.STRONG.SYS R0, desc[UR36][R16.64+0x4] ;  /* 0x0000042410007981 */ /* 0x000ea2000c1f5900 */
[----:B------:R0:W1:Y:S01]  /*c090*/  LDC.64 R8, c[0x4][R29] ;  /* 0x010000001d087b82 */ /* 0x0000620000000a00 */
[----:B------:R-:W3:Y:S01]  /*c0a0*/  LDCU.64 UR4, c[0x4][0x10] ;  /* 0x01000200ff0477ac */ /* 0x000ee20008000a00 */
[----:B------:R-:W-:Y:S02]  /*c0b0*/  IMAD.U32 R6, RZ, RZ, UR38 ;  /* 0x00000026ff067e24 */ /* 0x000fe4000f8e00ff */
[----:B------:R-:W-:Y:S02]  /*c0c0*/  IMAD.U32 R7, RZ, RZ, UR39 ;  /* 0x00000027ff077e24 */ /* 0x000fe4000f8e00ff */
[----:B---3--:R-:W-:Y:S01]  /*c0d0*/  IMAD.U32 R4, RZ, RZ, UR4 ;  /* 0x00000004ff047e24 */ /* 0x008fe2000f8e00ff */
[----:B------:R-:W-:Y:S01]  /*c0e0*/  MOV R5, UR5 ;  /* 0x0000000500057c02 */ /* 0x000fe20008000f00 */
[----:B-12---:R0:W-:Y:S06]  /*c0f0*/  STL [R1], R0 ;  /* 0x0000000001007387 */ /* 0x0061ec0000100800 */
[----:B------:R-:W-:-:S07]  /*c100*/  LEPC R20, `(.L_x_267) ;  /* 0x000000001014794e */ /* 0x000fce0000000000 */
[----:B0-----:R-:W-:Y:S05]  /*c110*/  CALL.ABS.NOINC R8 ;  /* 0x0000000008007343 */ /* 0x001fea0003c00000 */
.L_x_267:
[----:B------:R-:W2:Y:S01]  /*c120*/  LDG.E.STRONG.SYS R0, desc[UR36][R16.64+0x8] ;  /* 0x0000082410007981 */ /* 0x000ea2000c1f5900 */
[----:B------:R0:W1:Y:S01]  /*c130*/  LDC.64 R8, c[0x4][R29] ;  /* 0x010000001d087b82 */ /* 0x0000620000000a00 */
[----:B------:R-:W3:Y:S01]  /*c140*/  LDCU.64 UR4, c[0x4][0x10] ;  /* 0x01000200ff0477ac */ /* 0x000ee20008000a00 */
[----:B------:R-:W-:Y:S01]  /*c150*/  IMAD.U32 R6, RZ, RZ, UR38 ;  /* 0x00000026ff067e24 */ /* 0x000fe2000f8e00ff */
[----:B------:R-:W-:Y:S02]  /*c160*/  MOV R7, UR39 ;  /* 0x0000002700077c02 */ /* 0x000fe40008000f00 */
[----:B---3--:R-:W-:Y:S01]  /*c170*/  MOV R4, UR4 ;  /* 0x0000000400047c02 */ /* 0x008fe20008000f00 */
[----:B------:R-:W-:Y:S01]  /*c180*/  IMAD.U32 R5, RZ, RZ, UR5 ;  /* 0x00000005ff057e24 */ /* 0x000fe2000f8e00ff */
[----:B-12---:R0:W-:Y:S06]  /*c190*/  STL [R1], R0 ;  /* 0x0000000001007387 */ /* 0x0061ec0000100800 */
[----:B------:R-:W-:-:S07]  /*c1a0*/  LEPC R20, `(.L_x_268) ;  /* 0x000000001014794e */ /* 0x000fce0000000000 */
[----:B0-----:R-:W-:Y:S05]  /*c1b0*/  CALL.ABS.NOINC R8 ;  /* 0x0000000008007343 */ /* 0x001fea0003c00000 */
.L_x_268:
[----:B------:R-:W2:Y:S01]  /*c1c0*/  LDG.E.STRONG.SYS R0, desc[UR36][R16.64+0xc] ;  /* 0x00000c2410007981 */ /* 0x000ea2000c1f5900 */
[----:B------:R0:W1:Y:S01]  /*c1d0*/  LDC.64 R8, c[0x4][R29] ;  /* 0x010000001d087b82 */ /* 0x0000620000000a00 */
[----:B------:R-:W3:Y:S01]  /*c1e0*/  LDCU.64 UR4, c[0x4][0x10] ;  /* 0x01000200ff0477ac */ /* 0x000ee20008000a00 */
[----:B------:R-:W-:Y:S01]  /*c1f0*/  MOV R6, UR38 ;  /* 0x0000002600067c02 */ /* 0x000fe20008000f00 */
[----:B------:R-:W-:Y:S02]  /*c200*/  IMAD.U32 R7, RZ, RZ, UR39 ;  /* 0x00000027ff077e24 */ /* 0x000fe4000f8e00ff */
[----:B---3--:R-:W-:Y:S02]  /*c210*/  IMAD.U32 R4, RZ, RZ, UR4 ;  /* 0x00000004ff047e24 */ /* 0x008fe4000f8e00ff */
[----:B------:R-:W-:Y:S01]  /*c220*/  IMAD.U32 R5, RZ, RZ, UR5 ;  /* 0x00000005ff057e24 */ /* 0x000fe2000f8e00ff */
[----:B-12---:R0:W-:Y:S06]  /*c230*/  STL [R1], R0 ;  /* 0x0000000001007387 */ /* 0x0061ec0000100800 */
[----:B------:R-:W-:-:S07]  /*c240*/  LEPC R20, `(.L_x_269) ;  /* 0x000000001014794e */ /* 0x000fce0000000000 */
[----:B0-----:R-:W-:Y:S05]  /*c250*/  CALL.ABS.NOINC R8 ;  /* 0x0000000008007343 */ /* 0x001fea0003c00000 */
.L_x_269:
        /* <DEDUP_REMOVED lines=10> */
.L_x_270:
        /* <DEDUP_REMOVED lines=10> */
.L_x_271:
        /* <DEDUP_REMOVED lines=10> */
.L_x_272:
        /* <DEDUP_REMOVED lines=10> */
.L_x_273:
        /* <DEDUP_REMOVED lines=10> */
.L_x_274:
        /* <DEDUP_REMOVED lines=10> */
.L_x_275:
        /* <DEDUP_REMOVED lines=10> */
.L_x_276:
        /* <DEDUP_REMOVED lines=10> */
.L_x_277:
        /* <DEDUP_REMOVED lines=10> */
.L_x_278:
        /* <DEDUP_REMOVED lines=10> */
.L_x_279:
        /* <DEDUP_REMOVED lines=10> */
.L_x_280:
        /* <DEDUP_REMOVED lines=10> */
.L_x_281:
[----:B------:R-:W-:-:S13]  /*c9e0*/  ISETP.NE.AND P6, PT, R30, RZ, PT ;  /* 0x000000ff1e00720c */ /* 0x000fda0003fc5270 */
[----:B------:R-:W-:Y:S05]  /*c9f0*/  @P6 BRA `(.L_x_282) ;  /* 0xfffffff400586947 */ /* 0x000fea000383ffff */
[----:B------:R-:W-:Y:S05]  /*ca00*/  BSYNC B6 ;  /* 0x0000000000067941 */ /* 0x000fea0003800000 */
.L_x_265:
[----:B------:R-:W-:-:S07]  /*ca10*/  IMAD.MOV.U32 R29, RZ, RZ, R24 ;  /* 0x000000ffff1d7224 */ /* 0x000fce00078e0018 */
.L_x_264:
[----:B------:R-:W-:-:S13]  /*ca20*/  ISETP.NE.AND P0, PT, R26, RZ, PT ;  /* 0x000000ff1a00720c */ /* 0x000fda0003f05270 */
[----:B------:R-:W-:Y:S05]  /*ca30*/  @!P0 BRA `(.L_x_283) ;  /* 0x0000000c000c8947 */ /* 0x000fea0003800000 */
[----:B------:R-:W-:-:S13]  /*ca40*/  ISETP.GE.U32.AND P0, PT, R19, 0x7, PT ;  /* 0x000000071300780c */ /* 0x000fda0003f06070 */
[----:B------:R-:W-:Y:S05]  /*ca50*/  @!P0 BRA `(.L_x_284) ;  /* 0x0000000400688947 */ /* 0x000fea0003800000 */
[----:B------:R-:W1:Y:S01]  /*ca60*/  LDC.64 R10, c[0x0][0x380] ;  /* 0x0000e000ff0a7b82 */ /* 0x000e620000000a00 */
[----:B------:R-:W-:Y:S01]  /*ca70*/  IADD3 R3, PT, PT, R28, R29, RZ ;  /* 0x0000001d1c037210 */ /* 0x000fe20007ffe0ff */
[----:B------:R-:W2:Y:S04]  /*ca80*/  LDCU.64 UR4, c[0x4][0x10] ;  /* 0x01000200ff0477ac */ /* 0x000ea80008000a00 */
[----:B-1----:R-:W-:-:S06]  /*ca90*/  IMAD.WIDE.U32 R10, R3, 0x4, R10 ;  /* 0x00000004030a7825 */ /* 0x002fcc00078e000a */
[----:B------:R-:W3:Y:S01]  /*caa0*/  LDG.E.STRONG.SYS R10, desc[UR36][R10.64] ;  /* 0x000000240a0a7981 */ /* 0x000ee2000c1f5900 */
[----:B------:R-:W-:Y:S01]  /*cab0*/  MOV R30, 0x0 ;  /* 0x00000000001e7802 */ /* 0x000fe20000000f00 */
[----:B--2---:R-:W-:Y:S01]  /*cac0*/  IMAD.U32 R4, RZ, RZ, UR4 ;  /* 0x00000004ff047e24 */ /* 0x004fe2000f8e00ff */
[----:B0-----:R-:W-:Y:S01]  /*cad0*/  MOV R6, UR38 ;  /* 0x0000002600067c02 */ /* 0x001fe20008000f00 */
[----:B------:R-:W-:Y:S01]  /*cae0*/  IMAD.U32 R5, RZ, RZ, UR5 ;  /* 0x00000005ff057e24 */ /* 0x000fe2000f8e00ff */
[----:B------:R0:W1:Y:S01]  /*caf0*/  LDC.64 R8, c[0x4][R30] ;  /* 0x010000001e087b82 */ /* 0x0000620000000a00 */
[----:B------:R-:W-:Y:S01]  /*cb00*/  IMAD.U32 R7, RZ, RZ, UR39 ;  /* 0x00000027ff077e24 */ /* 0x000fe2000f8e00ff */
[----:B-1-3--:R0:W-:Y:S06]  /*cb10*/  STL [R1], R10 ;  /* 0x0000000a01007387 */ /* 0x00a1ec0000100800 */
[----:B------:R-:W-:-:S07]  /*cb20*/  LEPC R20, `(.L_x_285) ;  /* 0x000000001014794e */ /* 0x000fce0000000000 */
[----:B0-----:R-:W-:Y:S05]  /*cb30*/  CALL.ABS.NOINC R8 ;  /* 0x0000000008007343 */ /* 0x001fea0003c00000 */
.L_x_285:
[----:B------:R-:W0:Y:S01]  /*cb40*/  LDCU.64 UR4, c[0x0][0x380] ;  /* 0x00007000ff0477ac */ /* 0x000e220008000a00 */
[----:B------:R-:W-:-:S05]  /*cb50*/  IADD3 R0, P0, PT, R28, R29, RZ ;  /* 0x0000001d1c007210 */ /* 0x000fca0007f1e0ff */
[----:B------:R-:W-:Y:S01]  /*cb60*/  IMAD.X R3, RZ, RZ, RZ, P0 ;  /* 0x000000ffff037224 */ /* 0x000fe200000e06ff */
[----:B0-----:R-:W-:-:S04]  /*cb70*/  LEA R16, P0, R0, UR4, 0x2 ;  /* 0x0000000400107c11 */ /* 0x001fc8000f8010ff */
[----:B------:R-:W-:Y:S01]  /*cb80*/  LEA.HI.X R17, R0, UR5, R3, 0x2, P0 ;  /* 0x0000000500117c11 */ /* 0x000fe200080f1403 */
[----:B------:R0:W1:Y:S01]  /*cb90*/  LDC.64 R8, c[0x4][R30] ;  /* 0x010000001e087b82 */ /* 0x0000620000000a00 */
[----:B------:R-:W2:Y:S03]  /*cba0*/  LDCU.64 UR4, c[0x4][0x10] ;  /* 0x01000200ff0477ac */ /* 0x000ea60008000a00 */
[----:B------:R-:W3:Y:S01]  /*cbb0*/  LDG.E.STRONG.SYS R0, desc[UR36][R16.64+0x4] ;  /* 0x0000042410007981 */ /* 0x000ee2000c1f5900 */
[----:B------:R-:W-:Y:S01]  /*cbc0*/  IMAD.U32 R6, RZ, RZ, UR38 ;  /* 0x00000026ff067e24 */ /* 0x000fe2000f8e00ff */
[----:B------:R-:W-:Y:S02]  /*cbd0*/  MOV R7, UR39 ;  /* 0x0000002700077c02 */ /* 0x000fe40008000f00 */
[----:B--2---:R-:W-:Y:S01]  /*cbe0*/  MOV R4, UR4 ;  /* 0x0000000400047c02 */ /* 0x004fe20008000f00 */
[----:B------:R-:W-:Y:S01]  /*cbf0*/  IMAD.U32 R5, RZ, RZ, UR5 ;  /* 0x00000005ff057e24 */ /* 0x000fe2000f8e00ff */
[----:B-1-3--:R0:W-:Y:S06]  /*cc00*/  STL [R1], R0 ;  /* 0x0000000001007387 */ /* 0x00a1ec0000100800 */
[----:B------:R-:W-:-:S07]  /*cc10*/  LEPC R20, `(.L_x_286) ;  /* 0x000000001014794e */ /* 0x000fce0000000000 */
[----:B0-----:R-:W-:Y:S05]  /*cc20*/  CALL.ABS.NOINC R8 ;  /* 0x0000000008007343 */ /* 0x001fea0003c00000 */
.L_x_286:
        /* <DEDUP_REMOVED lines=10> */
.L_x_287:
        /* <DEDUP_REMOVED lines=10> */
.L_x_288:
        /* <DEDUP_REMOVED lines=10> */
.L_x_289:
        /* <DEDUP_REMOVED lines=10> */
.L_x_290:
        /* <DEDUP_REMOVED lines=10> */
.L_x_291:
[----:B------:R-:W2:Y:S01]  /*cf50*/  LDG.E.STRONG.SYS R16, desc[UR36][R16.64+0x1c] ;  /* 0x00001c2410107981 */ /* 0x000ea2000c1f5900 */
[----:B------:R-:W0:Y:S01]  /*cf60*/  LDC.64 R30, c[0x4][R30] ;  /* 0x010000001e1e7b82 */ /* 0x000e220000000a00 */
[----:B------:R-:W1:Y:S01]  /*cf70*/  LDCU.64 UR4, c[0x4][0x10] ;  /* 0x01000200ff0477ac */ /* 0x000e620008000a00 */
[----:B------:R-:W-:Y:S01]  /*cf80*/  IMAD.U32 R6, RZ, RZ, UR38 ;  /* 0x00000026ff067e24 */ /* 0x000fe2000f8e00ff */
[----:B------:R-:W-:Y:S02]  /*cf90*/  MOV R7, UR39 ;  /* 0x0000002700077c02 */ /* 0x000fe40008000f00 */
[----:B-1----:R-:W-:Y:S01]  /*cfa0*/  MOV R4, UR4 ;  /* 0x0000000400047c02 */ /* 0x002fe20008000f00 */
[----:B------:R-:W-:Y:S01]  /*cfb0*/  IMAD.U32 R5, RZ, RZ, UR5 ;  /* 0x00000005ff057e24 */ /* 0x000fe2000f8e00ff */
[----:B0-2---:R1:W-:Y:S06]  /*cfc0*/  STL [R1], R16 ;  /* 0x0000001001007387 */ /* 0x0053ec0000100800 */
[----:B------:R-:W-:-:S07]  /*cfd0*/  LEPC R20, `(.L_x_292) ;  /* 0x000000001014794e */ /* 0x000fce0000000000 */
[----:B-1----:R-:W-:Y:S05]  /*cfe0*/  CALL.ABS.NOINC R30 ;  /* 0x000000001e007343 */ /* 0x002fea0003c00000 */
.L_x_292:
[----:B------:R-:W-:-:S07]  /*cff0*/  VIADD R29, R29, 0x8 ;  /* 0x000000081d1d7836 */ /* 0x000fce0000000000 */
.L_x_284:
[----:B------:R-:W-:-:S13]  /*d000*/  ISETP.NE.AND P0, PT, R25, RZ, PT ;  /* 0x000000ff1900720c */ /* 0x000fda0003f05270 */
[----:B------:R-:W-:Y:S05]  /*d010*/  @!P0 BRA `(.L_x_283) ;  /* 0x0000000400948947 */ /* 0x000fea0003800000 */
[----:B------:R-:W-:-:S13]  /*d020*/  ISETP.GE.U32.AND P0, PT, R18, 0x3, PT ;  /* 0x000000031200780c */ /* 0x000fda0003f06070 */
[----:B------:R-:W-:Y:S05]  /*d030*/  @!P0 BRA `(.L_x_293) ;  /* 0x0000000000c88947 */ /* 0x000fea0003800000 */
[----:B------:R-:W1:Y:S01]  /*d040*/  LDC.64 R10, c[0x0][0x380] ;  /* 0x0000e000ff0a7b82 */ /* 0x000e620000000a00 */
[----:B------:R-:W-:Y:S01]  /*d050*/  IMAD.IADD R3, R28, 0x1, R29 ;  /* 0x000000011c037824 */ /* 0x000fe200078e021d */
[----:B------:R-:W-:Y:S01]  /*d060*/  MOV R30, 0x0 ;  /* 0x00000000001e7802 */ /* 0x000fe20000000f00 */
[----:B------:R-:W2:Y:S02]  /*d070*/  LDCU.64 UR4, c[0x4][0x10] ;  /* 0x01000200ff0477ac */ /* 0x000ea40008000a00 */
[----:B-1----:R-:W-:-:S05]  /*d080*/  IMAD.WIDE.U32 R10, R3, 0x4, R10 ;  /* 0x00000004030a7825 */ /* 0x002fca00078e000a */
[----:B------:R-:W3:Y:S01]  /*d090*/  LDG.E.STRONG.SYS R0, desc[UR36][R10.64] ;  /* 0x000000240a007981 */ /* 0x000ee2000c1f5900 */
[----:B0-----:R0:W1:Y:S01]  /*d0a0*/  LDC.64 R8, c[0x4][R30] ;  /* 0x010000001e087b82 */ /* 0x0010620000000a00 */
[----:B--2---:R-:W-:Y:S01]  /*d0b0*/  MOV R4, UR4 ;  /* 0x0000000400047c02 */ /* 0x004fe20008000f00 */
[----:B------:R-:W-:Y:S01]  /*d0c0*/  IMAD.U32 R5, RZ, RZ, UR5 ;  /* 0x00000005ff057e24 */ /* 0x000fe2000f8e00ff */
[----:B------:R-:W-:Y:S01]  /*d0d0*/  MOV R7, UR39 ;  /* 0x0000002700077c02 */ /* 0x000fe20008000f00 */
[----:B------:R-:W-:Y:S01]  /*d0e0*/  IMAD.U32 R6, RZ, RZ, UR38 ;  /* 0x00000026ff067e24 */ /* 0x000fe2000f8e00ff */
[----:B-1-3--:R0:W-:Y:S06]  /*d0f0*/  STL [R1], R0 ;  /* 0x0000000001007387 */ /* 0x00a1ec0000100800 */
[----:B------:R-:W-:-:S07]  /*d100*/  LEPC R20, `(.L_x_294) ;  /* 0x000000001014794e */ /* 0x000fce0000000000 */
[----:B0-----:R-:W-:Y:S05]  /*d110*/  CALL.ABS.NOINC R8 ;  /* 0x0000000008007343 */ /* 0x001fea0003c00000 */
.L_x_294:
        /* <DEDUP_REMOVED lines=8> */
[----:B------:R-:W-:Y:S02]  /*d1a0*/  IMAD.U32 R6, RZ, RZ, UR38 ;  /* 0x00000026ff067e24 */ /* 0x000fe4000f8e00ff */
[----:B------:R-:W-:Y:S02]  /*d1b0*/  IMAD.U32 R7, RZ, RZ, UR39 ;  /* 0x00000027ff077e24 */ /* 0x000fe4000f8e00ff */
[----:B--2---:R-:W-:Y:S01]  /*d1c0*/  IMAD.U32 R4, RZ, RZ, UR4 ;  /* 0x00000004ff047e24 */ /* 0x004fe2000f8e00ff */
[----:B------:R-:W-:Y:S01]  /*d1d0*/  MOV R5, UR5 ;  /* 0x0000000500057c02 */ /* 0x000fe20008000f00 */
[----:B-1-3--:R0:W-:Y:S06]  /*d1e0*/  STL [R1], R0 ;  /* 0x0000000001007387 */ /* 0x00a1ec0000100800 */
[----:B------:R-:W-:-:S07]  /*d1f0*/  LEPC R20, `(.L_x_295) ;  /* 0x000000001014794e */ /* 0x000fce0000000000 */
[----:B0-----:R-:W-:Y:S05]  /*d200*/  CALL.ABS.NOINC R8 ;  /* 0x0000000008007343 */ /* 0x001fea0003c00000 */
.L_x_295:
        /* <DEDUP_REMOVED lines=10> */
.L_x_296:
[----:B------:R-:W2:Y:S01]  /*d2b0*/  LDG.E.STRONG.SYS R16, desc[UR36][R16.64+0xc] ;  /* 0x00000c2410107981 */ /* 0x000ea2000c1f5900 */
[----:B------:R-:W0:Y:S01]  /*d2c0*/  LDC.64 R30, c[0x4][R30] ;  /* 0x010000001e1e7b82 */ /* 0x000e220000000a00 */
[----:B------:R-:W1:Y:S01]  /*d2d0*/  LDCU.64 UR4, c[0x4][0x10] ;  /* 0x01000200ff0477ac */ /* 0x000e620008000a00 */
[----:B------:R-:W-:Y:S01]  /*d2e0*/  MOV R6, UR38 ;  /* 0x0000002600067c02 */ /* 0x000fe20008000f00 */
[----:B------:R-:W-:Y:S02]  /*d2f0*/  IMAD.U32 R7, RZ, RZ, UR39 ;  /* 0x00000027ff077e24 */ /* 0x000fe4000f8e00ff */
[----:B-1----:R-:W-:Y:S02]  /*d300*/  IMAD.U32 R4, RZ, RZ, UR4 ;  /* 0x00000004ff047e24 */ /* 0x002fe4000f8e00ff */
[----:B------:R-:W-:Y:S01]  /*d310*/  IMAD.U32 R5, RZ, RZ, UR5 ;  /* 0x00000005ff057e24 */ /* 0x000fe2000f8e00ff */
[----:B0-2---:R1:W-:Y:S06]  /*d320*/  STL [R1], R16 ;  /* 0x0000001001007387 */ /* 0x0053ec0000100800 */
[----:B------:R-:W-:-:S07]  /*d330*/  LEPC R20, `(.L_x_297) ;  /* 0x000000001014794e */ /* 0x000fce0000000000 */
[----:B-1----:R-:W-:Y:S05]  /*d340*/  CALL.ABS.NOINC R30 ;  /* 0x000000001e007343 */ /* 0x002fea0003c00000 */
.L_x_297:
[----:B------:R-:W-:-:S07]  /*d350*/  VIADD R29, R29, 0x4 ;  /* 0x000000041d1d7836 */ /* 0x000fce0000000000 */
.L_x_293:
[----:B------:R-:W-:-:S13]  /*d360*/  ISETP.NE.AND P0, PT, R23, RZ, PT ;  /* 0x000000ff1700720c */ /* 0x000fda0003f05270 */
        /* <DEDUP_REMOVED lines=8> */
[----:B------:R-:W-:Y:S01]  /*d3f0*/  ISETP.NE.AND P0, PT, R23, 0x1, PT ;  /* 0x000000011700780c */ /* 0x000fe20003f05270 */
[----:B------:R-:W-:Y:S01]  /*d400*/  IMAD.U32 R5, RZ, RZ, UR5 ;  /* 0x00000005ff057e24 */ /* 0x000fe2000f8e00ff */
[----:B0-----:R0:W1:Y:S01]  /*d410*/  LDC.64 R8, c[0x4][R30] ;  /* 0x010000001e087b82 */ /* 0x0010620000000a00 */
[----:B------:R-:W-:Y:S01]  /*d420*/  MOV R6, UR38 ;  /* 0x0000002600067c02 */ /* 0x000fe20008000f00 */
[----:B------:R-:W-:Y:S01]  /*d430*/  IMAD.U32 R7, RZ, RZ, UR39 ;  /* 0x00000027ff077e24 */ /* 0x000fe2000f8e00ff */
[----:B------:R-:W-:Y:S01]  /*d440*/  P2R R0, PR, RZ, 0x1 ;  /* 0x00000001ff007803 */ /* 0x000fe20000000000 */
[----:B-1-3--:R0:W-:Y:S07]  /*d450*/  STL [R1], R10 ;  /* 0x0000000a01007387 */ /* 0x00a1ee0000100800 */
[----:B------:R-:W-:-:S07]  /*d460*/  LEPC R20, `(.L_x_298) ;  /* 0x000000001014794e */ /* 0x000fce0000000000 */
[----:B0-----:R-:W-:Y:S05]  /*d470*/  CALL.ABS.NOINC R8 ;  /* 0x0000000008007343 */ /* 0x001fea0003c00000 */
.L_x_298:
[----:B------:R-:W-:-:S13]  /*d480*/  ISETP.NE.AND P6, PT, R23, 0x1, PT ;  /* 0x000000011700780c */ /* 0x000fda0003fc5270 */
[----:B------:R-:W-:Y:S05]  /*d490*/  @!P6 BRA `(.L_x_283) ;  /* 0x000000000074e947 */ /* 0x000fea0003800000 */
        /* <DEDUP_REMOVED lines=8> */
[----:B------:R-:W-:Y:S01]  /*d520*/  ISETP.NE.AND P0, PT, R23, 0x2, PT ;  /* 0x000000021700780c */ /* 0x000fe20003f05270 */
[----:B------:R-:W-:Y:S01]  /*d530*/  IMAD.U32 R6, RZ, RZ, UR38 ;  /* 0x00000026ff067e24 */ /* 0x000fe2000f8e00ff */
[----:B------:R-:W-:Y:S02]  /*d540*/  MOV R7, UR39 ;  /* 0x0000002700077c02 */ /* 0x000fe40008000f00 */
[----:B--2---:R-:W-:Y:S01]  /*d550*/  MOV R4, UR4 ;  /* 0x0000000400047c02 */ /* 0x004fe20008000f00 */
[----:B------:R-:W-:Y:S01]  /*d560*/  IMAD.U32 R5, RZ, RZ, UR5 ;  /* 0x00000005ff057e24 */ /* 0x000fe2000f8e00ff */
[----:B---3--:R2:W-:Y:S02]  /*d570*/  STL [R1], R0 ;  /* 0x0000000001007387 */ /* 0x0085e40000100800 */
[----:B012---:R-:W-:-:S07]  /*d580*/  P2R R0, PR, RZ, 0x1 ;  /* 0x00000001ff007803 */ /* 0x007fce0000000000 */
[----:B------:R-:W-:-:S07]  /*d590*/  LEPC R20, `(.L_x_299) ;  /* 0x000000001014794e */ /* 0x000fce0000000000 */
[----:B------:R-:W-:Y:S05]  /*d5a0*/  CALL.ABS.NOINC R8 ;  /* 0x0000000008007343 */ /* 0x000fea0003c00000 */
.L_x_299:
[----:B------:R-:W-:-:S13]  /*d5b0*/  ISETP.NE.AND P6, PT, R23, 0x2, PT ;  /* 0x000000021700780c */ /* 0x000fda0003fc5270 */
[----:B------:R-:W-:Y:S05]  /*d5c0*/  @!P6 BRA `(.L_x_283) ;  /* 0x000000000028e947 */ /* 0x000fea0003800000 */
        /* <DEDUP_REMOVED lines=10> */
.L_x_283:
[----:B------:R-:W-:Y:S01]  /*d670*/  MOV R0, 0x0 ;  /* 0x0000000000007802 */ /* 0x000fe20000000f00 */
[----:B------:R-:W1:Y:S01]  /*d680*/  LDCU.64 UR4, c[0x4][0x18] ;  /* 0x01000300ff0477ac */ /* 0x000e620008000a00 */
[----:B0-----:R-:W-:Y:S02]  /*d690*/  CS2R R6, SRZ ;  /* 0x0000000000067805 */ /* 0x001fe4000001ff00 */
[----:B------:R0:W2:Y:S01]  /*d6a0*/  LDC.64 R8, c[0x4][R0] ;  /* 0x0100000000087b82 */ /* 0x0000a20000000a00 */
[----:B-1----:R-:W-:Y:S01]  /*d6b0*/  IMAD.U32 R4, RZ, RZ, UR4 ;  /* 0x00000004ff047e24 */ /* 0x002fe2000f8e00ff */
[----:B0-----:R-:W-:-:S07]  /*d6c0*/  MOV R5, UR5 ;  /* 0x0000000500057c02 */ /* 0x001fce0008000f00 */
[----:B------:R-:W-:-:S07]  /*d6d0*/  LEPC R20, `(.L_x_300) ;  /* 0x000000001014794e */ /* 0x000fce0000000000 */
[----:B--2---:R-:W-:Y:S05]  /*d6e0*/  CALL.ABS.NOINC R8 ;  /* 0x0000000008007343 */ /* 0x004fea0003c00000 */
.L_x_300:
[----:B------:R-:W0:Y:S01]  /*d6f0*/  LDCU UR4, c[0x0][0x3a4] ;  /* 0x00007480ff0477ac */ /* 0x000e220008000800 */
[----:B------:R-:W-:-:S05]  /*d700*/  VIADD R22, R22, 0x1 ;  /* 0x0000000116167836 */ /* 0x000fca0000000000 */
[----:B0-----:R-:W-:-:S13]  /*d710*/  ISETP.NE.AND P0, PT, R22, UR4, PT ;  /* 0x0000000416007c0c */ /* 0x001fda000bf05270 */
[----:B------:R-:W-:Y:S05]  /*d720*/  @P0 BRA `(.L_x_301) ;  /* 0xffffffe400ec0947 */ /* 0x000fea000383ffff */
[----:B------:R-:W-:Y:S05]  /*d730*/  BSYNC B7 ;  /* 0x0000000000077941 */ /* 0x000fea0003800000 */
.L_x_263:
[----:B------:R-:W-:Y:S05]  /*d740*/  BRA `(.L_x_302) ;  /* 0x0000000000e87947 */ /* 0x000fea0003800000 */
.L_x_262:
[C---:B------:R-:W-:Y:S01]  /*d750*/  VIADD R0, R19.reuse, 0xffffffff ;  /* 0xffffffff13007836 */ /* 0x040fe20000000000 */
[----:B------:R-:W-:-:S04]  /*d760*/  LOP3.LUT R18, R19, 0x3, RZ, 0xc0, !PT ;  /* 0x0000000313127812 */ /* 0x000fc800078ec0ff */
[----:B------:R-:W-:-:S13]  /*d770*/  ISETP.GE.U32.AND P0, PT, R0, 0x3, PT ;  /* 0x000000030000780c */ /* 0x000fda0003f06070 */
[----:B------:R-:W-:Y:S05]  /*d780*/  @!P0 BRA `(.L_x_303) ;  /* 0x0000000000988947 */ /* 0x000fea0003800000 */
[----:B------:R-:W-:Y:S01]  /*d790*/  HFMA2 R22, -RZ, RZ, 0, 0 ;  /* 0x00000000ff167431 */ /* 0x000fe200000001ff */
[----:B------:R-:W-:Y:S01]  /*d7a0*/  BSSY.RECONVERGENT B6, `(.L_x_303) ;  /* 0x0000024000067945 */ /* 0x000fe20003800200 */
[----:B------:R-:W-:-:S07]  /*d7b0*/  LOP3.LUT R19, R19, 0x7ffffffc, RZ, 0xc0, !PT ;  /* 0x7ffffffc13137812 */ /* 0x000fce00078ec0ff */
.L_x_308:
[----:B------:R-:W-:Y:S01]  /*d7c0*/  MOV R16, 0x0 ;  /* 0x0000000000107802 */ /* 0x000fe20000000f00 */
[----:B------:R-:W1:Y:S01]  /*d7d0*/  LDCU.64 UR4, c[0x4][0x18] ;  /* 0x01000300ff0477ac */ /* 0x000e620008000a00 */
[----:B------:R-:W-:Y:S01]  /*d7e0*/  VIADD R22, R22, 0x4 ;  /* 0x0000000416167836 */ /* 0x000fe20000000000 */
[----:B0-----:R-:W-:Y:S01]  /*d7f0*/  CS2R R6, SRZ ;  /* 0x0000000000067805 */ /* 0x001fe2000001ff00 */
[----:B------:R0:W2:Y:S03]  /*d800*/  LDC.64 R8, c[0x4][R16] ;  /* 0x0100000010087b82 */ /* 0x0000a60000000a00 */
[----:B------:R-:W-:-:S04]  /*d810*/  ISETP.NE.AND P0, PT, R22, R19, PT ;  /* 0x000000131600720c */ /* 0x000fc80003f05270 */
[----:B------:R-:W-:Y:S01]  /*d820*/  P2R R23, PR, RZ, 0x1 ;  /* 0x00000001ff177803 */ /* 0x000fe20000000000 */
[----:B-1----:R-:W-:Y:S01]  /*d830*/  IMAD.U32 R4, RZ, RZ, UR4 ;  /* 0x00000004ff047e24 */ /* 0x002fe2000f8e00ff */
[----:B0-----:R-:W-:-:S07]  /*d840*/  MOV R5, UR5 ;  /* 0x0000000500057c02 */ /* 0x001fce0008000f00 */
[----:B------:R-:W-:-:S07]  /*d850*/  LEPC R20, `(.L_x_304) ;  /* 0x000000001014794e */ /* 0x000fce0000000000 */
[----:B--2---:R-:W-:Y:S05]  /*d860*/  CALL.ABS.NOINC R8 ;  /* 0x0000000008007343 */ /* 0x004fea0003c00000 */
.L_x_304:
[----:B------:R0:W1:Y:S01]  /*d870*/  LDC.64 R8, c[0x4][R16] ;  /* 0x0100000010087b82 */ /* 0x0000620000000a00 */
[----:B------:R-:W2:Y:S01]  /*d880*/  LDCU.64 UR4, c[0x4][0x18] ;  /* 0x01000300ff0477ac */ /* 0x000ea20008000a00 */
[----:B------:R-:W-:Y:S01]  /*d890*/  CS2R R6, SRZ ;  /* 0x0000000000067805 */ /* 0x000fe2000001ff00 */
[----:B--2---:R-:W-:Y:S02]  /*d8a0*/  IMAD.U32 R4, RZ, RZ, UR4 ;  /* 0x00000004ff047e24 */ /* 0x004fe4000f8e00ff */
[----:B0-----:R-:W-:-:S07]  /*d8b0*/  IMAD.U32 R5, RZ, RZ, UR5 ;  /* 0x00000005ff057e24 */ /* 0x001fce000f8e00ff */
[----:B------:R-:W-:-:S07]  /*d8c0*/  LEPC R20, `(.L_x_305) ;  /* 0x000000001014794e */ /* 0x000fce0000000000 */
[----:B-1----:R-:W-:Y:S05]  /*d8d0*/  CALL.ABS.NOINC R8 ;  /* 0x0000000008007343 */ /* 0x002fea0003c00000 */
.L_x_305:
[----:B------:R0:W1:Y:S01]  /*d8e0*/  LDC.64 R8, c[0x4][R16] ;  /* 0x0100000010087b82 */ /* 0x0000620000000a00 */
[----:B------:R-:W2:Y:S01]  /*d8f0*/  LDCU.64 UR4, c[0x4][0x18] ;  /* 0x01000300ff0477ac */ /* 0x000ea20008000a00 */
[----:B------:R-:W-:Y:S02]  /*d900*/  CS2R R6, SRZ ;  /* 0x0000000000067805 */ /* 0x000fe4000001ff00 */
[----:B--2---:R-:W-:Y:S01]  /*d910*/  MOV R4, UR4 ;  /* 0x0000000400047c02 */ /* 0x004fe20008000f00 */
[----:B0-----:R-:W-:-:S07]  /*d920*/  IMAD.U32 R5, RZ, RZ, UR5 ;  /* 0x00000005ff057e24 */ /* 0x001fce000f8e00ff */
[----:B------:R-:W-:-:S07]  /*d930*/  LEPC R20, `(.L_x_306) ;  /* 0x000000001014794e */ /* 0x000fce0000000000 */
[----:B-1----:R-:W-:Y:S05]  /*d940*/  CALL.ABS.NOINC R8 ;  /* 0x0000000008007343 */ /* 0x002fea0003c00000 */
.L_x_306:
[----:B------:R-:W0:Y:S01]  /*d950*/  LDC.64 R16, c[0x4][R16] ;  /* 0x0100000010107b82 */ /* 0x000e220000000a00 */
[----:B------:R-:W1:Y:S01]  /*d960*/  LDCU.64 UR4, c[0x4][0x18] ;  /* 0x01000300ff0477ac */ /* 0x000e620008000a00 */
[----:B------:R-:W-:Y:S01]  /*d970*/  CS2R R6, SRZ ;  /* 0x0000000000067805 */ /* 0x000fe2000001ff00 */
[----:B-1----:R-:W-:Y:S01]  /*d980*/  IMAD.U32 R4, RZ, RZ, UR4 ;  /* 0x00000004ff047e24 */ /* 0x002fe2000f8e00ff */
[----:B------:R-:W-:-:S07]  /*d990*/  MOV R5, UR5 ;  /* 0x0000000500057c02 */ /* 0x000fce0008000f00 */
[----:B------:R-:W-:-:S07]  /*d9a0*/  LEPC R20, `(.L_x_307) ;  /* 0x000000001014794e */ /* 0x000fce0000000000 */
[----:B0-----:R-:W-:Y:S05]  /*d9b0*/  CALL.ABS.NOINC R16 ;  /* 0x0000000010007343 */ /* 0x001fea0003c00000 */
.L_x_307:
[----:B------:R-:W-:-:S13]  /*d9c0*/  ISETP.NE.AND P6, PT, R23, RZ, PT ;  /* 0x000000ff1700720c */ /* 0x000fda0003fc5270 */
[----:B------:R-:W-:Y:S05]  /*d9d0*/  @P6 BRA `(.L_x_308) ;  /* 0xfffffffc00786947 */ /* 0x000fea000383ffff */
[----:B------:R-:W-:Y:S05]  /*d9e0*/  BSYNC.RECONVERGENT B6 ;  /* 0x0000000000067941 */ /* 0x000fea0003800200 */
.L_x_303:
[----:B------:R-:W-:-:S13]  /*d9f0*/  ISETP.NE.AND P0, PT, R18, RZ, PT ;  /* 0x000000ff1200720c */ /* 0x000fda0003f05270 */
[----:B------:R-:W-:Y:S05]  /*da00*/  @!P0 BRA `(.L_x_302) ;  /* 0x0000000000388947 */ /* 0x000fea0003800000 */
[----:B------:R-:W-:-:S07]  /*da10*/  IMAD.MOV.U32 R17, RZ, RZ, RZ ;  /* 0x000000ffff117224 */ /* 0x000fce00078e00ff */
.L_x_310:
[----:B------:R-:W1:Y:S01]  /*da20*/  LDCU.64 UR4, c[0x4][0x18] ;  /* 0x01000300ff0477ac */ /* 0x000e620008000a00 */
[----:B------:R-:W-:Y:S01]  /*da30*/  VIADD R17, R17, 0x1 ;  /* 0x0000000111117836 */ /* 0x000fe20000000000 */
[----:B------:R-:W-:Y:S02]  /*da40*/  MOV R0, 0x0 ;  /* 0x0000000000007802 */ /* 0x000fe40000000f00 */
[----:B0-----:R-:W-:Y:S02]  /*da50*/  CS2R R6, SRZ ;  /* 0x0000000000067805 */ /* 0x001fe4000001ff00 */
[----:B------:R-:W-:Y:S01]  /*da60*/  ISETP.NE.AND P0, PT, R17, R18, PT ;  /* 0x000000121100720c */ /* 0x000fe20003f05270 */
[----:B------:R0:W2:Y:S03]  /*da70*/  LDC.64 R8, c[0x4][R0] ;  /* 0x0100000000087b82 */ /* 0x0000a60000000a00 */
[----:B0-----:R-:W-:-:S02]  /*da80*/  P2R R0, PR, RZ, 0x1 ;  /* 0x00000001ff007803 */ /* 0x001fc40000000000 */
[----:B-1----:R-:W-:Y:S01]  /*da90*/  MOV R4, UR4 ;  /* 0x0000000400047c02 */ /* 0x002fe20008000f00 */
[----:B------:R-:W-:-:S07]  /*daa0*/  IMAD.U32 R5, RZ, RZ, UR5 ;  /* 0x00000005ff057e24 */ /* 0x000fce000f8e00ff */
[----:B------:R-:W-:-:S07]  /*dab0*/  LEPC R20, `(.L_x_309) ;  /* 0x000000001014794e */ /* 0x000fce0000000000 */
[----:B--2---:R-:W-:Y:S05]  /*dac0*/  CALL.ABS.NOINC R8 ;  /* 0x0000000008007343 */ /* 0x004fea0003c00000 */
.L_x_309:
[----:B------:R-:W-:-:S13]  /*dad0*/  ISETP.NE.AND P6, PT, R17, R18, PT ;  /* 0x000000121100720c */ /* 0x000fda0003fc5270 */
[----:B------:R-:W-:Y:S05]  /*dae0*/  @P6 BRA `(.L_x_310) ;  /* 0xfffffffc00cc6947 */ /* 0x000fea000383ffff */
.L_x_302:
[----:B------:R-:W-:Y:S05]  /*daf0*/  BSYNC B8 ;  /* 0x0000000000087941 */ /* 0x000fea0003800000 */
.L_x_261:
        /* <DEDUP_REMOVED lines=8> */
.L_x_260:
[----:B------:R-:W1:Y:S01]  /*db80*/  LDC R0, c[0x0][0x3b0] ;  /* 0x0000ec00ff007b82 */ /* 0x000e620000000800 */
[----:B------:R-:W1:Y:S01]  /*db90*/  LDCU UR4, c[0x0][0x3d8] ;  /* 0x00007b00ff0477ac */ /* 0x000e620008000800 */
[----:B------:R-:W-:-:S06]  /*dba0*/  ISETP.NE.AND P1, PT, R37, RZ, PT ;  /* 0x000000ff2500720c */ /* 0x000fcc0003f25270 */
[----:B--2---:R-:W2:Y:S01]  /*dbb0*/  LDC.64 R16, c[0x0][0x3e0] ;  /* 0x0000f800ff107b82 */ /* 0x004ea20000000a00 */
[----:B-1----:R-:W-:Y:S01]  /*dbc0*/  IMAD R3, R0, UR4, RZ ;  /* 0x0000000400037c24 */ /* 0x002fe2000f8e02ff */
[----:B------:R-:W-:Y:S05]  /*dbd0*/  WARPSYNC.ALL ;  /* 0x0000000000007948 */ /* 0x000fea0003800000 */
[----:B------:R-:W-:Y:S01]  /*dbe0*/  BSSY.RECONVERGENT B0, `(.L_x_311) ;  /* 0x0000007000007945 */ /* 0x000fe20003800200 */
[----:B--2---:R-:W-:Y:S01]  /*dbf0*/  IMAD.WIDE R16, R3, 0x4, R16 ;  /* 0x0000000403107825 */ /* 0x004fe200078e0210 */
[----:B------:R-:W-:Y:S06]  /*dc00*/  BAR.SYNC.DEFER_BLOCKING 0x0 ;  /* 0x0000000000007b1d */ /* 0x000fec0000010000 */
[----:B------:R-:W-:Y:S05]  /*dc10*/  @P1 BRA `(.L_x_312) ;  /* 0x00000000000c1947 */ /* 0x000fea0003800000 */
[----:B------:R-:W2:Y:S02]  /*dc20*/  LDG.E.STRONG.SYS R0, desc[UR36][R16.64+0x4] ;  /* 0x0000042410007981 */ /* 0x000ea4000c1f5900 */
[----:B--2---:R-:W-:-:S05]  /*dc30*/  VIADD R3, R0, 0x1 ;  /* 0x0000000100037836 */ /* 0x004fca0000000000 */
[----:B------:R1:W-:Y:S02]  /*dc40*/  STG.E.STRONG.SYS desc[UR36][R16.64+0x4], R3 ;  /* 0x0000040310007986 */ /* 0x0003e4000c115924 */
.L_x_312:
[----:B------:R-:W-:Y:S05]  /*dc50*/  BSYNC.RECONVERGENT B0 ;  /* 0x0000000000007941 */ /* 0x000fea0003800200 */
.L_x_311:
[----:B------:R-:W2:Y:S02]  /*dc60*/  LDCU UR4, c[0x0][0x3ac] ;  /* 0x00007580ff0477ac */ /* 0x000ea40008000800 */
[----:B--2---:R-:W-:Y:S02]  /*dc70*/  UISETP.GE.AND UP0, UPT, UR4, 0x3, UPT ;  /* 0x000000030400788c */ /* 0x004fe4000bf06270 */
[----:B------:R-:W-:Y:S01]  /*dc80*/  UIADD3 UR46, UPT, UPT, UR4, -0x1, URZ ;  /* 0xffffffff042e7890 */ /* 0x000fe2000fffe0ff */
[----:B------:R-:W-:Y:S06]  /*dc90*/  BAR.SYNC.DEFER_BLOCKING 0x0 ;  /* 0x0000000000007b1d */ /* 0x000fec0000010000 */
[----:B------:R-:W-:Y:S05]  /*dca0*/  BRA.U !UP0, `(.L_x_313) ;  /* 0x00000049085c7547 */ /* 0x000fea000b800000 */
[----:B------:R-:W1:Y:S01]  /*dcb0*/  LDCU.128 UR4, c[0x0][0x390] ;  /* 0x00007200ff0477ac */ /* 0x000e620008000c00 */
[----:B------:R-:W2:Y:S01]  /*dcc0*/  LDC R25, c[0x0][0x3dc] ;  /* 0x0000f700ff197b82 */ /* 0x000ea20000000800 */
[----:B------:R-:W-:Y:S01]  /*dcd0*/  SHF.R.U32.HI R30, RZ, 0x5, R37 ;  /* 0x00000005ff1e7819 */ /* 0x000fe20000011625 */
[----:B------:R-:W-:Y:S01]  /*dce0*/  HFMA2 R22, -RZ, RZ, 0, 5.9604644775390625e-08 ;  /* 0x00000001ff167431 */ /* 0x000fe200000001ff */
[----:B------:R-:W3:Y:S01]  /*dcf0*/  LDCU UR8, c[0x0][0x3a8] ;  /* 0x00007500ff0877ac */ /* 0x000ee20008000800 */
[C---:B------:R-:W-:Y:S02]  /*dd00*/  LOP3.LUT R29, R2.reuse, 0x7, RZ, 0xc0, !PT ;  /* 0x00000007021d7812 */ /* 0x040fe400078ec0ff */
[C---:B------:R-:W-:Y:S01]  /*dd10*/  LOP3.LUT R28, R2.reuse, 0x3, RZ, 0xc0, !PT ;  /* 0x00000003021c7812 */ /* 0x040fe200078ec0ff */
[----:B------:R-:W-:Y:S01]  /*dd20*/  ULOP3.LUT UR45, UR40, 0xf, URZ, 0xc0, !UPT ;  /* 0x0000000f282d7892 */ /* 0x000fe2000f8ec0ff */
[----:B------:R-:W-:Y:S01]  /*dd30*/  LOP3.LUT R27, R2, 0x7ffffff8, RZ, 0xc0, !PT ;  /* 0x7ffffff8021b7812 */ /* 0x000fe200078ec0ff */
[----:B------:R-:W-:Y:S01]  /*dd40*/  ULOP3.LUT UR44, UR40, 0x7, URZ, 0xc0, !UPT ;  /* 0x00000007282c7892 */ /* 0x000fe2000f8ec0ff */
[----:B------:R-:W-:Y:S01]  /*dd50*/  VIADD R26, R29, 0xffffffff ;  /* 0xffffffff1d1a7836 */ /* 0x000fe20000000000 */
[----:B------:R-:W-:-:S02]  /*dd60*/  UIADD3 UR50, UP0, UPT, UR38, 0x10, URZ ;  /* 0x0000001026327890 */ /* 0x000fc4000ff1e0ff */
[----:B------:R-:W-:Y:S02]  /*dd70*/  ULOP3.LUT UR43, UR40, 0xfffffff0, URZ, 0xc0, !UPT ;  /* 0xfffffff0282b7892 */ /* 0x000fe4000f8ec0ff */
[----:B------:R-:W-:Y:S01]  /*dd80*/  UIADD3 UR51, UPT, UPT, UR45, -0x1, URZ ;  /* 0xffffffff2d337890 */ /* 0x000fe2000fffe0ff */
[----:B-1----:R-:W-:Y:S01]  /*dd90*/  IMAD.U32 R3, RZ, RZ, UR6 ;  /* 0x00000006ff037e24 */ /* 0x002fe2000f8e00ff */
[----:B------:R-:W-:Y:S01]  /*dda0*/  IADD3 R0, PT, PT, R37, UR4, RZ ;  /* 0x0000000425007c10 */ /* 0x000fe2000fffe0ff */
[----:B------:R-:W-:Y:S01]  /*ddb0*/  UIADD3 UR9, UPT, UPT, -UR40, UR6, URZ ;  /* 0x0000000628097290 */ /* 0x000fe2000fffe1ff */
[----:B------:R-:W-:Y:S01]  /*ddc0*/  ISETP.LE.AND P0, PT, RZ, UR7, PT ;  /* 0x00000007ff007c0c */ /* 0x000fe2000bf03270 */
[----:B---3--:R-:W-:Y:S01]  /*ddd0*/  IMAD.U32 R31, RZ, RZ, UR8 ;  /* 0x00000008ff1f7e24 */ /* 0x008fe2000f8e00ff */
[----:B------:R-:W-:Y:S01]  /*dde0*/  IADD3 R0, PT, PT, R3, UR48, R0 ;  /* 0x0000003003007c10 */ /* 0x000fe2000fffe000 */
[C---:B------:R-:W-:Y:S01]  /*ddf0*/  VIADD R3, R30.reuse, UR40 ;  /* 0x000000281e037c36 */ /* 0x040fe20008000000 */
[-C--:B------:R-:W-:Y:S01]  /*de00*/  ISETP.GE.U32.OR P0, PT, R37, R2.reuse, !P0 ;  /* 0x000000022500720c */ /* 0x080fe20004706470 */
[----:B------:R-:W-:Y:S01]  /*de10*/  UIADD3 UR47, UPT, UPT, UR40, UR5, URZ ;  /* 0x00000005282f7290 */ /* 0x000fe2000fffe0ff */
[----:B--2---:R-:W-:Y:S01]  /*de20*/  IMAD R25, R30, UR8, R25 ;  /* 0x000000081e197c24 */ /* 0x004fe2000f8e0219 */
[----:B------:R-:W-:Y:S01]  /*de30*/  UIMAD UR49, UR40, UR5, URZ ;  /* 0x00000005283172a4 */ /* 0x000fe2000f8e02ff */
[----:B------:R-:W-:Y:S01]  /*de40*/  IMAD R31, R31, UR9, R0 ;  /* 0x000000091f1f7c24 */ /* 0x000fe2000f8e0200 */
[----:B------:R-:W-:Y:S01]  /*de50*/  P2R R18, PR, RZ, 0x1 ;  /* 0x00000001ff127803 */ /* 0x000fe20000000000 */
[----:B------:R-:W-:Y:S01]  /*de60*/  IMAD R24, R3, R2, UR40 ;  /* 0x0000002803187e24 */ /* 0x000fe2000f8e0202 */
[----:B------:R-:W-:-:S02]  /*de70*/  UIADD3 UR41, UPT, UPT, UR7, UR5, URZ ;  /* 0x0000000507297290 */ /* 0x000fc4000fffe0ff */
[----:B------:R-:W-:Y:S02]  /*de80*/  UIADD3 UR42, UPT, UPT, UR7, UR4, URZ ;  /* 0x00000004072a7290 */ /* 0x000fe4000fffe0ff */
[----:B------:R-:W-:Y:S02]  /*de90*/  ULOP3.LUT UR48, UR40, 0x3, URZ, 0xc0, !UPT ;  /* 0x0000000328307892 */ /* 0x000fe4000f8ec0ff */
[----:B------:R-:W-:Y:S02]  /*dea0*/  UIADD3 UR52, UPT, UPT, UR44, -0x1, URZ ;  /* 0xffffffff2c347890 */ /* 0x000fe4000fffe0ff */
[----:B------:R-:W-:Y:S02]  /*deb0*/  UIADD3.X UR53, UPT, UPT, URZ, UR39, URZ, UP0, !UPT ;  /* 0x00000027ff357290 */ /* 0x000fe400087fe4ff */
[----:B------:R-:W-:Y:S02]  /*dec0*/  ULOP3.LUT UR54, UR47, 0x3, URZ, 0xc0, !UPT ;  /* 0x000000032f367892 */ /* 0x000fe4000f8ec0ff */
[----:B------:R-:W-:-:S12]  /*ded0*/  ULOP3.LUT UR55, UR47, 0x7ffffffc, URZ, 0xc0, !UPT ;  /* 0x7ffffffc2f377892 */ /* 0x000fd8000f8ec0ff */
.L_x_396:
[----:B------:R-:W-:-:S13]  /*dee0*/  ISETP.NE.AND P0, PT, R37, RZ, PT ;  /* 0x000000ff2500720c */ /* 0x000fda0003f05270 */
[----:B01234-:R-:W-:Y:S05]  /*def0*/  @P0 BRA `(.L_x_314) ;  /* 0x0000000000180947 */ /* 0x01ffea0003800000 */
[----:B------:R-:W1:Y:S02]  /*df00*/  LDCU UR4, c[0x0][0x3ac] ;  /* 0x00007580ff0477ac */ /* 0x000e640008000800 */
[----:B-1----:R-:W-:-:S07]  /*df10*/  VIADDMNMX R3, R22, R39, UR4, PT ;  /* 0x0000000416037e46 */ /* 0x002fce000b800127 */
.L_x_315:
[----:B------:R-:W2:Y:S01]  /*df20*/  LDG.E.STRONG.SYS R0, desc[UR36][R16.64] ;  /* 0x0000002410007981 */ /* 0x000ea2000c1f5900 */
[----:B------:R-:W-:Y:S05]  /*df30*/  YIELD ;  /* 0x0000000000007946 */ /* 0x000fea0003800000 */
[----:B--2---:R-:W-:-:S13]  /*df40*/  ISETP.GE.AND P0, PT, R0, R3, PT ;  /* 0x000000030000720c */ /* 0x004fda0003f06270 */
[----:B------:R-:W-:Y:S05]  /*df50*/  @!P0 BRA `(.L_x_315) ;  /* 0xfffffffc00f08947 */ /* 0x000fea000383ffff */
.L_x_314:
[----:B------:R-:W1:Y:S02]  /*df60*/  LDCU UR4, c[0x0][0x394] ;  /* 0x00007280ff0477ac */ /* 0x000e640008000800 */
[----:B-1----:R-:W-:Y:S01]  /*df70*/  ISETP.GE.AND P0, PT, R30, UR4, PT ;  /* 0x000000041e007c0c */ /* 0x002fe2000bf06270 */
[----:B------:R-:W-:Y:S05]  /*df80*/  WARPSYNC.ALL ;  /* 0x0000000000007948 */ /* 0x000fea0003800000 */
[----:B------:R-:W-:Y:S07]  /*df90*/  BAR.SYNC.DEFER_BLOCKING 0x0 ;  /* 0x0000000000007b1d */ /* 0x000fee0000010000 */
[----:B------:R-:W-:Y:S05]  /*dfa0*/  @P0 BRA `(.L_x_316) ;  /* 0x0000000400280947 */ /* 0x000fea0003800000 */
[----:B------:R-:W1:Y:S01]  /*dfb0*/  LDCU UR4, c[0x0][0x390] ;  /* 0x00007200ff0477ac */ /* 0x000e620008000800 */
[----:B------:R-:W-:Y:S01]  /*dfc0*/  IMAD.MOV.U32 R3, RZ, RZ, R24 ;  /* 0x000000ffff037224 */ /* 0x000fe200078e0018 */
[----:B------:R-:W-:Y:S01]  /*dfd0*/  MOV R0, R30 ;  /* 0x0000001e00007202 */ /* 0x000fe20000000f00 */
[----:B-1----:R-:W-:-:S07]  /*dfe0*/  IMAD R14, R22, UR4, R25 ;  /* 0x00000004160e7c24 */ /* 0x002fce000f8e0219 */
.L_x_322:
[----:B0-----:R-:W1:Y:S01]  /*dff0*/  LDC.64 R4, c[0x0][0x390] ;  /* 0x0000e400ff047b82 */ /* 0x001e620000000a00 */
[----:B0-----:R-:W-:Y:S01]  /*e000*/  LOP3.LUT R7, R37, 0x1f, RZ, 0xc0, !PT ;  /* 0x0000001f25077812 */ /* 0x001fe200078ec0ff */
[----:B------:R-:W-:Y:S05]  /*e010*/  YIELD ;  /* 0x0000000000007946 */ /* 0x000fea0003800000 */
[----:B------:R-:W-:Y:S01]  /*e020*/  BSSY B0, `(.L_x_317) ;  /* 0x000003e000007945 */ /* 0x000fe20003800000 */
[----:B------:R-:W0:Y:S01]  /*e030*/  LDC R15, c[0x0][0x3bc] ;  /* 0x0000ef00ff0f7b82 */ /* 0x000e220000000800 */
[----:B-1----:R-:W-:Y:S01]  /*e040*/  ISETP.GE.AND P0, PT, R7, R4, PT ;  /* 0x000000040700720c */ /* 0x002fe20003f06270 */
[----:B0-----:R-:W-:-:S05]  /*e050*/  IMAD.IADD R0, R0, 0x1, R15 ;  /* 0x0000000100007824 */ /* 0x001fca00078e020f */
[----:B------:R-:W-:-:S07]  /*e060*/  ISETP.GE.AND P1, PT, R0, R5, PT ;  /* 0x000000050000720c */ /* 0x000fce0003f26270 */
[----:B------:R-:W-:Y:S06]  /*e070*/  @P0 BRA `(.L_x_318) ;  /* 0x0000000000e00947 */ /* 0x000fec0003800000 */
[----:B------:R-:W0:Y:S01]  /*e080*/  S2UR UR5, SR_CgaCtaId ;  /* 0x00000000000579c3 */ /* 0x000e220000008800 */
[--C-:B------:R-:W-:Y:S01]  /*e090*/  IMAD.IADD R5, R4, 0x1, -R7.reuse ;  /* 0x0000000104057824 */ /* 0x100fe200078e0a07 */
[----:B------:R-:W-:Y:S01]  /*e0a0*/  UMOV UR4, 0x400 ;  /* 0x0000040000047882 */ /* 0x000fe20000000000 */
[C---:B------:R-:W-:Y:S01]  /*e0b0*/  IADD3 R19, PT, PT, R7.reuse, R3, RZ ;  /* 0x0000000307137210 */ /* 0x040fe20007ffe0ff */
[----:B------:R-:W-:Y:S01]  /*e0c0*/  BSSY B1, `(.L_x_319) ;  /* 0x0000020000017945 */ /* 0x000fe20003800000 */
[----:B------:R-:W-:Y:S01]  /*e0d0*/  PLOP3.LUT P0, PT, PT, PT, PT, 0x80, 0x8 ;  /* 0x000000000008781c */ /* 0x000fe20003f0f070 */
[----:B------:R-:W-:Y:S01]  /*e0e0*/  IMAD.IADD R21, R7, 0x1, R14 ;  /* 0x0000000107157824 */ /* 0x000fe200078e020e */
[----:B------:R-:W-:Y:S01]  /*e0f0*/  ISETP.GT.AND P2, PT, R5, 0x60, PT ;  /* 0x000000600500780c */ /* 0x000fe20003f44270 */
[----:B------:R-:W-:Y:S01]  /*e100*/  IMAD.MOV.U32 R5, RZ, RZ, R7 ;  /* 0x000000ffff057224 */ /* 0x000fe200078e0007 */
[----:B0-----:R-:W-:-:S06]  /*e110*/  ULEA UR4, UR5, UR4, 0x18 ;  /* 0x0000000405047291 */ /* 0x001fcc000f8ec0ff */
[----:B------:R-:W-:-:S05]  /*e120*/  LEA R19, R19, UR4, 0x2 ;  /* 0x0000000413137c11 */ /* 0x000fca000f8e10ff */
[----:B------:R-:W-:Y:S05]  /*e130*/  @!P2 BRA `(.L_x_320) ;  /* 0x000000000060a947 */ /* 0x000fea0003800000 */
[----:B------:R-:W-:Y:S02]  /*e140*/  PLOP3.LUT P0, PT, PT, PT, PT, 0x8, 0x80 ;  /* 0x000000000080781c */ /* 0x000fe40003f0e170 */
[----:B------:R-:W-:-:S11]  /*e150*/  IADD3 R20, PT, PT, R4, -0x60, RZ ;  /* 0xffffffa004147810 */ /* 0x000fd60007ffe0ff */
.L_x_321:
[----:B------:R-:W0:Y:S01]  /*e160*/  LDC.64 R6, c[0x0][0x380] ;  /* 0x0000e000ff067b82 */ /* 0x000e220000000a00 */
[C---:B------:R-:W-:Y:S01]  /*e170*/  VIADD R11, R21.reuse, 0x20 ;  /* 0x00000020150b7836 */ /* 0x040fe20000000000 */
[C---:B------:R-:W-:Y:S01]  /*e180*/  IADD3 R23, PT, PT, R21.reuse, 0x60, RZ ;  /* 0x0000006015177810 */ /* 0x040fe20007ffe0ff */
[C---:B------:R-:W-:Y:S02]  /*e190*/  VIADD R13, R21.reuse, 0x40 ;  /* 0x00000040150d7836 */ /* 0x040fe40000000000 */
[----:B0-----:R-:W-:-:S04]  /*e1a0*/  IMAD.WIDE R8, R21, 0x4, R6 ;  /* 0x0000000415087825 */ /* 0x001fc800078e0206 */
[--C-:B------:R-:W-:Y:S02]  /*e1b0*/  IMAD.WIDE R10, R11, 0x4, R6.reuse ;  /* 0x000000040b0a7825 */ /* 0x100fe400078e0206 */
[----:B------:R-:W2:Y:S02]  /*e1c0*/  LDG.E.STRONG.SYS R8, desc[UR36][R8.64] ;  /* 0x0000002408087981 */ /* 0x000ea4000c1f5900 */
[--C-:B------:R-:W-:Y:S02]  /*e1d0*/  IMAD.WIDE R12, R13, 0x4, R6.reuse ;  /* 0x000000040d0c7825 */ /* 0x100fe400078e0206 */
[----:B------:R-:W3:Y:S02]  /*e1e0*/  LDG.E.STRONG.SYS R10, desc[UR36][R10.64] ;  /* 0x000000240a0a7981 */ /* 0x000ee4000c1f5900 */
[----:B------:R-:W-:Y:S02]  /*e1f0*/  IMAD.WIDE R6, R23, 0x4, R6 ;  /* 0x0000000417067825 */ /* 0x000fe400078e0206 */
[----:B------:R-:W4:Y:S04]  /*e200*/  LDG.E.STRONG.SYS R12, desc[UR36][R12.64] ;  /* 0x000000240c0c7981 */ /* 0x000f28000c1f5900 */
[----:B------:R-:W5:Y:S01]  /*e210*/  LDG.E.STRONG.SYS R6, desc[UR36][R6.64] ;  /* 0x0000002406067981 */ /* 0x000f62000c1f5900 */
[----:B------:R-:W-:-:S05]  /*e220*/  VIADD R5, R5, 0x80 ;  /* 0x0000008005057836 */ /* 0x000fca0000000000 */
[----:B------:R-:W-:Y:S01]  /*e230*/  ISETP.GE.AND P2, PT, R5, R20, PT ;  /* 0x000000140500720c */ /* 0x000fe20003f46270 */
[----:B------:R-:W-:Y:S05]  /*e240*/  YIELD ;  /* 0x0000000000007946 */ /* 0x000fea0003800000 */
[----:B------:R-:W-:Y:S01]  /*e250*/  VIADD R21, R21, 0x80 ;  /* 0x0000008015157836 */ /* 0x000fe20000000000 */
[----:B--2---:R-:W-:Y:S04]  /*e260*/  STS [R19], R8 ;  /* 0x0000000813007388 */ /* 0x004fe80000000800 */
[----:B---3--:R-:W-:Y:S04]  /*e270*/  STS [R19+0x80], R10 ;  /* 0x0000800a13007388 */ /* 0x008fe80000000800 */
[----:B----4-:R-:W-:Y:S04]  /*e280*/  STS [R19+0x100], R12 ;  /* 0x0001000c13007388 */ /* 0x010fe80000000800 */
[----:B-----5:R0:W-:Y:S02]  /*e290*/  STS [R19+0x180], R6 ;  /* 0x0001800613007388 */ /* 0x0201e40000000800 */
[----:B0-----:R-:W-:Y:S01]  /*e2a0*/  IADD3 R19, PT, PT, R19, 0x200, RZ ;  /* 0x0000020013137810 */ /* 0x001fe20007ffe0ff */
[----:B------:R-:W-:Y:S06]  /*e2b0*/  @!P2 BRA `(.L_x_321) ;  /* 0xfffffffc00a8a947 */ /* 0x000fec000383ffff */
.L_x_320:
[----:B------:R-:W-:Y:S05]  /*e2c0*/  BSYNC B1 ;  /* 0x0000000000017941 */ /* 0x000fea0003800000 */
.L_x_319:
[----:B------:R-:W-:-:S05]  /*e2d0*/  IMAD.IADD R6, R4, 0x1, -R5 ;  /* 0x0000000104067824 */ /* 0x000fca00078e0a05 */
[----:B------:R-:W-:-:S13]  /*e2e0*/  ISETP.GT.AND P2, PT, R6, 0x20, PT ;  /* 0x000000200600780c */ /* 0x000fda0003f44270 */
[----:B------:R-:W-:Y:S01]  /*e2f0*/  @P2 VIADD R5, R5, 0x40 ;  /* 0x0000004005052836 */ /* 0x000fe20000000000 */
[----:B------:R-:W-:Y:S01]  /*e300*/  @P2 PLOP3.LUT P0, PT, PT, PT, PT, 0x8, 0x80 ;  /* 0x000000000080281c */ /* 0x000fe20003f0e170 */
[----:B------:R-:W0:Y:S03]  /*e310*/  @P2 LDC.64 R6, c[0x0][0x380] ;  /* 0x0000e000ff062b82 */ /* 0x000e260000000a00 */
[----:B------:R-:W-:-:S13]  /*e320*/  ISETP.LT.OR P0, PT, R5, R4, P0 ;  /* 0x000000040500720c */ /* 0x000fda0000701670 */
[----:B------:R-:W1:Y:S01]  /*e330*/  @P0 LDC.64 R4, c[0x0][0x380] ;  /* 0x0000e000ff040b82 */ /* 0x000e620000000a00 */
[C---:B------:R-:W-:Y:S01]  /*e340*/  @P2 IADD3 R11, PT, PT, R21.reuse, 0x20, RZ ;  /* 0x00000020150b2810 */ /* 0x040fe20007ffe0ff */
[----:B0-----:R-:W-:-:S04]  /*e350*/  @P2 IMAD.WIDE R8, R21, 0x4, R6 ;  /* 0x0000000415082825 */ /* 0x001fc800078e0206 */
[----:B------:R-:W-:Y:S02]  /*e360*/  @P2 IMAD.WIDE R6, R11, 0x4, R6 ;  /* 0x000000040b062825 */ /* 0x000fe400078e0206 */
[----:B------:R-:W2:Y:S02]  /*e370*/  @P2 LDG.E.STRONG.SYS R8, desc[UR36][R8.64] ;  /* 0x0000002408082981 */ /* 0x000ea4000c1f5900 */
[----:B------:R-:W-:Y:S02]  /*e380*/  @P2 VIADD R21, R21, 0x40 ;  /* 0x0000004015152836 */ /* 0x000fe40000000000 */
[----:B------:R-:W3:Y:S02]  /*e390*/  @P2 LDG.E.STRONG.SYS R6, desc[UR36][R6.64] ;  /* 0x0000002406062981 */ /* 0x000ee4000c1f5900 */
[----:B-1----:R-:W-:-:S06]  /*e3a0*/  @P0 IMAD.WIDE R4, R21, 0x4, R4 ;  /* 0x0000000415040825 */ /* 0x002fcc00078e0204 */
[----:B------:R-:W4:Y:S04]  /*e3b0*/  @P0 LDG.E.STRONG.SYS R4, desc[UR36][R4.64] ;  /* 0x0000002404040981 */ /* 0x000f28000c1f5900 */
[----:B--2---:R-:W-:Y:S04]  /*e3c0*/  @P2 STS [R19], R8 ;  /* 0x0000000813002388 */ /* 0x004fe80000000800 */
[----:B---3--:R0:W-:Y:S02]  /*e3d0*/  @P2 STS [R19+0x80], R6 ;  /* 0x0000800613002388 */ /* 0x0081e40000000800 */
[----:B0-----:R-:W-:-:S05]  /*e3e0*/  @P2 VIADD R19, R19, 0x100 ;  /* 0x0000010013132836 */ /* 0x001fca0000000000 */
[----:B----4-:R0:W-:Y:S02]  /*e3f0*/  @P0 STS [R19], R4 ;  /* 0x0000000413000388 */ /* 0x0101e40000000800 */
.L_x_318:
[----:B------:R-:W-:Y:S05]  /*e400*/  BSYNC B0 ;  /* 0x0000000000007941 */ /* 0x000fea0003800000 */
.L_x_317:
[----:B------:R-:W1:Y:S01]  /*e410*/  LDCU UR4, c[0x0][0x3a8] ;  /* 0x00007500ff0477ac */ /* 0x000e620008000800 */
[----:B------:R-:W-:Y:S02]  /*e420*/  IMAD R3, R2, R15, R3 ;  /* 0x0000000f02037224 */ /* 0x000fe400078e0203 */
[----:B-1----:R-:W-:Y:S01]  /*e430*/  IMAD R14, R15, UR4, R14 ;  /* 0x000000040f0e7c24 */ /* 0x002fe2000f8e020e */
[----:B------:R-:W-:Y:S06]  /*e440*/  @!P1 BRA `(.L_x_322) ;  /* 0xfffffff800e89947 */ /* 0x000fec000383ffff */
.L_x_316:
[----:B------:R-:W1:Y:S01]  /*e450*/  LDC R0, c[0x0][0x3d4] ;  /* 0x0000f500ff007b82 */ /* 0x000e620000000800 */
[----:B------:R-:W-:Y:S05]  /*e460*/  WARPSYNC.ALL ;  /* 0x0000000000007948 */ /* 0x000fea0003800000 */
[----:B------:R-:W-:Y:S02]  /*e470*/  BSSY B9, `(.L_x_323) ;  /* 0x0000410000097945 */ /* 0x000fe40003800000 */
[----:B------:R-:W-:Y:S01]  /*e480*/  BAR.SYNC.DEFER_BLOCKING 0x0 ;  /* 0x0000000000007b1d */ /* 0x000fe20000010000 */
[----:B-1----:R-:W-:-:S13]  /*e490*/  ISETP.GE.AND P0, PT, R0, 0x1, PT ;  /* 0x000000010000780c */ /* 0x002fda0003f06270 */
[----:B------:R-:W-:Y:S05]  /*e4a0*/  @!P0 BRA `(.L_x_324) ;  /* 0x0000004000308947 */ /* 0x000fea0003800000 */
[----:B------:R-:W1:Y:S01]  /*e4b0*/  LDC R3, c[0x0][0x390] ;  /* 0x0000e400ff037b82 */ /* 0x000e620000000800 */
[----:B------:R-:W2:Y:S02]  /*e4c0*/  LDCU UR4, c[0x0][0x3c0] ;  /* 0x00007800ff0477ac */ /* 0x000ea40008000800 */
[----:B--2---:R-:W-:Y:S01]  /*e4d0*/  UISETP.NE.AND UP0, UPT, UR4, URZ, UPT ;  /* 0x000000ff0400728c */ /* 0x004fe2000bf05270 */
[----:B-1----:R-:W-:-:S05]  /*e4e0*/  IMAD R0, R22, R3, -R3 ;  /* 0x0000000316007224 */ /* 0x002fca00078e0a03 */
[----:B0-----:R-:W-:-:S03]  /*e4f0*/  IADD3 R19, PT, PT, R31, R0, RZ ;  /* 0x000000001f137210 */ /* 0x001fc60007ffe0ff */
[----:B------:R-:W-:Y:S05]  /*e500*/  BRA.U !UP0, `(.L_x_325) ;  /* 0x0000000d08dc7547 */ /* 0x000fea000b800000 */
[----:B------:R-:W-:Y:S01]  /*e510*/  BSSY B7, `(.L_x_326) ;  /* 0x00000f5000077945 */ /* 0x000fe20003800000 */
[----:B------:R-:W-:-:S07]  /*e520*/  IMAD.MOV.U32 R32, RZ, RZ, RZ ;  /* 0x000000ffff207224 */ /* 0x000fce00078e00ff */
.L_x_337:
[----:B------:R-:W-:Y:S01]  /*e530*/  ISETP.GE.U32.AND P0, PT, R37, UR49, PT ;  /* 0x0000003125007c0c */ /* 0x000fe2000bf06070 */
[----:B------:R-:W-:Y:S05]  /*e540*/  YIELD ;  /* 0x0000000000007946 */ /* 0x000fea0003800000 */
[----:B------:R-:W-:Y:S07]  /*e550*/  BSSY.RECONVERGENT B0, `(.L_x_327) ;  /* 0x0000022000007945 */ /* 0x000fee0003800200 */
[----:B01234-:R-:W-:Y:S05]  /*e560*/  @P0 BRA `(.L_x_328) ;  /* 0x0000000000800947 */ /* 0x01ffea0003800000 */
[----:B------:R-:W0:Y:S01]  /*e570*/  I2F.U32.RP R0, UR40 ;  /* 0x0000002800007d06 */ /* 0x000e220008209000 */
[----:B------:R-:W-:Y:S01]  /*e580*/  IADD3 R3, PT, PT, RZ, -UR40, RZ ;  /* 0x80000028ff037c10 */ /* 0x000fe2000fffe0ff */
[----:B------:R-:W1:Y:S01]  /*e590*/  S2UR UR6, SR_CgaCtaId ;  /* 0x00000000000679c3 */ /* 0x000e620000008800 */
[----:B------:R-:W-:Y:S01]  /*e5a0*/  UMOV UR4, 0x400 ;  /* 0x0000040000047882 */ /* 0x000fe20000000000 */
[----:B------:R-:W-:Y:S01]  /*e5b0*/  ISETP.NE.U32.AND P2, PT, RZ, UR40, PT ;  /* 0x00000028ff007c0c */ /* 0x000fe2000bf45070 */
[----:B------:R-:W-:-:S03]  /*e5c0*/  UIADD3 UR5, UPT, UPT, UR4, 0xa000, URZ ;  /* 0x0000a00004057890 */ /* 0x000fc6000fffe0ff */
[----:B0-----:R-:W0:Y:S01]  /*e5d0*/  MUFU.RCP R0, R0 ;  /* 0x0000000000007308 */ /* 0x001e220000001000 */
[----:B-1----:R-:W-:Y:S02]  /*e5e0*/  ULEA UR5, UR6, UR5, 0x18 ;  /* 0x0000000506057291 */ /* 0x002fe4000f8ec0ff */
[----:B------:R-:W-:Y:S01]  /*e5f0*/  ULEA UR4, UR6, UR4, 0x18 ;  /* 0x0000000406047291 */ /* 0x000fe2000f8ec0ff */
[----:B0-----:R-:W-:Y:S02]  /*e600*/  VIADD R4, R0, 0xffffffe ;  /* 0x0ffffffe00047836 */ /* 0x001fe40000000000 */
[----:B------:R-:W-:Y:S02]  /*e610*/  IMAD R0, R32, UR49, R37 ;  /* 0x0000003120007c24 */ /* 0x000fe4000f8e0225 */
[----:B------:R0:W1:Y:S03]  /*e620*/  F2I.FTZ.U32.TRUNC.NTZ R5, R4 ;  /* 0x0000000400057305 */ /* 0x000066000021f000 */
[----:B------:R-:W-:Y:S01]  /*e630*/  LEA R0, R0, UR5, 0x2 ;  /* 0x0000000500007c11 */ /* 0x000fe2000f8e10ff */
[----:B0-----:R-:W-:-:S05]  /*e640*/  IMAD.MOV.U32 R4, RZ, RZ, RZ ;  /* 0x000000ffff047224 */ /* 0x001fca00078e00ff */
[----:B------:R-:W0:Y:S01]  /*e650*/  LDS R0, [R0] ;  /* 0x0000000000007984 */ /* 0x000e220000000800 */
[----:B-1----:R-:W-:-:S04]  /*e660*/  IMAD R3, R3, R5, RZ ;  /* 0x0000000503037224 */ /* 0x002fc800078e02ff */
        /* <DEDUP_REMOVED lines=12> */
[----:B------:R-:W-:-:S04]  /*e730*/  IMAD R3, R4, UR40, R37 ;  /* 0x0000002804037c24 */ /* 0x000fc8000f8e0225 */
[----:B------:R-:W-:-:S05]  /*e740*/  IMAD R3, R6, R2, R3 ;  /* 0x0000000206037224 */ /* 0x000fca00078e0203 */
[----:B------:R-:W-:-:S05]  /*e750*/  LEA R3, R3, UR4, 0x2 ;  /* 0x0000000403037c11 */ /* 0x000fca000f8e10ff */
[----:B0-----:R0:W-:Y:S02]  /*e760*/  STS [R3], R0 ;  /* 0x0000000003007388 */ /* 0x0011e40000000800 */
.L_x_328:
[----:B------:R-:W-:Y:S05]  /*e770*/  BSYNC.RECONVERGENT B0 ;  /* 0x0000000000007941 */ /* 0x000fea0003800200 */
.L_x_327:
[----:B------:R-:W-:Y:S01]  /*e780*/  ISETP.NE.AND P0, PT, R18, RZ, PT ;  /* 0x000000ff1200720c */ /* 0x000fe20003f05270 */
[----:B------:R-:W-:-:S12]  /*e790*/  BSSY B0, `(.L_x_329) ;  /* 0x00000b7000007945 */ /* 0x000fd80003800000 */
[----:B------:R-:W-:Y:S05]  /*e7a0*/  @P0 BRA `(.L_x_330) ;  /* 0x0000000800d40947 */ /* 0x000fea0003800000 */
[----:B------:R-:W1:Y:S01]  /*e7b0*/  LDCU UR4, c[0x0][0x39c] ;  /* 0x00007380ff0477ac */ /* 0x000e620008000800 */
[----:B------:R-:W-:Y:S01]  /*e7c0*/  IMAD.IADD R4, R19, 0x1, -R32 ;  /* 0x0000000113047824 */ /* 0x000fe200078e0a20 */
[----:B0-----:R-:W-:Y:S01]  /*e7d0*/  MOV R3, R37 ;  /* 0x0000002500037202 */ /* 0x001fe20000000f00 */
[----:B-1----:R-:W-:-:S09]  /*e7e0*/  UISETP.GE.U32.AND UP0, UPT, UR4, 0xf, UPT ;  /* 0x0000000f0400788c */ /* 0x002fd2000bf06070 */
[----:B------:R-:W-:Y:S05]  /*e7f0*/  BRA.U !UP0, `(.L_x_331) ;  /* 0x0000000508407547 */ /* 0x000fea000b800000 */
[----:B------:R-:W0:Y:S01]  /*e800*/  S2R R5, SR_CgaCtaId ;  /* 0x0000000000057919 */ /* 0x000e220000008800 */
[----:B------:R-:W-:Y:S01]  /*e810*/  MOV R0, 0x400 ;  /* 0x0000040000007802 */ /* 0x000fe20000000f00 */
[----:B------:R-:W-:Y:S01]  /*e820*/  BSSY B1, `(.L_x_331) ;  /* 0x000004d000017945 */ /* 0x000fe20003800000 */
[----:B------:R-:W-:Y:S02]  /*e830*/  IMAD.MOV.U32 R6, RZ, RZ, RZ ;  /* 0x000000ffff067224 */ /* 0x000fe400078e00ff */
[----:B------:R-:W-:Y:S01]  /*e840*/  IMAD.MOV.U32 R3, RZ, RZ, R37 ;  /* 0x000000ffff037224 */ /* 0x000fe200078e0025 */
[----:B0-----:R-:W-:-:S07]  /*e850*/  LEA R0, R5, R0, 0x18 ;  /* 0x0000000005007211 */ /* 0x001fce00078ec0ff */
.L_x_332:
[----:B-1----:R-:W0:Y:S08]  /*e860*/  LDC.64 R8, c[0x0][0x380] ;  /* 0x0000e000ff087b82 */ /* 0x002e300000000a00 */
[----:B------:R-:W1:Y:S01]  /*e870*/  LDC R5, c[0x0][0x3a8] ;  /* 0x0000ea00ff057b82 */ /* 0x000e620000000800 */
[----:B0-----:R-:W-:-:S05]  /*e880*/  IMAD.WIDE R8, R4, 0x4, R8 ;  /* 0x0000000404087825 */ /* 0x001fca00078e0208 */
[----:B------:R0:W2:Y:S01]  /*e890*/  LDG.E.STRONG.SYS R7, desc[UR36][R8.64] ;  /* 0x0000002408077981 */ /* 0x0000a2000c1f5900 */
[----:B------:R-:W-:Y:S01]  /*e8a0*/  LEA R20, R3, R0, 0x2 ;  /* 0x0000000003147211 */ /* 0x000fe200078e10ff */
[----:B-1----:R-:W-:-:S05]  /*e8b0*/  IMAD.WIDE R10, R5, 0x4, R8 ;  /* 0x00000004050a7825 */ /* 0x002fca00078e0208 */
[----:B------:R1:W3:Y:S01]  /*e8c0*/  LDG.E.STRONG.SYS R21, desc[UR36][R10.64] ;  /* 0x000000240a157981 */ /* 0x0002e2000c1f5900 */
[----:B------:R-:W-:-:S05]  /*e8d0*/  IMAD.WIDE R12, R5, 0x4, R10 ;  /* 0x00000004050c7825 */ /* 0x000fca00078e020a */
[----:B------:R4:W5:Y:S01]  /*e8e0*/  LDG.E.STRONG.SYS R33, desc[UR36][R12.64] ;  /* 0x000000240c217981 */ /* 0x000962000c1f5900 */
[----:B------:R-:W-:-:S05]  /*e8f0*/  IMAD.WIDE R14, R5, 0x4, R12 ;  /* 0x00000004050e7825 */ /* 0x000fca00078e020c */
[----:B------:R4:W5:Y:S01]  /*e900*/  LDG.E.STRONG.SYS R35, desc[UR36][R14.64] ;  /* 0x000000240e237981 */ /* 0x000962000c1f5900 */
[----:B0-----:R-:W-:-:S04]  /*e910*/  IMAD.WIDE R8, R5, 0x4, R14 ;  /* 0x0000000405087825 */ /* 0x001fc800078e020e */
[----:B-1----:R-:W-:-:S04]  /*e920*/  IMAD.WIDE R10, R5, 0x4, R8 ;  /* 0x00000004050a7825 */ /* 0x002fc800078e0208 */
[----:B------:R-:W-:Y:S02]  /*e930*/  IMAD.U32 R23, RZ, RZ, UR42 ;  /* 0x0000002aff177e24 */ /* 0x000fe4000f8e00ff */
[----:B----4-:R-:W-:-:S04]  /*e940*/  IMAD.WIDE R12, R5, 0x4, R10 ;  /* 0x00000004050c7825 */ /* 0x010fc800078e020a */
[----:B------:R-:W-:Y:S02]  /*e950*/  IMAD R23, R23, 0x4, R20 ;  /* 0x0000000417177824 */ /* 0x000fe400078e0214 */
[----:B------:R-:W-:-:S03]  /*e960*/  IMAD.WIDE R14, R5, 0x4, R12 ;  /* 0x00000004050e7825 */ /* 0x000fc600078e020c */
[C---:B------:R-:W-:Y:S01]  /*e970*/  LEA R34, R2.reuse, R23, 0x2 ;  /* 0x0000001702227211 */ /* 0x040fe200078e10ff */
[----:B--2---:R0:W-:Y:S04]  /*e980*/  STS [R20], R7 ;  /* 0x0000000714007388 */ /* 0x0041e80000000800 */
[----:B0-----:R0:W2:Y:S04]  /*e990*/  LDG.E.STRONG.SYS R20, desc[UR36][R8.64] ;  /* 0x0000002408147981 */ /* 0x0010a8000c1f5900 */
[----:B------:R1:W4:Y:S01]  /*e9a0*/  LDG.E.STRONG.SYS R36, desc[UR36][R10.64] ;  /* 0x000000240a247981 */ /* 0x000322000c1f5900 */
[----:B------:R-:W-:-:S02]  /*e9b0*/  IMAD R7, R2, 0x4, R34 ;  /* 0x0000000402077824 */ /* 0x000fc400078e0222 */
[C---:B0-----:R-:W-:Y:S01]  /*e9c0*/  IMAD.WIDE R8, R5.reuse, 0x4, R14 ;  /* 0x0000000405087825 */ /* 0x041fe200078e020e */
[----:B---3--:R0:W-:Y:S03]  /*e9d0*/  STS [R23+0x4], R21 ;  /* 0x0000041517007388 */ /* 0x0081e60000000800 */
[C---:B-1----:R-:W-:Y:S01]  /*e9e0*/  IMAD.WIDE R10, R5.reuse, 0x4, R8 ;  /* 0x00000004050a7825 */ /* 0x042fe200078e0208 */
[----:B-----5:R1:W-:Y:S04]  /*e9f0*/  STS [R34+0x4], R33 ;  /* 0x0000042122007388 */ /* 0x0203e80000000800 */
[----:B0-----:R0:W3:Y:S04]  /*ea00*/  LDG.E.STRONG.SYS R23, desc[UR36][R12.64] ;  /* 0x000000240c177981 */ /* 0x0010e8000c1f5900 */
[----:B------:R5:W-:Y:S04]  /*ea10*/  STS [R7+0x4], R35 ;  /* 0x0000042307007388 */ /* 0x000be80000000800 */
[----:B-1----:R1:W3:Y:S04]  /*ea20*/  LDG.E.STRONG.SYS R34, desc[UR36][R14.64] ;  /* 0x000000240e227981 */ /* 0x0022e8000c1f5900 */
[----:B-----5:R5:W3:Y:S04]  /*ea30*/  LDG.E.STRONG.SYS R35, desc[UR36][R8.64] ;  /* 0x0000002408237981 */ /* 0x020ae8000c1f5900 */
[----:B------:R5:W3:Y:S01]  /*ea40*/  LDG.E.STRONG.SYS R38, desc[UR36][R10.64] ;  /* 0x000000240a267981 */ /* 0x000ae2000c1f5900 */
[----:B0-----:R-:W-:-:S04]  /*ea50*/  IMAD.WIDE R12, R5, 0x4, R10 ;  /* 0x00000004050c7825 */ /* 0x001fc800078e020a */
[----:B------:R-:W-:Y:S02]  /*ea60*/  IMAD R41, R2, 0x4, R7 ;  /* 0x0000000402297824 */ /* 0x000fe400078e0207 */
[----:B-1----:R-:W-:-:S03]  /*ea70*/  IMAD.WIDE R14, R5, 0x4, R12 ;  /* 0x00000004050e7825 */ /* 0x002fc600078e020c */
[----:B------:R-:W-:Y:S01]  /*ea80*/  LEA R21, R2, R41, 0x2 ;  /* 0x0000002902157211 */ /* 0x000fe200078e10ff */
[----:B-----5:R-:W-:-:S04]  /*ea90*/  IMAD.WIDE R8, R5, 0x4, R14 ;  /* 0x0000000405087825 */ /* 0x020fc800078e020e */
[----:B------:R-:W-:Y:S02]  /*eaa0*/  IMAD R33, R2, 0x4, R21 ;  /* 0x0000000402217824 */ /* 0x000fe400078e0215 */
[----:B------:R-:W-:-:S04]  /*eab0*/  IMAD.WIDE R10, R5, 0x4, R8 ;  /* 0x00000004050a7825 */ /* 0x000fc800078e0208 */
[C---:B------:R-:W-:Y:S01]  /*eac0*/  IMAD R7, R2.reuse, 0x4, R33 ;  /* 0x0000000402077824 */ /* 0x040fe200078e0221 */
[----:B--2---:R0:W-:Y:S04]  /*ead0*/  STS [R41+0x4], R20 ;  /* 0x0000041429007388 */ /* 0x0041e80000000800 */
[----:B----4-:R1:W-:Y:S01]  /*eae0*/  STS [R21+0x4], R36 ;  /* 0x0000042415007388 */ /* 0x0103e20000000800 */
[----:B0-----:R-:W-:-:S03]  /*eaf0*/  LEA R20, R2, R7, 0x2 ;  /* 0x0000000702147211 */ /* 0x001fc600078e10ff */
[----:B-1----:R0:W2:Y:S02]  /*eb00*/  LDG.E.STRONG.SYS R36, desc[UR36][R12.64] ;  /* 0x000000240c247981 */ /* 0x0020a4000c1f5900 */
[C---:B------:R-:W-:Y:S02]  /*eb10*/  IMAD R21, R2.reuse, 0x4, R20 ;  /* 0x0000000402157824 */ /* 0x040fe400078e0214 */
[----:B0-----:R-:W-:Y:S01]  /*eb20*/  IMAD.WIDE R12, R5, 0x4, R10 ;  /* 0x00000004050c7825 */ /* 0x001fe200078e020a */
[----:B---3--:R0:W-:Y:S04]  /*eb30*/  STS [R33+0x4], R23 ;  /* 0x0000041721007388 */ /* 0x0081e80000000800 */
[----:B------:R1:W-:Y:S04]  /*eb40*/  STS [R7+0x4], R34 ;  /* 0x0000042207007388 */ /* 0x0003e80000000800 */
[----:B0-----:R0:W3:Y:S01]  /*eb50*/  LDG.E.STRONG.SYS R33, desc[UR36][R14.64] ;  /* 0x000000240e217981 */ /* 0x0010e2000c1f5900 */
[----:B------:R-:W-:-:S03]  /*eb60*/  IMAD R23, R2, 0x4, R21 ;  /* 0x0000000402177824 */ /* 0x000fc600078e0215 */
[----:B------:R4:W-:Y:S04]  /*eb70*/  STS [R20+0x4], R35 ;  /* 0x0000042314007388 */ /* 0x0009e80000000800 */
[----:B-1----:R1:W5:Y:S01]  /*eb80*/  LDG.E.STRONG.SYS R34, desc[UR36][R8.64] ;  /* 0x0000002408227981 */ /* 0x002362000c1f5900 */
[----:B0-----:R-:W-:-:S03]  /*eb90*/  IMAD.WIDE R14, R5, 0x4, R12 ;  /* 0x00000004050e7825 */ /* 0x001fc600078e020c */
[----:B------:R0:W-:Y:S04]  /*eba0*/  STS [R21+0x4], R38 ;  /* 0x0000042615007388 */ /* 0x0001e80000000800 */
[----:B----4-:R-:W4:Y:S04]  /*ebb0*/  LDG.E.STRONG.SYS R20, desc[UR36][R10.64] ;  /* 0x000000240a147981 */ /* 0x010f28000c1f5900 */
[----:B0-----:R-:W4:Y:S04]  /*ebc0*/  LDG.E.STRONG.SYS R21, desc[UR36][R12.64] ;  /* 0x000000240c157981 */ /* 0x001f28000c1f5900 */
[----:B------:R-:W4:Y:S01]  /*ebd0*/  LDG.E.STRONG.SYS R14, desc[UR36][R14.64] ;  /* 0x000000240e0e7981 */ /* 0x000f22000c1f5900 */
[----:B------:R-:W-:-:S05]  /*ebe0*/  LEA R7, R2, R23, 0x2 ;  /* 0x0000001702077211 */ /* 0x000fca00078e10ff */
[----:B------:R-:W-:-:S04]  /*ebf0*/  IMAD R35, R2, 0x4, R7 ;  /* 0x0000000402237824 */ /* 0x000fc800078e0207 */
[----:B-1----:R-:W-:-:S05]  /*ec00*/  IMAD R9, R2, 0x4, R35 ;  /* 0x0000000402097824 */ /* 0x002fca00078e0223 */
[----:B------:R-:W-:Y:S01]  /*ec10*/  LEA R8, R2, R9, 0x2 ;  /* 0x0000000902087211 */ /* 0x000fe200078e10ff */
[----:B------:R-:W-:-:S05]  /*ec20*/  VIADD R6, R6, 0x10 ;  /* 0x0000001006067836 */ /* 0x000fca0000000000 */
[----:B------:R-:W-:Y:S01]  /*ec30*/  ISETP.NE.AND P0, PT, R6, UR43, PT ;  /* 0x0000002b06007c0c */ /* 0x000fe2000bf05270 */
[----:B------:R-:W-:Y:S05]  /*ec40*/  YIELD ;  /* 0x0000000000007946 */ /* 0x000fea0003800000 */
[----:B------:R-:W-:Y:S01]  /*ec50*/  LEA R4, R5, R4, 0x4 ;  /* 0x0000000405047211 */ /* 0x000fe200078e20ff */
[C---:B------:R-:W-:Y:S01]  /*ec60*/  IMAD R3, R2.reuse, 0x10, R3 ;  /* 0x0000001002037824 */ /* 0x040fe200078e0203 */
[----:B--2---:R-:W-:Y:S04]  /*ec70*/  STS [R23+0x4], R36 ;  /* 0x0000042417007388 */ /* 0x004fe80000000800 */
[----:B---3--:R0:W-:Y:S04]  /*ec80*/  STS [R7+0x4], R33 ;  /* 0x0000042107007388 */ /* 0x0081e80000000800 */
[----:B-----5:R1:W-:Y:S01]  /*ec90*/  STS [R35+0x4], R34 ;  /* 0x0000042223007388 */ /* 0x0203e20000000800 */
[----:B0-----:R-:W-:-:S03]  /*eca0*/  IMAD R7, R2, 0x4, R8 ;  /* 0x0000000402077824 */ /* 0x001fc600078e0208 */
[----:B----4-:R1:W-:Y:S04]  /*ecb0*/  STS [R9+0x4], R20 ;  /* 0x0000041409007388 */ /* 0x0103e80000000800 */
[----:B------:R1:W-:Y:S04]  /*ecc0*/  STS [R8+0x4], R21 ;  /* 0x0000041508007388 */ /* 0x0003e80000000800 */
[----:B------:R1:W-:Y:S01]  /*ecd0*/  STS [R7+0x4], R14 ;  /* 0x0000040e07007388 */ /* 0x0003e20000000800 */
[----:B------:R-:W-:Y:S05]  /*ece0*/  @P0 BRA `(.L_x_332) ;  /* 0xfffffff800dc0947 */ /* 0x000fea000383ffff */
[----:B------:R-:W-:Y:S05]  /*ecf0*/  BSYNC B1 ;  /* 0x0000000000017941 */ /* 0x000fea0003800000 */
.L_x_331:
[----:B------:R-:W-:-:S09]  /*ed00*/  UISETP.NE.AND UP0, UPT, UR45, URZ, UPT ;  /* 0x000000ff2d00728c */ /* 0x000fd2000bf05270 */
[----:B------:R-:W-:Y:S05]  /*ed10*/  BRA.U !UP0, `(.L_x_330) ;  /* 0x0000000508787547 */ /* 0x000fea000b800000 */
[----:B------:R-:W-:Y:S02]  /*ed20*/  UISETP.GE.U32.AND UP0, UPT, UR51, 0x7, UPT ;  /* 0x000000073300788c */ /* 0x000fe4000bf06070 */
[----:B------:R-:W-:-:S07]  /*ed30*/  UISETP.NE.AND UP1, UPT, UR44, URZ, UPT ;  /* 0x000000ff2c00728c */ /* 0x000fce000bf25270 */
[----:B------:R-:W-:Y:S05]  /*ed40*/  BRA.U !UP0, `(.L_x_333) ;  /* 0x0000000108a07547 */ /* 0x000fea000b800000 */
[----:B------:R-:W0:Y:S08]  /*ed50*/  LDC.64 R12, c[0x0][0x380] ;  /* 0x0000e000ff0c7b82 */ /* 0x000e300000000a00 */
[----:B------:R-:W1:Y:S01]  /*ed60*/  LDC R5, c[0x0][0x3a8] ;  /* 0x0000ea00ff057b82 */ /* 0x000e620000000800 */
[----:B0-----:R-:W-:-:S05]  /*ed70*/  IMAD.WIDE R12, R4, 0x4, R12 ;  /* 0x00000004040c7825 */ /* 0x001fca00078e020c */
[----:B------:R-:W2:Y:S02]  /*ed80*/  LDG.E.STRONG.SYS R0, desc[UR36][R12.64] ;  /* 0x000000240c007981 */ /* 0x000ea4000c1f5900 */
[----:B------:R-:W0:Y:S01]  /*ed90*/  S2UR UR5, SR_CgaCtaId ;  /* 0x00000000000579c3 */ /* 0x000e220000008800 */
[----:B------:R-:W-:Y:S01]  /*eda0*/  UMOV UR4, 0x400 ;  /* 0x0000040000047882 */ /* 0x000fe20000000000 */
[----:B-1----:R-:W-:-:S04]  /*edb0*/  IMAD.WIDE R8, R5, 0x4, R12 ;  /* 0x0000000405087825 */ /* 0x002fc800078e020c */
[----:B------:R-:W-:Y:S01]  /*edc0*/  IMAD.U32 R6, RZ, RZ, UR42 ;  /* 0x0000002aff067e24 */ /* 0x000fe2000f8e00ff */
[----:B------:R1:W3:Y:S01]  /*edd0*/  LDG.E.STRONG.SYS R20, desc[UR36][R8.64] ;  /* 0x0000002408147981 */ /* 0x0002e2000c1f5900 */
[----:B------:R-:W-:-:S05]  /*ede0*/  IMAD.WIDE R10, R5, 0x4, R8 ;  /* 0x00000004050a7825 */ /* 0x000fca00078e0208 */
[----:B------:R4:W5:Y:S01]  /*edf0*/  LDG.E.STRONG.SYS R23, desc[UR36][R10.64] ;  /* 0x000000240a177981 */ /* 0x000962000c1f5900 */
[----:B0-----:R-:W-:-:S06]  /*ee00*/  ULEA UR4, UR5, UR4, 0x18 ;  /* 0x0000000405047291 */ /* 0x001fcc000f8ec0ff */
[----:B------:R-:W-:-:S04]  /*ee10*/  LEA R15, R3, UR4, 0x2 ;  /* 0x00000004030f7c11 */ /* 0x000fc8000f8e10ff */
[----:B------:R-:W-:Y:S01]  /*ee20*/  LEA R21, R6, R15, 0x2 ;  /* 0x0000000f06157211 */ /* 0x000fe200078e10ff */
[----:B------:R-:W-:-:S04]  /*ee30*/  IMAD.WIDE R6, R5, 0x4, R10 ;  /* 0x0000000405067825 */ /* 0x000fc800078e020a */
[C---:B-1----:R-:W-:Y:S02]  /*ee40*/  IMAD.WIDE R8, R5.reuse, 0x4, R6 ;  /* 0x0000000405087825 */ /* 0x042fe400078e0206 */
[----:B------:R0:W5:Y:S02]  /*ee50*/  LDG.E.STRONG.SYS R6, desc[UR36][R6.64] ;  /* 0x0000002406067981 */ /* 0x000164000c1f5900 */
[C---:B----4-:R-:W-:Y:S02]  /*ee60*/  IMAD.WIDE R10, R5.reuse, 0x4, R8 ;  /* 0x00000004050a7825 */ /* 0x050fe400078e0208 */
[----:B------:R1:W4:Y:S02]  /*ee70*/  LDG.E.STRONG.SYS R8, desc[UR36][R8.64] ;  /* 0x0000002408087981 */ /* 0x000324000c1f5900 */
[C---:B------:R-:W-:Y:S02]  /*ee80*/  IMAD.WIDE R12, R5.reuse, 0x4, R10 ;  /* 0x00000004050c7825 */ /* 0x040fe400078e020a */
[----:B------:R-:W4:Y:S04]  /*ee90*/  LDG.E.STRONG.SYS R10, desc[UR36][R10.64] ;  /* 0x000000240a0a7981 */ /* 0x000f28000c1f5900 */
[----:B------:R-:W4:Y:S04]  /*eea0*/  LDG.E.STRONG.SYS R34, desc[UR36][R12.64] ;  /* 0x000000240c227981 */ /* 0x000f28000c1f5900 */
[----:B--2---:R2:W-:Y:S02]  /*eeb0*/  STS [R15], R0 ;  /* 0x000000000f007388 */ /* 0x0045e40000000800 */
[----:B--2---:R-:W-:-:S06]  /*eec0*/  IMAD.WIDE R14, R5, 0x4, R12 ;  /* 0x00000004050e7825 */ /* 0x004fcc00078e020c */
[----:B------:R-:W2:Y:S01]  /*eed0*/  LDG.E.STRONG.SYS R14, desc[UR36][R14.64] ;  /* 0x000000240e0e7981 */ /* 0x000ea2000c1f5900 */
[----:B------:R-:W-:-:S03]  /*eee0*/  IMAD R33, R2, 0x4, R21 ;  /* 0x0000000402217824 */ /* 0x000fc600078e0215 */
[----:B---3--:R3:W-:Y:S02]  /*eef0*/  STS [R21+0x4], R20 ;  /* 0x0000041415007388 */ /* 0x0087e40000000800 */
[----:B---3--:R-:W-:-:S05]  /*ef00*/  IMAD R21, R2, 0x4, R33 ;  /* 0x0000000402157824 */ /* 0x008fca00078e0221 */
[----:B0-----:R-:W-:-:S05]  /*ef10*/  LEA R7, R2, R21, 0x2 ;  /* 0x0000001502077211 */ /* 0x001fca00078e10ff */
[----:B------:R-:W-:-:S04]  /*ef20*/  IMAD R35, R2, 0x4, R7 ;  /* 0x0000000402237824 */ /* 0x000fc800078e0207 */
[C---:B-1----:R-:W-:Y:S01]  /*ef30*/  IMAD R9, R2.reuse, 0x4, R35 ;  /* 0x0000000402097824 */ /* 0x042fe200078e0223 */
[----:B-----5:R0:W-:Y:S04]  /*ef40*/  STS [R33+0x4], R23 ;  /* 0x0000041721007388 */ /* 0x0201e80000000800 */
[----:B------:R3:W-:Y:S04]  /*ef50*/  STS [R21+0x4], R6 ;  /* 0x0000040615007388 */ /* 0x0007e80000000800 */
[----:B----4-:R3:W-:Y:S01]  /*ef60*/  STS [R7+0x4], R8 ;  /* 0x0000040807007388 */ /* 0x0107e20000000800 */
[----:B0-----:R-:W-:-:S03]  /*ef70*/  LEA R23, R2, R9, 0x2 ;  /* 0x0000000902177211 */ /* 0x001fc600078e10ff */
[----:B------:R3:W-:Y:S04]  /*ef80*/  STS [R35+0x4], R10 ;  /* 0x0000040a23007388 */ /* 0x0007e80000000800 */
[----:B------:R3:W-:Y:S01]  /*ef90*/  STS [R9+0x4], R34 ;  /* 0x0000042209007388 */ /* 0x0007e20000000800 */
[----:B------:R-:W-:Y:S02]  /*efa0*/  IMAD R4, R5, 0x8, R4 ;  /* 0x0000000805047824 */ /* 0x000fe400078e0204 */
[----:B------:R-:W-:Y:S01]  /*efb0*/  IMAD R3, R2, 0x8, R3 ;  /* 0x0000000802037824 */ /* 0x000fe200078e0203 */
[----:B--2---:R3:W-:Y:S06]  /*efc0*/  STS [R23+0x4], R14 ;  /* 0x0000040e17007388 */ /* 0x0047ec0000000800 */
.L_x_333:
[----:B------:R-:W-:Y:S05]  /*efd0*/  BRA.U !UP1, `(.L_x_330) ;  /* 0x0000000109c87547 */ /* 0x000fea000b800000 */
[----:B------:R-:W-:Y:S02]  /*efe0*/  UISETP.GE.U32.AND UP0, UPT, UR52, 0x3, UPT ;  /* 0x000000033400788c */ /* 0x000fe4000bf06070 */
[----:B------:R-:W-:-:S07]  /*eff0*/  UISETP.NE.AND UP1, UPT, UR48, URZ, UPT ;  /* 0x000000ff3000728c */ /* 0x000fce000bf25270 */
[----:B------:R-:W-:Y:S05]  /*f000*/  BRA.U !UP0, `(.L_x_334) ;  /* 0x0000000108607547 */ /* 0x000fea000b800000 */
[----:B-1-3--:R-:W0:Y:S08]  /*f010*/  LDC.64 R6, c[0x0][0x380] ;  /* 0x0000e000ff067b82 */ /* 0x00ae300000000a00 */
[----:B------:R-:W1:Y:S01]  /*f020*/  LDC R15, c[0x0][0x3a8] ;  /* 0x0000ea00ff0f7b82 */ /* 0x000e620000000800 */
[----:B0-----:R-:W-:-:S04]  /*f030*/  IMAD.WIDE R12, R4, 0x4, R6 ;  /* 0x00000004040c7825 */ /* 0x001fc800078e0206 */
[C---:B-1----:R-:W-:Y:S02]  /*f040*/  IMAD.WIDE R10, R15.reuse, 0x4, R12 ;  /* 0x000000040f0a7825 */ /* 0x042fe400078e020c */
[----:B------:R0:W2:Y:S02]  /*f050*/  LDG.E.STRONG.SYS R12, desc[UR36][R12.64] ;  /* 0x000000240c0c7981 */ /* 0x0000a4000c1f5900 */
[C---:B------:R-:W-:Y:S02]  /*f060*/  IMAD.WIDE R6, R15.reuse, 0x4, R10 ;  /* 0x000000040f067825 */ /* 0x040fe400078e020a */
[----:B------:R1:W3:Y:S02]  /*f070*/  LDG.E.STRONG.SYS R10, desc[UR36][R10.64] ;  /* 0x000000240a0a7981 */ /* 0x0002e4000c1f5900 */
[C---:B------:R-:W-:Y:S02]  /*f080*/  IMAD.WIDE R8, R15.reuse, 0x4, R6 ;  /* 0x000000040f087825 */ /* 0x040fe400078e0206 */
[----:B------:R-:W4:Y:S04]  /*f090*/  LDG.E.STRONG.SYS R6, desc[UR36][R6.64] ;  /* 0x0000002406067981 */ /* 0x000f28000c1f5900 */
[----:B------:R-:W5:Y:S01]  /*f0a0*/  LDG.E.STRONG.SYS R8, desc[UR36][R8.64] ;  /* 0x0000002408087981 */ /* 0x000f62000c1f5900 */
[----:B------:R-:W0:Y:S01]  /*f0b0*/  S2UR UR5, SR_CgaCtaId ;  /* 0x00000000000579c3 */ /* 0x000e220000008800 */
[----:B------:R-:W-:Y:S01]  /*f0c0*/  UMOV UR4, 0x400 ;  /* 0x0000040000047882 */ /* 0x000fe20000000000 */
[----:B------:R-:W-:Y:S01]  /*f0d0*/  MOV R0, UR42 ;  /* 0x0000002a00007c02 */ /* 0x000fe20008000f00 */
[----:B------:R-:W-:Y:S01]  /*f0e0*/  IMAD R4, R15, 0x4, R4 ;  /* 0x000000040f047824 */ /* 0x000fe200078e0204 */
[----:B0-----:R-:W-:-:S06]  /*f0f0*/  ULEA UR4, UR5, UR4, 0x18 ;  /* 0x0000000405047291 */ /* 0x001fcc000f8ec0ff */
[----:B------:R-:W-:Y:S01]  /*f100*/  LEA R5, R3, UR4, 0x2 ;  /* 0x0000000403057c11 */ /* 0x000fe2000f8e10ff */
[----:B------:R-:W-:-:S04]  /*f110*/  IMAD R3, R2, 0x4, R3 ;  /* 0x0000000402037824 */ /* 0x000fc800078e0203 */
[----:B------:R-:W-:-:S04]  /*f120*/  IMAD R13, R0, 0x4, R5 ;  /* 0x00000004000d7824 */ /* 0x000fc800078e0205 */
[----:B-1----:R-:W-:-:S05]  /*f130*/  IMAD R11, R2, 0x4, R13 ;  /* 0x00000004020b7824 */ /* 0x002fca00078e020d */
[----:B------:R-:W-:Y:S01]  /*f140*/  LEA R21, R2, R11, 0x2 ;  /* 0x0000000b02157211 */ /* 0x000fe200078e10ff */
[----:B--2---:R0:W-:Y:S04]  /*f150*/  STS [R5], R12 ;  /* 0x0000000c05007388 */ /* 0x0041e80000000800 */
[----:B---3--:R0:W-:Y:S04]  /*f160*/  STS [R13+0x4], R10 ;  /* 0x0000040a0d007388 */ /* 0x0081e80000000800 */
[----:B----4-:R0:W-:Y:S04]  /*f170*/  STS [R11+0x4], R6 ;  /* 0x000004060b007388 */ /* 0x0101e80000000800 */
[----:B-----5:R0:W-:Y:S02]  /*f180*/  STS [R21+0x4], R8 ;  /* 0x0000040815007388 */ /* 0x0201e40000000800 */
.L_x_334:
[----:B------:R-:W-:Y:S05]  /*f190*/  BRA.U !UP1, `(.L_x_330) ;  /* 0x0000000109587547 */ /* 0x000fea000b800000 */
[----:B01-3--:R-:W0:Y:S02]  /*f1a0*/  LDC.64 R6, c[0x0][0x380] ;  /* 0x0000e000ff067b82 */ /* 0x00be240000000a00 */
[----:B0-----:R-:W-:-:S05]  /*f1b0*/  IMAD.WIDE R4, R4, 0x4, R6 ;  /* 0x0000000404047825 */ /* 0x001fca00078e0206 */
[----:B------:R-:W2:Y:S01]  /*f1c0*/  LDG.E.STRONG.SYS R0, desc[UR36][R4.64] ;  /* 0x0000002404007981 */ /* 0x000ea2000c1f5900 */
[----:B------:R-:W0:Y:S01]  /*f1d0*/  S2UR UR5, SR_CgaCtaId ;  /* 0x00000000000579c3 */ /* 0x000e220000008800 */
[----:B------:R-:W-:Y:S01]  /*f1e0*/  UMOV UR4, 0x400 ;  /* 0x0000040000047882 */ /* 0x000fe20000000000 */
[----:B------:R-:W-:Y:S02]  /*f1f0*/  UISETP.NE.AND UP0, UPT, UR48, 0x1, UPT ;  /* 0x000000013000788c */ /* 0x000fe4000bf05270 */
[----:B0-----:R-:W-:-:S06]  /*f200*/  ULEA UR4, UR5, UR4, 0x18 ;  /* 0x0000000405047291 */ /* 0x001fcc000f8ec0ff */
[----:B------:R-:W-:-:S05]  /*f210*/  LEA R3, R3, UR4, 0x2 ;  /* 0x0000000403037c11 */ /* 0x000fca000f8e10ff */
[----:B--2---:R2:W-:Y:S01]  /*f220*/  STS [R3], R0 ;  /* 0x0000000003007388 */ /* 0x0045e20000000800 */
[----:B------:R-:W-:Y:S05]  /*f230*/  BRA.U !UP0, `(.L_x_330) ;  /* 0x0000000108307547 */ /* 0x000fea000b800000 */
[----:B------:R-:W0:Y:S02]  /*f240*/  LDC R7, c[0x0][0x3a8] ;  /* 0x0000ea00ff077b82 */ /* 0x000e240000000800 */
[----:B0-----:R-:W-:-:S05]  /*f250*/  IMAD.WIDE R4, R7, 0x4, R4 ;  /* 0x0000000407047825 */ /* 0x001fca00078e0204 */
[----:B--2---:R-:W2:Y:S01]  /*f260*/  LDG.E.STRONG.SYS R0, desc[UR36][R4.64] ;  /* 0x0000002404007981 */ /* 0x004ea2000c1f5900 */
[----:B------:R-:W-:Y:S01]  /*f270*/  MOV R6, UR42 ;  /* 0x0000002a00067c02 */ /* 0x000fe20008000f00 */
[----:B------:R-:W-:-:S04]  /*f280*/  UISETP.NE.AND UP0, UPT, UR48, 0x2, UPT ;  /* 0x000000023000788c */ /* 0x000fc8000bf05270 */
[----:B------:R-:W-:-:S05]  /*f290*/  IMAD R3, R6, 0x4, R3 ;  /* 0x0000000406037824 */ /* 0x000fca00078e0203 */
[----:B--2---:R4:W-:Y:S01]  /*f2a0*/  STS [R3+0x4], R0 ;  /* 0x0000040003007388 */ /* 0x0049e20000000800 */
[----:B------:R-:W-:Y:S05]  /*f2b0*/  BRA.U !UP0, `(.L_x_330) ;  /* 0x0000000108107547 */ /* 0x000fea000b800000 */
[----:B------:R-:W-:-:S06]  /*f2c0*/  IMAD.WIDE R4, R7, 0x4, R4 ;  /* 0x0000000407047825 */ /* 0x000fcc00078e0204 */
[----:B------:R-:W2:Y:S01]  /*f2d0*/  LDG.E.STRONG.SYS R4, desc[UR36][R4.64] ;  /* 0x0000002404047981 */ /* 0x000ea2000c1f5900 */
[----:B----4-:R-:W-:-:S05]  /*f2e0*/  IMAD R3, R2, 0x4, R3 ;  /* 0x0000000402037824 */ /* 0x010fca00078e0203 */
[----:B--2---:R0:W-:Y:S02]  /*f2f0*/  STS [R3+0x4], R4 ;  /* 0x0000040403007388 */ /* 0x0041e40000000800 */
.L_x_330:
[----:B------:R-:W-:Y:S05]  /*f300*/  BSYNC B0 ;  /* 0x0000000000007941 */ /* 0x000fea0003800000 */
.L_x_329:
[----:B------:R-:W-:Y:S01]  /*f310*/  ISETP.NE.AND P0, PT, R37, RZ, PT ;  /* 0x000000ff2500720c */ /* 0x000fe20003f05270 */
[----:B------:R-:W-:-:S12]  /*f320*/  BSSY.RECONVERGENT B6, `(.L_x_335) ;  /* 0x000000f000067945 */ /* 0x000fd80003800200 */
[----:B------:R-:W-:Y:S05]  /*f330*/  @P0 BRA `(.L_x_336) ;  /* 0x0000000000340947 */ /* 0x000fea0003800000 */
[----:B-1----:R-:W1:Y:S01]  /*f340*/  LDC R20, c[0x0][0x3c0] ;  /* 0x0000f000ff147b82 */ /* 0x002e620000000800 */
[----:B0--3--:R-:W-:Y:S01]  /*f350*/  HFMA2 R21, -RZ, RZ, 0, 0 ;  /* 0x00000000ff157431 */ /* 0x009fe200000001ff */
[----:B------:R-:W-:Y:S01]  /*f360*/  MOV R8, 0x0 ;  /* 0x0000000000087802 */ /* 0x000fe20000000f00 */
[----:B------:R-:W0:Y:S01]  /*f370*/  LDCU.64 UR4, c[0x4][0x40] ;  /* 0x01000800ff0477ac */ /* 0x000e220008000a00 */
[----:B------:R-:W-:Y:S01]  /*f380*/  MOV R6, UR50 ;  /* 0x0000003200067c02 */ /* 0x000fe20008000f00 */
[----:B------:R-:W-:-:S03]  /*f390*/  IMAD.U32 R7, RZ, RZ, UR53 ;  /* 0x00000035ff077e24 */ /* 0x000fc6000f8e00ff */
[----:B------:R-:W1:Y:S08]  /*f3a0*/  LDC R23, c[0x0][0x3d8] ;  /* 0x0000f600ff177b82 */ /* 0x000e700000000800 */
[----:B------:R-:W3:Y:S01]  /*f3b0*/  LDC.64 R8, c[0x4][R8] ;  /* 0x0100000008087b82 */ /* 0x000ee20000000a00 */
[----:B0-----:R-:W-:Y:S02]  /*f3c0*/  IMAD.U32 R4, RZ, RZ, UR4 ;  /* 0x00000004ff047e24 */ /* 0x001fe4000f8e00ff */
[----:B------:R-:W-:Y:S01]  /*f3d0*/  IMAD.U32 R5, RZ, RZ, UR5 ;  /* 0x00000005ff057e24 */ /* 0x000fe2000f8e00ff */
[----:B-1----:R0:W-:Y:S06]  /*f3e0*/  STL.128 [R1+0x10], R20 ;  /* 0x0000101401007387 */ /* 0x0021ec0000100c00 */
[----:B0-----:R-:W-:-:S07]  /*f3f0*/  LEPC R20, `(.L_x_336) ;  /* 0x000000001014794e */ /* 0x001fce0000000000 */
[----:B--234-:R-:W-:Y:S05]  /*f400*/  CALL.ABS.NOINC R8 ;  /* 0x0000000008007343 */ /* 0x01cfea0003c00000 */
.L_x_336:
[----:B------:R-:W-:Y:S05]  /*f410*/  BSYNC.RECONVERGENT B6 ;  /* 0x0000000000067941 */ /* 0x000fea0003800200 */
.L_x_335:
[----:B------:R-:W5:Y:S01]  /*f420*/  LDCU UR4, c[0x0][0x3d4] ;  /* 0x00007a80ff0477ac */ /* 0x000f620008000800 */
[----:B------:R-:W-:-:S05]  /*f430*/  VIADD R32, R32, 0x1 ;  /* 0x0000000120207836 */ /* 0x000fca0000000000 */
[----:B-----5:R-:W-:-:S13]  /*f440*/  ISETP.NE.AND P0, PT, R32, UR4, PT ;  /* 0x0000000420007c0c */ /* 0x020fda000bf05270 */
[----:B------:R-:W-:Y:S05]  /*f450*/  @P0 BRA `(.L_x_337) ;  /* 0xfffffff000340947 */ /* 0x000fea000383ffff */
[----:B------:R-:W-:Y:S05]  /*f460*/  BSYNC B7 ;  /* 0x0000000000077941 */ /* 0x000fea0003800000 */
.L_x_326:
[----:B------:R-:W-:Y:S05]  /*f470*/  BRA `(.L_x_324) ;  /* 0x00000030003c7947 */ /* 0x000fea0003800000 */
.L_x_325:
[----:B------:R-:W-:-:S09]  /*f480*/  UISETP.GT.AND UP0, UPT, UR47, URZ, UPT ;  /* 0x000000ff2f00728c */ /* 0x000fd2000bf04270 */
[----:B------:R-:W-:Y:S05]  /*f490*/  BRA.U UP0, `(.L_x_338) ;  /* 0x0000000d00d87547 */ /* 0x000fea000b800000 */
[----:B------:R-:W-:Y:S01]  /*f4a0*/  HFMA2 R32, -RZ, RZ, 0, 0 ;  /* 0x00000000ff207431 */ /* 0x000fe200000001ff */
[----:B------:R-:W-:Y:S06]  /*f4b0*/  BSSY B7, `(.L_x_339) ;  /* 0x00000f3000077945 */ /* 0x000fec0003800000 */
.L_x_350:
[----:B------:R-:W-:Y:S01]  /*f4c0*/  ISETP.GE.U32.AND P0, PT, R37, UR49, PT ;  /* 0x0000003125007c0c */ /* 0x000fe2000bf06070 */
[----:B------:R-:W-:Y:S05]  /*f4d0*/  YIELD ;  /* 0x0000000000007946 */ /* 0x000fea0003800000 */
[----:B------:R-:W-:Y:S07]  /*f4e0*/  BSSY.RECONVERGENT B0, `(.L_x_340) ;  /* 0x0000022000007945 */ /* 0x000fee0003800200 */
[----:B01234-:R-:W-:Y:S05]  /*f4f0*/  @P0 BRA `(.L_x_341) ;  /* 0x0000000000800947 */ /* 0x01ffea0003800000 */
[----:B------:R-:W0:Y:S01]  /*f500*/  I2F.U32.RP R0, UR40 ;  /* 0x0000002800007d06 */ /* 0x000e220008209000 */
[----:B------:R-:W-:Y:S01]  /*f510*/  IMAD R3, RZ, RZ, -UR40 ;  /* 0x80000028ff037e24 */ /* 0x000fe2000f8e02ff */
        /* <DEDUP_REMOVED lines=10> */
[----:B------:R-:W-:-:S02]  /*f5c0*/  LEA R0, R0, UR5, 0x2 ;  /* 0x0000000500007c11 */ /* 0x000fc4000f8e10ff */
[----:B0-----:R-:W-:-:S04]  /*f5d0*/  MOV R4, RZ ;  /* 0x000000ff00047202 */ /* 0x001fc80000000f00 */
[----:B------:R-:W0:Y:S01]  /*f5e0*/  LDS R0, [R0] ;  /* 0x0000000000007984 */ /* 0x000e220000000800 */
[----:B-1----:R-:W-:-:S04]  /*f5f0*/  IMAD R3, R3, R5, RZ ;  /* 0x0000000503037224 */ /* 0x002fc800078e02ff */
[----:B------:R-:W-:-:S06]  /*f600*/  IMAD.HI.U32 R6, R5, R3, R4 ;  /* 0x0000000305067227 */ /* 0x000fcc00078e0004 */
[----:B------:R-:W-:-:S04]  /*f610*/  IMAD.HI.U32 R6, R6, R37, RZ ;  /* 0x0000002506067227 */ /* 0x000fc800078e00ff */
[----:B------:R-:W-:-:S04]  /*f620*/  IMAD.MOV R8, RZ, RZ, -R6 ;  /* 0x000000ffff087224 */ /* 0x000fc800078e0a06 */
[----:B------:R-:W-:-:S05]  /*f630*/  IMAD R8, R8, UR40, R37 ;  /* 0x0000002808087c24 */ /* 0x000fca000f8e0225 */
[----:B------:R-:W-:-:S13]  /*f640*/  ISETP.GE.U32.AND P0, PT, R8, UR40, PT ;  /* 0x0000002808007c0c */ /* 0x000fda000bf06070 */
[----:B------:R-:W-:Y:S01]  /*f650*/  @P0 VIADD R8, R8, -UR40 ;  /* 0x8000002808080c36 */ /* 0x000fe20008000000 */
[----:B------:R-:W-:-:S04]  /*f660*/  @P0 IADD3 R6, PT, PT, R6, 0x1, RZ ;  /* 0x0000000106060810 */ /* 0x000fc80007ffe0ff */
[----:B------:R-:W-:-:S13]  /*f670*/  ISETP.GE.U32.AND P1, PT, R8, UR40, PT ;  /* 0x0000002808007c0c */ /* 0x000fda000bf26070 */
[----:B------:R-:W-:Y:S01]  /*f680*/  @P1 VIADD R6, R6, 0x1 ;  /* 0x0000000106061836 */ /* 0x000fe20000000000 */
[----:B------:R-:W-:-:S05]  /*f690*/  @!P2 LOP3.LUT R6, RZ, UR40, RZ, 0x33, !PT ;  /* 0x00000028ff06ac12 */ /* 0x000fca000f8e33ff */
[----:B------:R-:W-:Y:S01]  /*f6a0*/  IMAD.MOV R4, RZ, RZ, -R6 ;  /* 0x000000ffff047224 */ /* 0x000fe200078e0a06 */
[----:B------:R-:W-:-:S03]  /*f6b0*/  IADD3 R6, PT, PT, R6, UR40, RZ ;  /* 0x0000002806067c10 */ /* 0x000fc6000fffe0ff */
[----:B------:R-:W-:-:S04]  /*f6c0*/  IMAD R3, R4, UR40, R37 ;  /* 0x0000002804037c24 */ /* 0x000fc8000f8e0225 */
[----:B------:R-:W-:-:S05]  /*f6d0*/  IMAD R3, R6, R2, R3 ;  /* 0x0000000206037224 */ /* 0x000fca00078e0203 */
[----:B------:R-:W-:-:S05]  /*f6e0*/  LEA R3, R3, UR4, 0x2 ;  /* 0x0000000403037c11 */ /* 0x000fca000f8e10ff */
[----:B0-----:R0:W-:Y:S02]  /*f6f0*/  STS [R3], R0 ;  /* 0x0000000003007388 */ /* 0x0011e40000000800 */
.L_x_341:
[----:B------:R-:W-:Y:S05]  /*f700*/  BSYNC.RECONVERGENT B0 ;  /* 0x0000000000007941 */ /* 0x000fea0003800200 */
.L_x_340:
[----:B------:R-:W-:Y:S01]  /*f710*/  ISETP.NE.AND P0, PT, R18, RZ, PT ;  /* 0x000000ff1200720c */ /* 0x000fe20003f05270 */
[----:B------:R-:W-:-:S12]  /*f720*/  BSSY B0, `(.L_x_342) ;  /* 0x00000b7000007945 */ /* 0x000fd80003800000 */
[----:B------:R-:W-:Y:S05]  /*f730*/  @P0 BRA `(.L_x_343) ;  /* 0x0000000800d40947 */ /* 0x000fea0003800000 */
[----:B------:R-:W1:Y:S01]  /*f740*/  LDCU UR4, c[0x0][0x39c] ;  /* 0x00007380ff0477ac */ /* 0x000e620008000800 */
[----:B------:R-:W-:Y:S02]  /*f750*/  IMAD.IADD R4, R19, 0x1, -R32 ;  /* 0x0000000113047824 */ /* 0x000fe400078e0a20 */
[----:B0-----:R-:W-:Y:S01]  /*f760*/  IMAD.MOV.U32 R3, RZ, RZ, R37 ;  /* 0x000000ffff037224 */ /* 0x001fe200078e0025 */
[----:B-1----:R-:W-:-:S09]  /*f770*/  UISETP.GE.U32.AND UP0, UPT, UR4, 0xf, UPT ;  /* 0x0000000f0400788c */ /* 0x002fd2000bf06070 */
[----:B------:R-:W-:Y:S05]  /*f780*/  BRA.U !UP0, `(.L_x_344) ;  /* 0x0000000508407547 */ /* 0x000fea000b800000 */
[----:B------:R-:W0:Y:S01]  /*f790*/  S2R R5, SR_CgaCtaId ;  /* 0x0000000000057919 */ /* 0x000e220000008800 */
[----:B------:R-:W-:Y:S01]  /*f7a0*/  MOV R0, 0x400 ;  /* 0x0000040000007802 */ /* 0x000fe20000000f00 */
[----:B------:R-:W-:Y:S01]  /*f7b0*/  HFMA2 R6, -RZ, RZ, 0, 0 ;  /* 0x00000000ff067431 */ /* 0x000fe200000001ff */
[----:B------:R-:W-:Y:S01]  /*f7c0*/  BSSY B1, `(.L_x_344) ;  /* 0x000004c000017945 */ /* 0x000fe20003800000 */
[----:B------:R-:W-:Y:S01]  /*f7d0*/  IMAD.MOV.U32 R3, RZ, RZ, R37 ;  /* 0x000000ffff037224 */ /* 0x000fe200078e0025 */
[----:B0-----:R-:W-:-:S07]  /*f7e0*/  LEA R0, R5, R0, 0x18 ;  /* 0x0000000005007211 */ /* 0x001fce00078ec0ff */
.L_x_345:
[----:B-1----:R-:W0:Y:S08]  /*f7f0*/  LDC.64 R8, c[0x0][0x380] ;  /* 0x0000e000ff087b82 */ /* 0x002e300000000a00 */
[----:B------:R-:W1:Y:S01]  /*f800*/  LDC R5, c[0x0][0x3a8] ;  /* 0x0000ea00ff057b82 */ /* 0x000e620000000800 */
[----:B0-----:R-:W-:-:S05]  /*f810*/  IMAD.WIDE R8, R4, 0x4, R8 ;  /* 0x0000000404087825 */ /* 0x001fca00078e0208 */
[----:B------:R0:W2:Y:S01]  /*f820*/  LDG.E.STRONG.SYS R7, desc[UR36][R8.64] ;  /* 0x0000002408077981 */ /* 0x0000a2000c1f5900 */
[----:B------:R-:W-:Y:S02]  /*f830*/  IMAD R20, R3, 0x4, R0 ;  /* 0x0000000403147824 */ /* 0x000fe400078e0200 */
[----:B-1----:R-:W-:-:S05]  /*f840*/  IMAD.WIDE R10, R5, 0x4, R8 ;  /* 0x00000004050a7825 */ /* 0x002fca00078e0208 */
[----:B------:R1:W3:Y:S01]  /*f850*/  LDG.E.STRONG.SYS R21, desc[UR36][R10.64] ;  /* 0x000000240a157981 */ /* 0x0002e2000c1f5900 */
[----:B------:R-:W-:-:S05]  /*f860*/  IMAD.WIDE R12, R5, 0x4, R10 ;  /* 0x00000004050c7825 */ /* 0x000fca00078e020a */
[----:B------:R4:W5:Y:S01]  /*f870*/  LDG.E.STRONG.SYS R33, desc[UR36][R12.64] ;  /* 0x000000240c217981 */ /* 0x000962000c1f5900 */
[----:B------:R-:W-:-:S05]  /*f880*/  IMAD.WIDE R14, R5, 0x4, R12 ;  /* 0x00000004050e7825 */ /* 0x000fca00078e020c */
[----:B------:R4:W5:Y:S01]  /*f890*/  LDG.E.STRONG.SYS R35, desc[UR36][R14.64] ;  /* 0x000000240e237981 */ /* 0x000962000c1f5900 */
[----:B0-----:R-:W-:-:S04]  /*f8a0*/  IMAD.WIDE R8, R5, 0x4, R14 ;  /* 0x0000000405087825 */ /* 0x001fc800078e020e */
[----:B-1----:R-:W-:Y:S01]  /*f8b0*/  IMAD.WIDE R10, R5, 0x4, R8 ;  /* 0x00000004050a7825 */ /* 0x002fe200078e0208 */
[----:B------:R-:W-:-:S03]  /*f8c0*/  MOV R23, UR42 ;  /* 0x0000002a00177c02 */ /* 0x000fc60008000f00 */
[----:B----4-:R-:W-:-:S04]  /*f8d0*/  IMAD.WIDE R12, R5, 0x4, R10 ;  /* 0x00000004050c7825 */ /* 0x010fc800078e020a */
[----:B------:R-:W-:Y:S02]  /*f8e0*/  IMAD R23, R23, 0x4, R20 ;  /* 0x0000000417177824 */ /* 0x000fe400078e0214 */
[----:B------:R-:W-:-:S04]  /*f8f0*/  IMAD.WIDE R14, R5, 0x4, R12 ;  /* 0x00000004050e7825 */ /* 0x000fc800078e020c */
[C---:B------:R-:W-:Y:S01]  /*f900*/  IMAD R34, R2.reuse, 0x4, R23 ;  /* 0x0000000402227824 */ /* 0x040fe200078e0217 */
[----:B--2---:R0:W-:Y:S04]  /*f910*/  STS [R20], R7 ;  /* 0x0000000714007388 */ /* 0x0041e80000000800 */
[----:B0-----:R0:W2:Y:S04]  /*f920*/  LDG.E.STRONG.SYS R20, desc[UR36][R8.64] ;  /* 0x0000002408147981 */ /* 0x0010a8000c1f5900 */
[----:B------:R1:W4:Y:S01]  /*f930*/  LDG.E.STRONG.SYS R36, desc[UR36][R10.64] ;  /* 0x000000240a247981 */ /* 0x000322000c1f5900 */
[----:B------:R-:W-:Y:S01]  /*f940*/  LEA R7, R2, R34, 0x2 ;  /* 0x0000002202077211 */ /* 0x000fe200078e10ff */
[----:B0-----:R-:W-:-:S02]  /*f950*/  IMAD.WIDE R8, R5, 0x4, R14 ;  /* 0x0000000405087825 */ /* 0x001fc400078e020e */
[----:B---3--:R0:W-:Y:S02]  /*f960*/  STS [R23+0x4], R21 ;  /* 0x0000041517007388 */ /* 0x0081e40000000800 */
[C---:B-1----:R-:W-:Y:S02]  /*f970*/  IMAD.WIDE R10, R5.reuse, 0x4, R8 ;  /* 0x00000004050a7825 */ /* 0x042fe400078e0208 */
        /* <DEDUP_REMOVED lines=8> */
[----:B-1----:R-:W-:-:S04]  /*fa00*/  IMAD.WIDE R14, R5, 0x4, R12 ;  /* 0x00000004050e7825 */ /* 0x002fc800078e020c */
[----:B------:R-:W-:Y:S02]  /*fa10*/  IMAD R21, R2, 0x4, R41 ;  /* 0x0000000402157824 */ /* 0x000fe400078e0229 */
[----:B-----5:R-:W-:-:S03]  /*fa20*/  IMAD.WIDE R8, R5, 0x4, R14 ;  /* 0x0000000405087825 */ /* 0x020fc600078e020e */
[----:B------:R-:W-:Y:S01]  /*fa30*/  LEA R33, R2, R21, 0x2 ;  /* 0x0000001502217211 */ /* 0x000fe200078e10ff */
[----:B------:R-:W-:-:S04]  /*fa40*/  IMAD.WIDE R10, R5, 0x4, R8 ;  /* 0x00000004050a7825 */ /* 0x000fc800078e0208 */
[C---:B------:R-:W-:Y:S01]  /*fa50*/  IMAD R7, R2.reuse, 0x4, R33 ;  /* 0x0000000402077824 */ /* 0x040fe200078e0221 */
[----:B--2---:R0:W-:Y:S04]  /*fa60*/  STS [R41+0x4], R20 ;  /* 0x0000041429007388 */ /* 0x0041e80000000800 */
[----:B----4-:R1:W-:Y:S01]  /*fa70*/  STS [R21+0x4], R36 ;  /* 0x0000042415007388 */ /* 0x0103e20000000800 */
[----:B0-----:R-:W-:-:S03]  /*fa80*/  IMAD R20, R2, 0x4, R7 ;  /* 0x0000000402147824 */ /* 0x001fc600078e0207 */
[----:B-1----:R0:W2:Y:S02]  /*fa90*/  LDG.E.STRONG.SYS R36, desc[UR36][R12.64] ;  /* 0x000000240c247981 */ /* 0x0020a4000c1f5900 */
[C---:B------:R-:W-:Y:S01]  /*faa0*/  LEA R21, R2.reuse, R20, 0x2 ;  /* 0x0000001402157211 */ /* 0x040fe200078e10ff */
        /* <DEDUP_REMOVED lines=12> */
[----:B------:R-:W-:-:S05]  /*fb70*/  IMAD R7, R2, 0x4, R23 ;  /* 0x0000000402077824 */ /* 0x000fca00078e0217 */
[----:B------:R-:W-:-:S05]  /*fb80*/  LEA R35, R2, R7, 0x2 ;  /* 0x0000000702237211 */ /* 0x000fca00078e10ff */
[----:B-1----:R-:W-:-:S04]  /*fb90*/  IMAD R9, R2, 0x4, R35 ;  /* 0x0000000402097824 */ /* 0x002fc800078e0223 */
[----:B------:R-:W-:Y:S02]  /*fba0*/  IMAD R8, R2, 0x4, R9 ;  /* 0x0000000402087824 */ /* 0x000fe400078e0209 */
[----:B------:R-:W-:-:S05]  /*fbb0*/  VIADD R6, R6, 0x10 ;  /* 0x0000001006067836 */ /* 0x000fca0000000000 */
[----:B------:R-:W-:Y:S01]  /*fbc0*/  ISETP.NE.AND P0, PT, R6, UR43, PT ;  /* 0x0000002b06007c0c */ /* 0x000fe2000bf05270 */
[----:B------:R-:W-:Y:S05]  /*fbd0*/  YIELD ;  /* 0x0000000000007946 */ /* 0x000fea0003800000 */
[----:B------:R-:W-:Y:S01]  /*fbe0*/  IMAD R4, R5, 0x10, R4 ;  /* 0x0000001005047824 */ /* 0x000fe200078e0204 */
[C---:B------:R-:W-:Y:S01]  /*fbf0*/  LEA R3, R2.reuse, R3, 0x4 ;  /* 0x0000000302037211 */ /* 0x040fe200078e20ff */
[----:B--2---:R-:W-:Y:S04]  /*fc00*/  STS [R23+0x4], R36 ;  /* 0x0000042417007388 */ /* 0x004fe80000000800 */
[----:B---3--:R0:W-:Y:S04]  /*fc10*/  STS [R7+0x4], R33 ;  /* 0x0000042107007388 */ /* 0x0081e80000000800 */
[----:B-----5:R1:W-:Y:S01]  /*fc20*/  STS [R35+0x4], R34 ;  /* 0x0000042223007388 */ /* 0x0203e20000000800 */
[----:B0-----:R-:W-:-:S03]  /*fc30*/  LEA R7, R2, R8, 0x2 ;  /* 0x0000000802077211 */ /* 0x001fc600078e10ff */
[----:B----4-:R1:W-:Y:S04]  /*fc40*/  STS [R9+0x4], R20 ;  /* 0x0000041409007388 */ /* 0x0103e80000000800 */
[----:B------:R1:W-:Y:S04]  /*fc50*/  STS [R8+0x4], R21 ;  /* 0x0000041508007388 */ /* 0x0003e80000000800 */
[----:B------:R1:W-:Y:S01]  /*fc60*/  STS [R7+0x4], R14 ;  /* 0x0000040e07007388 */ /* 0x0003e20000000800 */
[----:B------:R-:W-:Y:S05]  /*fc70*/  @P0 BRA `(.L_x_345) ;  /* 0xfffffff800dc0947 */ /* 0x000fea000383ffff */
[----:B------:R-:W-:Y:S05]  /*fc80*/  BSYNC B1 ;  /* 0x0000000000017941 */ /* 0x000fea0003800000 */
.L_x_344:
        /* <DEDUP_REMOVED lines=17> */
[----:B------:R-:W-:-:S05]  /*fda0*/  LEA R15, R3, UR4, 0x2 ;  /* 0x00000004030f7c11 */ /* 0x000fca000f8e10ff */
[----:B------:R-:W-:Y:S02]  /*fdb0*/  IMAD R21, R6, 0x4, R15 ;  /* 0x0000000406157824 */ /* 0x000fe400078e020f */
        /* <DEDUP_REMOVED lines=11> */
[----:B------:R-:W-:-:S03]  /*fe70*/  LEA R33, R2, R21, 0x2 ;  /* 0x0000001502217211 */ /* 0x000fc600078e10ff */
[----:B---3--:R3:W-:Y:S02]  /*fe80*/  STS [R21+0x4], R20 ;  /* 0x0000041415007388 */ /* 0x0087e40000000800 */
[----:B---3--:R-:W-:-:S04]  /*fe90*/  IMAD R21, R2, 0x4, R33 ;  /* 0x0000000402157824 */ /* 0x008fc800078e0221 */
[----:B0-----:R-:W-:-:S05]  /*fea0*/  IMAD R7, R2, 0x4, R21 ;  /* 0x0000000402077824 */ /* 0x001fca00078e0215 */
[C---:B------:R-:W-:Y:S01]  /*feb0*/  LEA R35, R2.reuse, R7, 0x2 ;  /* 0x0000000702237211 */ /* 0x040fe200078e10ff */
[----:B-----5:R0:W-:Y:S04]  /*fec0*/  STS [R33+0x4], R23 ;  /* 0x0000041721007388 */ /* 0x0201e80000000800 */
[C---:B-1----:R-:W-:Y:S01]  /*fed0*/  IMAD R9, R2.reuse, 0x4, R35 ;  /* 0x0000000402097824 */ /* 0x042fe200078e0223 */
[----:B------:R3:W-:Y:S03]  /*fee0*/  STS [R21+0x4], R6 ;  /* 0x0000040615007388 */ /* 0x0007e60000000800 */
[C---:B0-----:R-:W-:Y:S01]  /*fef0*/  IMAD R23, R2.reuse, 0x4, R9 ;  /* 0x0000000402177824 */ /* 0x041fe200078e0209 */
[----:B----4-:R3:W-:Y:S04]  /*ff00*/  STS [R7+0x4], R8 ;  /* 0x0000040807007388 */ /* 0x0107e80000000800 */
[----:B------:R3:W-:Y:S04]  /*ff10*/  STS [R35+0x4], R10 ;  /* 0x0000040a23007388 */ /* 0x0007e80000000800 */
[----:B------:R3:W-:Y:S01]  /*ff20*/  STS [R9+0x4], R34 ;  /* 0x0000042209007388 */ /* 0x0007e20000000800 */
[----:B------:R-:W-:Y:S01]  /*ff30*/  LEA R4, R5, R4, 0x3 ;  /* 0x0000000405047211 */ /* 0x000fe200078e18ff */
[----:B------:R-:W-:-:S02]  /*ff40*/  IMAD R3, R2, 0x8, R3 ;  /* 0x0000000802037824 */ /* 0x000fc400078e0203 */
[----:B--2---:R3:W-:Y:S05]  /*ff50*/  STS [R23+0x4], R14 ;  /* 0x0000040e17007388 */ /* 0x0047ea0000000800 */
.L_x_346:
        /* <DEDUP_REMOVED lines=16> */
[----:B------:R-:W-:Y:S01]  /*10060*/  IMAD.U32 R0, RZ, RZ, UR42 ;  /* 0x0000002aff007e24 */ /* 0x000fe2000f8e00ff */
[----:B------:R-:W-:Y:S01]  /*10070*/  LEA R4, R15, R4, 0x2 ;  /* 0x000000040f047211 */ /* 0x000fe200078e10ff */
[----:B0-----:R-:W-:-:S06]  /*10080*/  ULEA UR4, UR5, UR4, 0x18 ;  /* 0x0000000405047291 */ /* 0x001fcc000f8ec0ff */
[----:B------:R-:W-:Y:S01]  /*10090*/  LEA R5, R3, UR4, 0x2 ;  /* 0x0000000403057c11 */ /* 0x000fe2000f8e10ff */
[----:B------:R-:W-:-:S03]  /*100a0*/  IMAD R3, R2, 0x4, R3 ;  /* 0x0000000402037824 */ /* 0x000fc600078e0203 */
[----:B------:R-:W-:-:S05]  /*100b0*/  LEA R13, R0, R5, 0x2 ;  /* 0x00000005000d7211 */ /* 0x000fca00078e10ff */
[----:B-1----:R-:W-:-:S04]  /*100c0*/  IMAD R11, R2, 0x4, R13 ;  /* 0x00000004020b7824 */ /* 0x002fc800078e020d */
[----:B------:R-:W-:Y:S01]  /*100d0*/  IMAD R21, R2, 0x4, R11 ;  /* 0x0000000402157824 */ /* 0x000fe200078e020b */
[----:B--2---:R0:W-:Y:S04]  /*100e0*/  STS [R5], R12 ;  /* 0x0000000c05007388 */ /* 0x0041e80000000800 */
[----:B---3--:R0:W-:Y:S04]  /*100f0*/  STS [R13+0x4], R10 ;  /* 0x0000040a0d007388 */ /* 0x0081e80000000800 */
[----:B----4-:R0:W-:Y:S04]  /*10100*/  STS [R11+0x4], R6 ;  /* 0x000004060b007388 */ /* 0x0101e80000000800 */
[----:B-----5:R0:W-:Y:S02]  /*10110*/  STS [R21+0x4], R8 ;  /* 0x0000040815007388 */ /* 0x0201e40000000800 */
.L_x_347:
        /* <DEDUP_REMOVED lines=14> */
[----:B------:R-:W-:Y:S01]  /*10200*/  IMAD.U32 R6, RZ, RZ, UR42 ;  /* 0x0000002aff067e24 */ /* 0x000fe2000f8e00ff */
[----:B------:R-:W-:-:S04]  /*10210*/  UISETP.NE.AND UP0, UPT, UR48, 0x2, UPT ;  /* 0x000000023000788c */ /* 0x000fc8000bf05270 */
[----:B------:R-:W-:-:S05]  /*10220*/  LEA R3, R6, R3, 0x2 ;  /* 0x0000000306037211 */ /* 0x000fca00078e10ff */
[----:B--2---:R4:W-:Y:S01]  /*10230*/  STS [R3+0x4], R0 ;  /* 0x0000040003007388 */ /* 0x0049e20000000800 */
[----:B------:R-:W-:Y:S05]  /*10240*/  BRA.U !UP0, `(.L_x_343) ;  /* 0x0000000108107547 */ /* 0x000fea000b800000 */
[----:B------:R-:W-:-:S06]  /*10250*/  IMAD.WIDE R4, R7, 0x4, R4 ;  /* 0x0000000407047825 */ /* 0x000fcc00078e0204 */
[----:B------:R-:W2:Y:S01]  /*10260*/  LDG.E.STRONG.SYS R4, desc[UR36][R4.64] ;  /* 0x0000002404047981 */ /* 0x000ea2000c1f5900 */
[----:B----4-:R-:W-:-:S05]  /*10270*/  IMAD R3, R2, 0x4, R3 ;  /* 0x0000000402037824 */ /* 0x010fca00078e0203 */
[----:B--2---:R0:W-:Y:S02]  /*10280*/  STS [R3+0x4], R4 ;  /* 0x0000040403007388 */ /* 0x0041e40000000800 */
.L_x_343:
[----:B------:R-:W-:Y:S05]  /*10290*/  BSYNC B0 ;  /* 0x0000000000007941 */ /* 0x000fea0003800000 */
.L_x_342:
[----:B------:R-:W-:Y:S01]  /*102a0*/  ISETP.NE.AND P0, PT, R37, RZ, PT ;  /* 0x000000ff2500720c */ /* 0x000fe20003f05270 */
[----:B------:R-:W-:-:S12]  /*102b0*/  BSSY.RECONVERGENT B6, `(.L_x_348) ;  /* 0x000000e000067945 */ /* 0x000fd80003800200 */
[----:B------:R-:W-:Y:S05]  /*102c0*/  @P0 BRA `(.L_x_349) ;  /* 0x0000000000300947 */ /* 0x000fea0003800000 */
[----:B---3--:R-:W3:Y:S01]  /*102d0*/  LDC R23, c[0x0][0x3d8] ;  /* 0x0000f600ff177b82 */ /* 0x008ee20000000800 */
[----:B01----:R-:W-:Y:S02]  /*102e0*/  MOV R8, 0x0 ;  /* 0x0000000000087802 */ /* 0x003fe40000000f00 */
[----:B------:R-:W-:Y:S01]  /*102f0*/  CS2R R20, SRZ ;  /* 0x0000000000147805 */ /* 0x000fe2000001ff00 */
[----:B------:R-:W0:Y:S01]  /*10300*/  LDCU.64 UR4, c[0x4][0x40] ;  /* 0x01000800ff0477ac */ /* 0x000e220008000a00 */
[----:B------:R-:W-:Y:S02]  /*10310*/  IMAD.U32 R6, RZ, RZ, UR50 ;  /* 0x00000032ff067e24 */ /* 0x000fe4000f8e00ff */
[----:B------:R-:W-:Y:S01]  /*10320*/  IMAD.U32 R7, RZ, RZ, UR53 ;  /* 0x00000035ff077e24 */ /* 0x000fe2000f8e00ff */
[----:B------:R-:W1:Y:S01]  /*10330*/  LDC.64 R8, c[0x4][R8] ;  /* 0x0100000008087b82 */ /* 0x000e620000000a00 */
[----:B0-----:R-:W-:Y:S01]  /*10340*/  IMAD.U32 R4, RZ, RZ, UR4 ;  /* 0x00000004ff047e24 */ /* 0x001fe2000f8e00ff */
[----:B------:R-:W-:Y:S01]  /*10350*/  MOV R5, UR5 ;  /* 0x0000000500057c02 */ /* 0x000fe20008000f00 */
[----:B---3--:R0:W-:Y:S06]  /*10360*/  STL.128 [R1+0x10], R20 ;  /* 0x0000101401007387 */ /* 0x0081ec0000100c00 */
[----:B0-----:R-:W-:-:S07]  /*10370*/  LEPC R20, `(.L_x_349) ;  /* 0x000000001014794e */ /* 0x001fce0000000000 */
[----:B-12-4-:R-:W-:Y:S05]  /*10380*/  CALL.ABS.NOINC R8 ;  /* 0x0000000008007343 */ /* 0x016fea0003c00000 */
.L_x_349:
[----:B------:R-:W-:Y:S05]  /*10390*/  BSYNC.RECONVERGENT B6 ;  /* 0x0000000000067941 */ /* 0x000fea0003800200 */
.L_x_348:
[----:B------:R-:W5:Y:S01]  /*103a0*/  LDCU UR4, c[0x0][0x3d4] ;  /* 0x00007a80ff0477ac */ /* 0x000f620008000800 */
[----:B------:R-:W-:-:S04]  /*103b0*/  IADD3 R32, PT, PT, R32, 0x1, RZ ;  /* 0x0000000120207810 */ /* 0x000fc80007ffe0ff */
[----:B-----5:R-:W-:-:S13]  /*103c0*/  ISETP.NE.AND P0, PT, R32, UR4, PT ;  /* 0x0000000420007c0c */ /* 0x020fda000bf05270 */
[----:B------:R-:W-:Y:S05]  /*103d0*/  @P0 BRA `(.L_x_350) ;  /* 0xfffffff000380947 */ /* 0x000fea000383ffff */
[----:B------:R-:W-:Y:S05]  /*103e0*/  BSYNC B7 ;  /* 0x0000000000077941 */ /* 0x000fea0003800000 */
.L_x_339:
[----:B------:R-:W-:Y:S05]  /*103f0*/  BRA `(.L_x_324) ;  /* 0x00000020005c7947 */ /* 0x000fea0003800000 */
.L_x_338:
[----:B------:R-:W-:-:S07]  /*10400*/  IMAD.MOV.U32 R34, RZ, RZ, RZ ;  /* 0x000000ffff227224 */ /* 0x000fce00078e00ff */
.L_x_394:
        /* <DEDUP_REMOVED lines=36> */
.L_x_352:
[----:B------:R-:W-:Y:S05]  /*10650*/  BSYNC.RECONVERGENT B0 ;  /* 0x0000000000007941 */ /* 0x000fea0003800200 */
.L_x_351:
        /* <DEDUP_REMOVED lines=14> */
.L_x_356:
        /* <DEDUP_REMOVED lines=74> */
.L_x_355:
        /* <DEDUP_REMOVED lines=35> */
[C---:B------:R-:W-:Y:S01]  /*10e10*/  IMAD R0, R2.reuse, 0x4, R33 ;  /* 0x0000000402007824 */ /* 0x040fe200078e0221 */
[----:B-----5:R0:W-:Y:S04]  /*10e20*/  STS [R32+0x4], R23 ;  /* 0x0000041720007388 */ /* 0x0201e80000000800 */
[----:B-1----:R-:W-:Y:S01]  /*10e30*/  LEA R9, R2, R0, 0x2 ;  /* 0x0000000002097211 */ /* 0x002fe200078e10ff */
[----:B------:R0:W-:Y:S04]  /*10e40*/  STS [R21+0x4], R6 ;  /* 0x0000040615007388 */ /* 0x0001e80000000800 */
[----:B----4-:R0:W-:Y:S04]  /*10e50*/  STS [R7+0x4], R8 ;  /* 0x0000040807007388 */ /* 0x0101e80000000800 */
[----:B------:R0:W-:Y:S04]  /*10e60*/  STS [R33+0x4], R10 ;  /* 0x0000040a21007388 */ /* 0x0001e80000000800 */
[----:B------:R0:W-:Y:S01]  /*10e70*/  STS [R0+0x4], R35 ;  /* 0x0000042300007388 */ /* 0x0001e20000000800 */
[----:B------:R-:W-:-:S02]  /*10e80*/  IMAD R4, R5, 0x8, R4 ;  /* 0x0000000805047824 */ /* 0x000fc400078e0204 */
[----:B------:R-:W-:Y:S01]  /*10e90*/  IMAD R3, R2, 0x8, R3 ;  /* 0x0000000802037824 */ /* 0x000fe200078e0203 */
[----:B--2---:R0:W-:Y:S06]  /*10ea0*/  STS [R9+0x4], R14 ;  /* 0x0000040e09007388 */ /* 0x0041ec0000000800 */
.L_x_357:
[----:B------:R-:W-:Y:S05]  /*10eb0*/  BRA.U !UP1, `(.L_x_354) ;  /* 0x0000000109c87547 */ /* 0x000fea000b800000 */
[----:B------:R-:W-:Y:S02]  /*10ec0*/  UISETP.GE.U32.AND UP0, UPT, UR52, 0x3, UPT ;  /* 0x000000033400788c */ /* 0x000fe4000bf06070 */
[----:B------:R-:W-:-:S07]  /*10ed0*/  UISETP.NE.AND UP1, UPT, UR48, URZ, UPT ;  /* 0x000000ff3000728c */ /* 0x000fce000bf25270 */
[----:B------:R-:W-:Y:S05]  /*10ee0*/  BRA.U !UP0, `(.L_x_358) ;  /* 0x0000000108607547 */ /* 0x000fea000b800000 */
[----:B01----:R-:W0:Y:S08]  /*10ef0*/  LDC.64 R6, c[0x0][0x380] ;  /* 0x0000e000ff067b82 */ /* 0x003e300000000a00 */
        /* <DEDUP_REMOVED lines=23> */
.L_x_358:
[----:B------:R-:W-:Y:S05]  /*11070*/  BRA.U !UP1, `(.L_x_354) ;  /* 0x0000000109587547 */ /* 0x000fea000b800000 */
[----:B012---:R-:W0:Y:S02]  /*11080*/  LDC.64 R6, c[0x0][0x380] ;  /* 0x0000e000ff067b82 */ /* 0x007e240000000a00 */
        /* <DEDUP_REMOVED lines=11> */
[----:B---3--:R-:W2:Y:S01]  /*11140*/  LDG.E.STRONG.SYS R0, desc[UR36][R4.64] ;  /* 0x0000002404007981 */ /* 0x008ea2000c1f5900 */
        /* <DEDUP_REMOVED lines=9> */
.L_x_354:
[----:B------:R-:W-:Y:S05]  /*111e0*/  BSYNC B0 ;  /* 0x0000000000007941 */ /* 0x000fea0003800000 */
.L_x_353:
[----:B------:R-:W-:Y:S01]  /*111f0*/  ISETP.NE.AND P0, PT, R37, RZ, PT ;  /* 0x000000ff2500720c */ /* 0x000fe20003f05270 */
[----:B------:R-:W-:-:S12]  /*11200*/  BSSY.RECONVERGENT B8, `(.L_x_359) ;  /* 0x0000132000087945 */ /* 0x000fd80003800200 */
[----:B------:R-:W-:Y:S05]  /*11210*/  @P0 BRA `(.L_x_360) ;  /* 0x0000001000c00947 */ /* 0x000fea0003800000 */
[----:B0-----:R-:W0:Y:S01]  /*11220*/  LDC R23, c[0x0][0x3d8] ;  /* 0x0000f600ff177b82 */ /* 0x001e220000000800 */
[----:B-12---:R-:W-:Y:S02]  /*11230*/  MOV R8, 0x0 ;  /* 0x0000000000087802 */ /* 0x006fe40000000f00 */
[----:B------:R-:W-:Y:S01]  /*11240*/  CS2R R20, SRZ ;  /* 0x0000000000147805 */ /* 0x000fe2000001ff00 */
[----:B------:R-:W1:Y:S01]  /*11250*/  LDCU.64 UR4, c[0x4][0x40] ;  /* 0x01000800ff0477ac */ /* 0x000e620008000a00 */
[----:B------:R-:W-:Y:S01]  /*11260*/  ISETP.GE.AND P0, PT, R2, 0x1, PT ;  /* 0x000000010200780c */ /* 0x000fe20003f06270 */
[----:B------:R-:W-:Y:S01]  /*11270*/  IMAD.U32 R6, RZ, RZ, UR50 ;  /* 0x00000032ff067e24 */ /* 0x000fe2000f8e00ff */
[----:B------:R-:W-:Y:S01]  /*11280*/  MOV R7, UR53 ;  /* 0x0000003500077c02 */ /* 0x000fe20008000f00 */
[----:B------:R-:W2:Y:S01]  /*11290*/  LDC.64 R8, c[0x4][R8] ;  /* 0x0100000008087b82 */ /* 0x000ea20000000a00 */
[----:B---34-:R-:W-:Y:S02]  /*112a0*/  P2R R0, PR, RZ, 0x1 ;  /* 0x00000001ff007803 */ /* 0x018fe40000000000 */
[----:B-1----:R-:W-:Y:S01]  /*112b0*/  MOV R4, UR4 ;  /* 0x0000000400047c02 */ /* 0x002fe20008000f00 */
[----:B------:R-:W-:Y:S01]  /*112c0*/  IMAD.U32 R5, RZ, RZ, UR5 ;  /* 0x00000005ff057e24 */ /* 0x000fe2000f8e00ff */
[----:B0-----:R0:W-:Y:S06]  /*112d0*/  STL.128 [R1+0x10], R20 ;  /* 0x0000101401007387 */ /* 0x0011ec0000100c00 */
[----:B0-----:R-:W-:-:S07]  /*112e0*/  LEPC R20, `(.L_x_361) ;  /* 0x000000001014794e */ /* 0x001fce0000000000 */
[----:B--2---:R-:W-:Y:S05]  /*112f0*/  CALL.ABS.NOINC R8 ;  /* 0x0000000008007343 */ /* 0x004fea0003c00000 */
.L_x_361:
[----:B------:R-:W-:-:S13]  /*11300*/  ISETP.GE.AND P6, PT, R2, 0x1, PT ;  /* 0x000000010200780c */ /* 0x000fda0003fc6270 */
[----:B------:R-:W-:Y:S05]  /*11310*/  @!P6 BRA `(.L_x_362) ;  /* 0x0000000c005ce947 */ /* 0x000fea0003800000 */
[----:B------:R-:W-:Y:S01]  /*11320*/  BSSY.RECONVERGENT B7, `(.L_x_363) ;  /* 0x00000d5000077945 */ /* 0x000fe20003800200 */
[----:B------:R-:W-:-:S07]  /*11330*/  IMAD.MOV.U32 R35, RZ, RZ, RZ ;  /* 0x000000ffff237224 */ /* 0x000fce00078e00ff */
.L_x_385:
[----:B------:R-:W-:Y:S02]  /*11340*/  IMAD.U32 R0, RZ, RZ, UR42 ;  /* 0x0000002aff007e24 */ /* 0x000fe4000f8e00ff */
[----:B------:R-:W-:Y:S02]  /*11350*/  HFMA2 R36, -RZ, RZ, 0, 0 ;  /* 0x00000000ff247431 */ /* 0x000fe400000001ff */
[----:B------:R-:W-:Y:S01]  /*11360*/  IMAD R33, R35, R2, RZ ;  /* 0x0000000223217224 */ /* 0x000fe200078e02ff */
[----:B------:R-:W-:-:S13]  /*11370*/  ISETP.GE.U32.AND P0, PT, R0, 0x7, PT ;  /* 0x000000070000780c */ /* 0x000fda0003f06070 */
[----:B------:R-:W-:Y:S05]  /*11380*/  @!P0 BRA `(.L_x_364) ;  /* 0x00000004007c8947 */ /* 0x000fea0003800000 */
[----:B------:R-:W-:Y:S01]  /*11390*/  BSSY.RECONVERGENT B6, `(.L_x_365) ;  /* 0x000005d000067945 */ /* 0x000fe20003800200 */
[----:B------:R-:W-:-:S07]  /*113a0*/  IMAD.MOV.U32 R36, RZ, RZ, RZ ;  /* 0x000000ffff247224 */ /* 0x000fce00078e00ff */
.L_x_374:
[----:B------:R-:W0:Y:S01]  /*113b0*/  S2UR UR5, SR_CgaCtaId ;  /* 0x00000000000579c3 */ /* 0x000e220000008800 */
[----:B------:R-:W-:Y:S01]  /*113c0*/  UMOV UR4, 0x400 ;  /* 0x0000040000047882 */ /* 0x000fe20000000000 */
[----:B------:R-:W-:Y:S01]  /*113d0*/  IMAD.IADD R32, R33, 0x1, R36 ;  /* 0x0000000121207824 */ /* 0x000fe200078e0224 */
[----:B------:R-:W-:Y:S01]  /*113e0*/  MOV R23, 0x0 ;  /* 0x0000000000177802 */ /* 0x000fe20000000f00 */
[----:B------:R-:W-:Y:S01]  /*113f0*/  IMAD.U32 R7, RZ, RZ, UR39 ;  /* 0x00000027ff077e24 */ /* 0x000fe2000f8e00ff */
[----:B------:R-:W-:Y:S02]  /*11400*/  IADD3 R36, PT, PT, R36, 0x8, RZ ;  /* 0x0000000824247810 */ /* 0x000fe40007ffe0ff */
[----:B------:R-:W-:Y:S01]  /*11410*/  MOV R6, UR38 ;  /* 0x0000002600067c02 */ /* 0x000fe20008000f00 */
[----:B------:R1:W2:Y:S01]  /*11420*/  LDC.64 R8, c[0x4][R23] ;  /* 0x0100000017087b82 */ /* 0x0002a20000000a00 */
[----:B------:R-:W-:-:S04]  /*11430*/  ISETP.NE.AND P0, PT, R36, R27, PT ;  /* 0x0000001b2400720c */ /* 0x000fc80003f05270 */
[----:B------:R-:W-:Y:S01]  /*11440*/  P2R R38, PR, RZ, 0x1 ;  /* 0x00000001ff267803 */ /* 0x000fe20000000000 */
        /* <DEDUP_REMOVED lines=9> */
.L_x_366:
        /* <DEDUP_REMOVED lines=10> */
.L_x_367:
        /* <DEDUP_REMOVED lines=10> */
.L_x_368:
        /* <DEDUP_REMOVED lines=10> */
.L_x_369:
        /* <DEDUP_REMOVED lines=10> */
.L_x_370:
        /* <DEDUP_REMOVED lines=10> */
.L_x_371:
        /* <DEDUP_REMOVED lines=10> */
.L_x_372:
        /* <DEDUP_REMOVED lines=10> */
.L_x_373:
[----:B------:R-:W-:-:S13]  /*11940*/  ISETP.NE.AND P6, PT, R38, RZ, PT ;  /* 0x000000ff2600720c */ /* 0x000fda0003fc5270 */
[----:B------:R-:W-:Y:S05]  /*11950*/  @P6 BRA `(.L_x_374) ;  /* 0xfffffff800946947 */ /* 0x000fea000383ffff */
[----:B------:R-:W-:Y:S05]  /*11960*/  BSYNC.RECONVERGENT B6 ;  /* 0x0000000000067941 */ /* 0x000fea0003800200 */
.L_x_365:
[----:B------:R-:W-:-:S07]  /*11970*/  MOV R36, R27 ;  /* 0x0000001b00247202 */ /* 0x000fce0000000f00 */
.L_x_364:
        /* <DEDUP_REMOVED lines=8> */
[----:B------:R-:W-:Y:S02]  /*11a00*/  IMAD.U32 R6, RZ, RZ, UR38 ;  /* 0x00000026ff067e24 */ /* 0x000fe4000f8e00ff */
[----:B------:R-:W-:Y:S02]  /*11a10*/  IMAD.U32 R7, RZ, RZ, UR39 ;  /* 0x00000027ff077e24 */ /* 0x000fe4000f8e00ff */
[----:B------:R1:W2:Y:S01]  /*11a20*/  LDC.64 R8, c[0x4][R23] ;  /* 0x0100000017087b82 */ /* 0x0002a20000000a00 */
        /* <DEDUP_REMOVED lines=9> */
.L_x_377:
        /* <DEDUP_REMOVED lines=10> */
.L_x_378:
        /* <DEDUP_REMOVED lines=10> */
.L_x_379:
[----:B------:R-:W0:Y:S01]  /*11c00*/  LDS R32, [R32+0xc] ;  /* 0x00000c0020207984 */ /* 0x000e220000000800 */
[----:B------:R1:W2:Y:S01]  /*11c10*/  LDC.64 R8, c[0x4][R23] ;  /* 0x0100000017087b82 */ /* 0x0002a20000000a00 */
[----:B------:R-:W3:Y:S01]  /*11c20*/  LDCU.64 UR4, c[0x4][0x10] ;  /* 0x01000200ff0477ac */ /* 0x000ee20008000a00 */
[----:B------:R-:W-:Y:S01]  /*11c30*/  IMAD.U32 R6, RZ, RZ, UR38 ;  /* 0x00000026ff067e24 */ /* 0x000fe2000f8e00ff */
[----:B------:R-:W-:Y:S01]  /*11c40*/  MOV R7, UR39 ;  /* 0x0000002700077c02 */ /* 0x000fe20008000f00 */
[----:B---3--:R-:W-:Y:S01]  /*11c50*/  IMAD.U32 R4, RZ, RZ, UR4 ;  /* 0x00000004ff047e24 */ /* 0x008fe2000f8e00ff */
[----:B------:R-:W-:Y:S01]  /*11c60*/  MOV R5, UR5 ;  /* 0x0000000500057c02 */ /* 0x000fe20008000f00 */
[----:B0-----:R1:W-:Y:S06]  /*11c70*/  STL [R1], R32 ;  /* 0x0000002001007387 */ /* 0x0013ec0000100800 */
[----:B------:R-:W-:-:S07]  /*11c80*/  LEPC R20, `(.L_x_380) ;  /* 0x000000001014794e */ /* 0x000fce0000000000 */
[----:B-12---:R-:W-:Y:S05]  /*11c90*/  CALL.ABS.NOINC R8 ;  /* 0x0000000008007343 */ /* 0x006fea0003c00000 */
.L_x_380:
[----:B------:R-:W-:-:S07]  /*11ca0*/  VIADD R36, R36, 0x4 ;  /* 0x0000000424247836 */ /* 0x000fce0000000000 */
.L_x_376:
[----:B------:R-:W-:-:S13]  /*11cb0*/  ISETP.NE.AND P0, PT, R28, RZ, PT ;  /* 0x000000ff1c00720c */ /* 0x000fda0003f05270 */
[----:B------:R-:W-:Y:S05]  /*11cc0*/  @!P0 BRA `(.L_x_375) ;  /* 0x0000000000bc8947 */ /* 0x000fea0003800000 */
[----:B------:R-:W-:-:S13]  /*11cd0*/  ISETP.NE.AND P0, PT, R28, 0x1, PT ;  /* 0x000000011c00780c */ /* 0x000fda0003f05270 */
[----:B------:R-:W-:Y:S05]  /*11ce0*/  @!P0 BRA `(.L_x_381) ;  /* 0x00000000006c8947 */ /* 0x000fea0003800000 */
[----:B------:R-:W0:Y:S01]  /*11cf0*/  S2UR UR5, SR_CgaCtaId ;  /* 0x00000000000579c3 */ /* 0x000e220000008800 */
[----:B------:R-:W-:Y:S01]  /*11d00*/  UMOV UR4, 0x400 ;  /* 0x0000040000047882 */ /* 0x000fe20000000000 */
[----:B------:R-:W-:Y:S01]  /*11d10*/  IADD3 R23, PT, PT, R33, R36, RZ ;  /* 0x0000002421177210 */ /* 0x000fe20007ffe0ff */
[----:B------:R-:W-:Y:S01]  /*11d20*/  IMAD.U32 R6, RZ, RZ, UR38 ;  /* 0x00000026ff067e24 */ /* 0x000fe2000f8e00ff */
[----:B------:R-:W-:Y:S02]  /*11d30*/  MOV R32, 0x0 ;  /* 0x0000000000207802 */ /* 0x000fe40000000f00 */
[----:B------:R-:W-:Y:S02]  /*11d40*/  MOV R7, UR39 ;  /* 0x0000002700077c02 */ /* 0x000fe40008000f00 */
        /* <DEDUP_REMOVED lines=10> */
.L_x_382:
        /* <DEDUP_REMOVED lines=10> */
.L_x_383:
[----:B------:R-:W-:-:S07]  /*11e90*/  VIADD R36, R36, 0x2 ;  /* 0x0000000224247836 */ /* 0x000fce0000000000 */
.L_x_381:
[----:B------:R-:W-:-:S13]  /*11ea0*/  LOP3.LUT P0, RZ, R2, 0x1, RZ, 0xc0, !PT ;  /* 0x0000000102ff7812 */ /* 0x000fda000780c0ff */
        /* <DEDUP_REMOVED lines=17> */
.L_x_375:
        /* <DEDUP_REMOVED lines=8> */
.L_x_384:
[----:B------:R-:W-:-:S05]  /*12040*/  VIADD R35, R35, 0x1 ;  /* 0x0000000123237836 */ /* 0x000fca0000000000 */
[----:B------:R-:W-:-:S13]  /*12050*/  ISETP.NE.AND P0, PT, R35, UR47, PT ;  /* 0x0000002f23007c0c */ /* 0x000fda000bf05270 */
[----:B------:R-:W-:Y:S05]  /*12060*/  @P0 BRA `(.L_x_385) ;  /* 0xfffffff000b40947 */ /* 0x000fea000383ffff */
[----:B------:R-:W-:Y:S05]  /*12070*/  BSYNC.RECONVERGENT B7 ;  /* 0x0000000000077941 */ /* 0x000fea0003800200 */
.L_x_363:
[----:B------:R-:W-:Y:S05]  /*12080*/  BRA `(.L_x_360) ;  /* 0x0000000400247947 */ /* 0x000fea0003800000 */
.L_x_362:
[----:B------:R-:W-:-:S09]  /*12090*/  UISETP.GE.U32.AND UP0, UPT, UR41, 0x3, UPT ;  /* 0x000000032900788c */ /* 0x000fd2000bf06070 */
[----:B------:R-:W-:Y:S05]  /*120a0*/  BRA.U !UP0, `(.L_x_386) ;  /* 0x0000000108947547 */ /* 0x000fea000b800000 */
[----:B------:R-:W-:Y:S01]  /*120b0*/  HFMA2 R23, -RZ, RZ, 0, 0 ;  /* 0x00000000ff177431 */ /* 0x000fe200000001ff */
[----:B------:R-:W-:Y:S06]  /*120c0*/  BSSY.RECONVERGENT B6, `(.L_x_386) ;  /* 0x0000023000067945 */ /* 0x000fec0003800200 */
.L_x_391:
[----:B------:R-:W-:Y:S01]  /*120d0*/  MOV R33, 0x0 ;  /* 0x0000000000217802 */ /* 0x000fe20000000f00 */
[----:B------:R-:W0:Y:S01]  /*120e0*/  LDCU.64 UR4, c[0x4][0x18] ;  /* 0x01000300ff0477ac */ /* 0x000e220008000a00 */
[----:B------:R-:W-:Y:S01]  /*120f0*/  VIADD R23, R23, 0x4 ;  /* 0x0000000417177836 */ /* 0x000fe20000000000 */
[----:B------:R-:W-:Y:S01]  /*12100*/  CS2R R6, SRZ ;  /* 0x0000000000067805 */ /* 0x000fe2000001ff00 */
[----:B------:R1:W2:Y:S03]  /*12110*/  LDC.64 R8, c[0x4][R33] ;  /* 0x0100000021087b82 */ /* 0x0002a60000000a00 */
[----:B------:R-:W-:-:S04]  /*12120*/  ISETP.NE.AND P0, PT, R23, UR55, PT ;  /* 0x0000003717007c0c */ /* 0x000fc8000bf05270 */
[----:B------:R-:W-:Y:S02]  /*12130*/  P2R R32, PR, RZ, 0x1 ;  /* 0x00000001ff207803 */ /* 0x000fe40000000000 */
[----:B0-----:R-:W-:Y:S01]  /*12140*/  MOV R4, UR4 ;  /* 0x0000000400047c02 */ /* 0x001fe20008000f00 */
[----:B-1----:R-:W-:-:S07]  /*12150*/  IMAD.U32 R5, RZ, RZ, UR5 ;  /* 0x00000005ff057e24 */ /* 0x002fce000f8e00ff */
[----:B------:R-:W-:-:S07]  /*12160*/  LEPC R20, `(.L_x_387) ;  /* 0x000000001014794e */ /* 0x000fce0000000000 */
[----:B--2---:R-:W-:Y:S05]  /*12170*/  CALL.ABS.NOINC R8 ;  /* 0x0000000008007343 */ /* 0x004fea0003c00000 */
.L_x_387:
[----:B------:R0:W1:Y:S01]  /*12180*/  LDC.64 R8, c[0x4][R33] ;  /* 0x0100000021087b82 */ /* 0x0000620000000a00 */
[----:B------:R-:W2:Y:S01]  /*12190*/  LDCU.64 UR4, c[0x4][0x18] ;  /* 0x01000300ff0477ac */ /* 0x000ea20008000a00 */
[----:B------:R-:W-:Y:S02]  /*121a0*/  CS2R R6, SRZ ;  /* 0x0000000000067805 */ /* 0x000fe4000001ff00 */
[----:B--2---:R-:W-:Y:S01]  /*121b0*/  MOV R4, UR4 ;  /* 0x0000000400047c02 */ /* 0x004fe20008000f00 */
[----:B0-----:R-:W-:-:S07]  /*121c0*/  IMAD.U32 R5, RZ, RZ, UR5 ;  /* 0x00000005ff057e24 */ /* 0x001fce000f8e00ff */
[----:B------:R-:W-:-:S07]  /*121d0*/  LEPC R20, `(.L_x_388) ;  /* 0x000000001014794e */ /* 0x000fce0000000000 */
[----:B-1----:R-:W-:Y:S05]  /*121e0*/  CALL.ABS.NOINC R8 ;  /* 0x0000000008007343 */ /* 0x002fea0003c00000 */
.L_x_388:
[----:B------:R0:W1:Y:S01]  /*121f0*/  LDC.64 R8, c[0x4][R33] ;  /* 0x0100000021087b82 */ /* 0x0000620000000a00 */
[----:B------:R-:W2:Y:S01]  /*12200*/  LDCU.64 UR4, c[0x4][0x18] ;  /* 0x01000300ff0477ac */ /* 0x000ea20008000a00 */
[----:B------:R-:W-:Y:S02]  /*12210*/  CS2R R6, SRZ ;  /* 0x0000000000067805 */ /* 0x000fe4000001ff00 */
[----:B--2---:R-:W-:Y:S01]  /*12220*/  MOV R4, UR4 ;  /* 0x0000000400047c02 */ /* 0x004fe20008000f00 */
[----:B0-----:R-:W-:-:S07]  /*12230*/  IMAD.U32 R5, RZ, RZ, UR5 ;  /* 0x00000005ff057e24 */ /* 0x001fce000f8e00ff */
[----:B------:R-:W-:-:S07]  /*12240*/  LEPC R20, `(.L_x_389) ;  /* 0x000000001014794e */ /* 0x000fce0000000000 */
[----:B-1----:R-:W-:Y:S05]  /*12250*/  CALL.ABS.NOINC R8 ;  /* 0x0000000008007343 */ /* 0x002fea0003c00000 */
.L_x_389:
[----:B------:R0:W1:Y:S01]  /*12260*/  LDC.64 R8, c[0x4][R33] ;  /* 0x0100000021087b82 */ /* 0x0000620000000a00 */
[----:B------:R-:W2:Y:S01]  /*12270*/  LDCU.64 UR4, c[0x4][0x18] ;  /* 0x01000300ff0477ac */ /* 0x000ea20008000a00 */
[----:B------:R-:W-:Y:S02]  /*12280*/  CS2R R6, SRZ ;  /* 0x0000000000067805 */ /* 0x000fe4000001ff00 */
[----:B--2---:R-:W-:Y:S01]  /*12290*/  MOV R4, UR4 ;  /* 0x0000000400047c02 */ /* 0x004fe20008000f00 */
[----:B0-----:R-:W-:-:S07]  /*122a0*/  IMAD.U32 R5, RZ, RZ, UR5 ;  /* 0x00000005ff057e24 */ /* 0x001fce000f8e00ff */
[----:B------:R-:W-:-:S07]  /*122b0*/  LEPC R20, `(.L_x_390) ;  /* 0x000000001014794e */ /* 0x000fce0000000000 */
[----:B-1----:R-:W-:Y:S05]  /*122c0*/  CALL.ABS.NOINC R8 ;  /* 0x0000000008007343 */ /* 0x002fea0003c00000 */
.L_x_390:
[----:B------:R-:W-:-:S13]  /*122d0*/  ISETP.NE.AND P6, PT, R32, RZ, PT ;  /* 0x000000ff2000720c */ /* 0x000fda0003fc5270 */
[----:B------:R-:W-:Y:S05]  /*122e0*/  @P6 BRA `(.L_x_391) ;  /* 0xfffffffc00786947 */ /* 0x000fea000383ffff */
[----:B------:R-:W-:Y:S05]  /*122f0*/  BSYNC.RECONVERGENT B6 ;  /* 0x0000000000067941 */ /* 0x000fea0003800200 */
.L_x_386:
[----:B------:R-:W-:-:S09]  /*12300*/  UISETP.NE.AND UP0, UPT, UR54, URZ, UPT ;  /* 0x000000ff3600728c */ /* 0x000fd2000bf05270 */
[----:B------:R-:W-:Y:S05]  /*12310*/  BRA.U !UP0, `(.L_x_360) ;  /* 0x0000000108807547 */ /* 0x000fea000b800000 */
[----:B------:R-:W-:Y:S01]  /*12320*/  MOV R23, 0x0 ;  /* 0x0000000000177802 */ /* 0x000fe20000000f00 */
[----:B------:R-:W0:Y:S01]  /*12330*/  LDCU.64 UR4, c[0x4][0x18] ;  /* 0x01000300ff0477ac */ /* 0x000e220008000a00 */
[----:B------:R-:W-:Y:S02]  /*12340*/  MOV R32, UR54 ;  /* 0x0000003600207c02 */ /* 0x000fe40008000f00 */
[----:B------:R-:W-:Y:S01]  /*12350*/  CS2R R6, SRZ ;  /* 0x0000000000067805 */ /* 0x000fe2000001ff00 */
[----:B------:R1:W2:Y:S01]  /*12360*/  LDC.64 R8, c[0x4][R23] ;  /* 0x0100000017087b82 */ /* 0x0002a20000000a00 */
[----:B------:R-:W-:-:S04]  /*12370*/  ISETP.NE.AND P0, PT, R32, 0x1, PT ;  /* 0x000000012000780c */ /* 0x000fc80003f05270 */
[----:B------:R-:W-:Y:S01]  /*12380*/  P2R R0, PR, RZ, 0x1 ;  /* 0x00000001ff007803 */ /* 0x000fe20000000000 */
[----:B0-----:R-:W-:Y:S01]  /*12390*/  IMAD.U32 R4, RZ, RZ, UR4 ;  /* 0x00000004ff047e24 */ /* 0x001fe2000f8e00ff */
[----:B-1----:R-:W-:-:S07]  /*123a0*/  MOV R5, UR5 ;  /* 0x0000000500057c02 */ /* 0x002fce0008000f00 */
[----:B------:R-:W-:-:S07]  /*123b0*/  LEPC R20, `(.L_x_392) ;  /* 0x000000001014794e */ /* 0x000fce0000000000 */
[----:B--2---:R-:W-:Y:S05]  /*123c0*/  CALL.ABS.NOINC R8 ;  /* 0x0000000008007343 */ /* 0x004fea0003c00000 */
.L_x_392:
[----:B------:R-:W-:-:S13]  /*123d0*/  ISETP.NE.AND P6, PT, R32, 0x1, PT ;  /* 0x000000012000780c */ /* 0x000fda0003fc5270 */
[----:B------:R-:W-:Y:S05]  /*123e0*/  @!P6 BRA `(.L_x_360) ;  /* 0x00000000004ce947 */ /* 0x000fea0003800000 */
[----:B------:R0:W1:Y:S01]  /*123f0*/  LDC.64 R8, c[0x4][R23] ;  /* 0x0100000017087b82 */ /* 0x0000620000000a00 */
[----:B------:R-:W2:Y:S01]  /*12400*/  LDCU.64 UR4, c[0x4][0x18] ;  /* 0x01000300ff0477ac */ /* 0x000ea20008000a00 */
[----:B------:R-:W-:Y:S01]  /*12410*/  IMAD.U32 R32, RZ, RZ, UR54 ;  /* 0x00000036ff207e24 */ /* 0x000fe2000f8e00ff */
[----:B------:R-:W-:-:S04]  /*12420*/  CS2R R6, SRZ ;  /* 0x0000000000067805 */ /* 0x000fc8000001ff00 */
[----:B------:R-:W-:-:S04]  /*12430*/  ISETP.NE.AND P0, PT, R32, 0x2, PT ;  /* 0x000000022000780c */ /* 0x000fc80003f05270 */
[----:B------:R-:W-:Y:S02]  /*12440*/  P2R R0, PR, RZ, 0x1 ;  /* 0x00000001ff007803 */ /* 0x000fe40000000000 */
[----:B--2---:R-:W-:Y:S01]  /*12450*/  MOV R4, UR4 ;  /* 0x0000000400047c02 */ /* 0x004fe20008000f00 */
[----:B0-----:R-:W-:-:S07]  /*12460*/  IMAD.U32 R5, RZ, RZ, UR5 ;  /* 0x00000005ff057e24 */ /* 0x001fce000f8e00ff */
[----:B------:R-:W-:-:S07]  /*12470*/  LEPC R20, `(.L_x_393) ;  /* 0x000000001014794e */ /* 0x000fce0000000000 */
[----:B-1----:R-:W-:Y:S05]  /*12480*/  CALL.ABS.NOINC R8 ;  /* 0x0000000008007343 */ /* 0x002fea0003c00000 */
.L_x_393:
[----:B------:R-:W-:-:S13]  /*12490*/  ISETP.NE.AND P6, PT, R32, 0x2, PT ;  /* 0x000000022000780c */ /* 0x000fda0003fc5270 */
[----:B------:R-:W-:Y:S05]  /*124a0*/  @!P6 BRA `(.L_x_360) ;  /* 0x00000000001ce947 */ /* 0x000fea0003800000 */
[----:B------:R0:W1:Y:S01]  /*124b0*/  LDC.64 R8, c[0x4][R23] ;  /* 0x0100000017087b82 */ /* 0x0000620000000a00 */
[----:B------:R-:W2:Y:S01]  /*124c0*/  LDCU.64 UR4, c[0x4][0x18] ;  /* 0x01000300ff0477ac */ /* 0x000ea20008000a00 */
[----:B------:R-:W-:Y:S02]  /*124d0*/  CS2R R6, SRZ ;  /* 0x0000000000067805 */ /* 0x000fe4000001ff00 */
[----:B--2---:R-:W-:Y:S01]  /*124e0*/  MOV R4, UR4 ;  /* 0x0000000400047c02 */ /* 0x004fe20008000f00 */
[----:B0-----:R-:W-:-:S07]  /*124f0*/  IMAD.U32 R5, RZ, RZ, UR5 ;  /* 0x00000005ff057e24 */ /* 0x001fce000f8e00ff */
[----:B------:R-:W-:-:S07]  /*12500*/  LEPC R20, `(.L_x_360) ;  /* 0x000000001014794e */ /* 0x000fce0000000000 */
[----:B-1----:R-:W-:Y:S05]  /*12510*/  CALL.ABS.NOINC R8 ;  /* 0x0000000008007343 */ /* 0x002fea0003c00000 */
.L_x_360:
[----:B------:R-:W-:Y:S05]  /*12520*/  BSYNC.RECONVERGENT B8 ;  /* 0x0000000000087941 */ /* 0x000fea0003800200 */
.L_x_359:
[----:B------:R-:W5:Y:S01]  /*12530*/  LDCU UR4, c[0x0][0x3d4] ;  /* 0x00007a80ff0477ac */ /* 0x000f620008000800 */
[----:B------:R-:W-:-:S04]  /*12540*/  IADD3 R34, PT, PT, R34, 0x1, RZ ;  /* 0x0000000122227810 */ /* 0x000fc80007ffe0ff */
[----:B-----5:R-:W-:-:S13]  /*12550*/  ISETP.NE.AND P0, PT, R34, UR4, PT ;  /* 0x0000000422007c0c */ /* 0x020fda000bf05270 */
[----:B------:R-:W-:Y:S05]  /*12560*/  @P0 BRA `(.L_x_394) ;  /* 0xffffffdc00a80947 */ /* 0x000fea000383ffff */
.L_x_324:
[----:B------:R-:W-:Y:S05]  /*12570*/  BSYNC B9 ;  /* 0x0000000000097941 */ /* 0x000fea0003800000 */
.L_x_323:
[----:B------:R-:W-:-:S13]  /*12580*/  ISETP.NE.AND P1, PT, R37, RZ, PT ;  /* 0x000000ff2500720c */ /* 0x000fda0003f25270 */
[----:B------:R-:W-:Y:S05]  /*12590*/  @P1 BRA `(.L_x_395) ;  /* 0x00000000000c1947 */ /* 0x000fea0003800000 */
[----:B0-234-:R-:W2:Y:S02]  /*125a0*/  LDG.E.STRONG.SYS R0, desc[UR36][R16.64+0x4] ;  /* 0x0000042410007981 */ /* 0x01dea4000c1f5900 */
[----:B--2---:R-:W-:-:S05]  /*125b0*/  VIADD R3, R0, 0x1 ;  /* 0x0000000100037836 */ /* 0x004fca0000000000 */
[----:B------:R0:W-:Y:S02]  /*125c0*/  STG.E.STRONG.SYS desc[UR36][R16.64+0x4], R3 ;  /* 0x0000040310007986 */ /* 0x0001e4000c115924 */
.L_x_395:
[----:B------:R-:W-:Y:S05]  /*125d0*/  WARPSYNC.ALL ;  /* 0x0000000000007948 */ /* 0x000fea0003800000 */
[----:B------:R-:W-:Y:S01]  /*125e0*/  IADD3 R22, PT, PT, R22, 0x1, RZ ;  /* 0x0000000116167810 */ /* 0x000fe20007ffe0ff */
[----:B------:R-:W-:Y:S03]  /*125f0*/  BAR.SYNC.DEFER_BLOCKING 0x0 ;  /* 0x0000000000007b1d */ /* 0x000fe60000010000 */
[----:B------:R-:W-:-:S13]  /*12600*/  ISETP.NE.AND P0, PT, R22, UR46, PT ;  /* 0x0000002e16007c0c */ /* 0x000fda000bf05270 */
[----:B------:R-:W-:Y:S05]  /*12610*/  @P0 BRA `(.L_x_396) ;  /* 0xffffffb800300947 */ /* 0x000fea000383ffff */
.L_x_313:
[----:B------:R-:W-:Y:S05]  /*12620*/  @P1 BRA `(.L_x_397) ;  /* 0x0000000000181947 */ /* 0x000fea0003800000 */
[----:B0-234-:R-:W0:Y:S02]  /*12630*/  LDC R0, c[0x0][0x3ac] ;  /* 0x0000eb00ff007b82 */ /* 0x01de240000000800 */
[----:B0-----:R-:W-:-:S07]  /*12640*/  VIADDMNMX R39, R39, UR46, R0, PT ;  /* 0x0000002e27277c46 */ /* 0x001fce000b800100 */
.L_x_398:
[----:B------:R-:W2:Y:S01]  /*12650*/  LDG.E.STRONG.SYS R0, desc[UR36][R16.64] ;  /* 0x0000002410007981 */ /* 0x000ea2000c1f5900 */
[----:B------:R-:W-:Y:S05]  /*12660*/  YIELD ;  /* 0x0000000000007946 */ /* 0x000fea0003800000 */
[----:B--2---:R-:W-:-:S13]  /*12670*/  ISETP.GE.AND P0, PT, R0, R39, PT ;  /* 0x000000270000720c */ /* 0x004fda0003f06270 */
[----:B------:R-:W-:Y:S05]  /*12680*/  @!P0 BRA `(.L_x_398) ;  /* 0xfffffffc00f08947 */ /* 0x000fea000383ffff */
.L_x_397:
[----:B------:R-:W-:Y:S05]  /*12690*/  WARPSYNC.ALL ;  /* 0x0000000000007948 */ /* 0x000fea0003800000 */
[----:B------:R-:W-:Y:S06]  /*126a0*/  BAR.SYNC.DEFER_BLOCKING 0x0 ;  /* 0x0000000000007b1d */ /* 0x000fec0000010000 */
[----:B------:R-:W-:Y:S04]  /*126b0*/  BSSY.RECONVERGENT B0, `(.L_x_399) ;  /* 0x0000005000007945 */ /* 0x000fe80003800200 */
[----:B------:R-:W-:Y:S05]  /*126c0*/  @P1 BRA `(.L_x_400) ;  /* 0x00000000000c1947 */ /* 0x000fea0003800000 */
[----:B0-234-:R-:W1:Y:S02]  /*126d0*/  LDG.E.STRONG.SYS R0, desc[UR36][R16.64+0x4] ;  /* 0x0000042410007981 */ /* 0x01de64000c1f5900 */
[----:B-1----:R-:W-:-:S05]  /*126e0*/  VIADD R3, R0, 0x1 ;  /* 0x0000000100037836 */ /* 0x002fca0000000000 */
[----:B------:R0:W-:Y:S02]  /*126f0*/  STG.E.STRONG.SYS desc[UR36][R16.64+0x4], R3 ;  /* 0x0000040310007986 */ /* 0x0001e4000c115924 */
.L_x_400:
[----:B------:R-:W-:Y:S05]  /*12700*/  BSYNC.RECONVERGENT B0 ;  /* 0x0000000000007941 */ /* 0x000fea0003800200 */
.L_x_399:
[----:B------:R-:W-:Y:S06]  /*12710*/  BAR.SYNC.DEFER_BLOCKING 0x0 ;  /* 0x0000000000007b1d */ /* 0x000fec0000010000 */
[----:B------:R-:W-:Y:S05]  /*12720*/  EXIT ;  /* 0x000000000000794d */ /* 0x000fea0003800000 */
.L_x_0:
[----:B------:R-:W0:Y:S02]  /*12730*/  LDC R5, c[0x0][0x3b0] ;  /* 0x0000ec00ff057b82 */ /* 0x000e240000000800 */
[----:B0-----:R-:W-:-:S04]  /*12740*/  IADD3 R0, PT, PT, R5, -0x1, RZ ;  /* 0xffffffff05007810 */ /* 0x001fc80007ffe0ff */
[----:B------:R-:W-:-:S13]  /*12750*/  ISETP.NE.AND P0, PT, R0, UR5, PT ;  /* 0x0000000500007c0c */ /* 0x000fda000bf05270 */
[----:B------:R-:W-:Y:S05]  /*12760*/  @P0 BRA `(.L_x_401) ;  /* 0x0000000000ac0947 */ /* 0x000fea0003800000 */
[----:B------:R-:W0:Y:S01]  /*12770*/  S2R R4, SR_TID.X ;  /* 0x0000000000047919 */ /* 0x000e220000002100 */
[----:B------:R-:W1:Y:S08]  /*12780*/  LDC R0, c[0x0][0x3d8] ;  /* 0x0000f600ff007b82 */ /* 0x000e700000000800 */
[----:B------:R-:W2:Y:S01]  /*12790*/  LDC.64 R2, c[0x0][0x3e0] ;  /* 0x0000f800ff027b82 */ /* 0x000ea20000000a00 */
[----:B-1----:R-:W-:Y:S01]  /*127a0*/  IMAD R5, R0, R5, UR5 ;  /* 0x0000000500057e24 */ /* 0x002fe2000f8e0205 */
[----:B0-----:R-:W-:-:S03]  /*127b0*/  ISETP.NE.AND P1, PT, R4, RZ, PT ;  /* 0x000000ff0400720c */ /* 0x001fc60003f25270 */
[----:B--2---:R-:W-:-:S10]  /*127c0*/  IMAD.WIDE R2, R5, 0x4, R2 ;  /* 0x0000000405027825 */ /* 0x004fd400078e0202 */
[----:B------:R-:W-:Y:S05]  /*127d0*/  @P1 BRA `(.L_x_402) ;  /* 0x0000000000181947 */ /* 0x000fea0003800000 */
[----:B------:R-:W0:Y:S02]  /*127e0*/  LDCU UR4, c[0x0][0x3ac] ;  /* 0x00007580ff0477ac */ /* 0x000e240008000800 */
[----:B0-----:R-:W-:-:S07]  /*127f0*/  VIMNMX R5, PT, PT, R39, UR4, PT ;  /* 0x0000000427057c48 */ /* 0x001fce000bfe0100 */
.L_x_403:
[----:B------:R-:W2:Y:S01]  /*12800*/  LDG.E.STRONG.SYS R0, desc[UR36][R2.64] ;  /* 0x0000002402007981 */ /* 0x000ea2000c1f5900 */
[----:B------:R-:W-:Y:S05]  /*12810*/  YIELD ;  /* 0x0000000000007946 */ /* 0x000fea0003800000 */
[----:B--2---:R-:W-:-:S13]  /*12820*/  ISETP.GE.AND P0, PT, R0, R5, PT ;  /* 0x000000050000720c */ /* 0x004fda0003f06270 */
[----:B------:R-:W-:Y:S05]  /*12830*/  @!P0 BRA `(.L_x_403) ;  /* 0xfffffffc00f08947 */ /* 0x000fea000383ffff */
.L_x_402:
[----:B------:R-:W-:Y:S05]  /*12840*/  WARPSYNC.ALL ;  /* 0x0000000000007948 */ /* 0x000fea0003800000 */
[----:B------:R-:W0:Y:S02]  /*12850*/  LDCU UR4, c[0x0][0x3ac] ;  /* 0x00007580ff0477ac */ /* 0x000e240008000800 */
[----:B0-----:R-:W-:Y:S02]  /*12860*/  UISETP.GE.AND UP0, UPT, UR4, 0x3, UPT ;  /* 0x000000030400788c */ /* 0x001fe4000bf06270 */
[----:B------:R-:W-:Y:S01]  /*12870*/  UIADD3 UR5, UPT, UPT, UR4, -0x1, URZ ;  /* 0xffffffff04057890 */ /* 0x000fe2000fffe0ff */
[----:B------:R-:W-:Y:S06]  /*12880*/  BAR.SYNC.DEFER_BLOCKING 0x0 ;  /* 0x0000000000007b1d */ /* 0x000fec0000010000 */
[----:B------:R-:W-:Y:S05]  /*12890*/  BRA.U !UP0, `(.L_x_404) ;  /* 0x0000000108387547 */ /* 0x000fea000b800000 */
[----:B------:R-:W-:-:S05]  /*128a0*/  UMOV UR4, 0x1 ;  /* 0x0000000100047882 */ /* 0x000fca0000000000 */
.L_x_407:
[----:B------:R-:W-:-:S13]  /*128b0*/  ISETP.NE.AND P1, PT, R4, RZ, PT ;  /* 0x000000ff0400720c */ /* 0x000fda0003f25270 */
[----:B------:R-:W-:Y:S05]  /*128c0*/  @P1 BRA `(.L_x_405) ;  /* 0x0000000000181947 */ /* 0x000fea0003800000 */
[----:B------:R-:W0:Y:S02]  /*128d0*/  LDC R0, c[0x0][0x3ac] ;  /* 0x0000eb00ff007b82 */ /* 0x000e240000000800 */
[----:B0-----:R-:W-:-:S07]  /*128e0*/  VIADDMNMX R5, R39, UR4, R0, PT ;  /* 0x0000000427057c46 */ /* 0x001fce000b800100 */
.L_x_406:
[----:B------:R-:W2:Y:S01]  /*128f0*/  LDG.E.STRONG.SYS R0, desc[UR36][R2.64] ;  /* 0x0000002402007981 */ /* 0x000ea2000c1f5900 */
[----:B------:R-:W-:Y:S05]  /*12900*/  YIELD ;  /* 0x0000000000007946 */ /* 0x000fea0003800000 */
[----:B--2---:R-:W-:-:S13]  /*12910*/  ISETP.GE.AND P0, PT, R0, R5, PT ;  /* 0x000000050000720c */ /* 0x004fda0003f06270 */
[----:B------:R-:W-:Y:S05]  /*12920*/  @!P0 BRA `(.L_x_406) ;  /* 0xfffffffc00f08947 */ /* 0x000fea000383ffff */
.L_x_405:
[----:B------:R-:W-:Y:S05]  /*12930*/  WARPSYNC.ALL ;  /* 0x0000000000007948 */ /* 0x000fea0003800000 */
[----:B------:R-:W-:Y:S01]  /*12940*/  BAR.SYNC.DEFER_BLOCKING 0x0 ;  /* 0x0000000000007b1d */ /* 0x000fe20000010000 */
[----:B------:R-:W-:-:S04]  /*12950*/  UIADD3 UR4, UPT, UPT, UR4, 0x1, URZ ;  /* 0x0000000104047890 */ /* 0x000fc8000fffe0ff */
[----:B------:R-:W-:-:S09]  /*12960*/  UISETP.NE.AND UP0, UPT, UR4, UR5, UPT ;  /* 0x000000050400728c */ /* 0x000fd2000bf05270 */
[----:B------:R-:W-:Y:S05]  /*12970*/  BRA.U UP0, `(.L_x_407) ;  /* 0xfffffffd00cc7547 */ /* 0x000fea000b83ffff */
.L_x_404:
[----:B------:R-:W-:Y:S05]  /*12980*/  @P1 BRA `(.L_x_408) ;  /* 0x0000000000181947 */ /* 0x000fea0003800000 */
[----:B------:R-:W0:Y:S02]  /*12990*/  LDC R0, c[0x0][0x3ac] ;  /* 0x0000eb00ff007b82 */ /* 0x000e240000000800 */
[----:B0-----:R-:W-:-:S07]  /*129a0*/  VIADDMNMX R39, R39, UR5, R0, PT ;  /* 0x0000000527277c46 */ /* 0x001fce000b800100 */
.L_x_409:
[----:B------:R-:W2:Y:S01]  /*129b0*/  LDG.E.STRONG.SYS R0, desc[UR36][R2.64] ;  /* 0x0000002402007981 */ /* 0x000ea2000c1f5900 */
[----:B------:R-:W-:Y:S05]  /*129c0*/  YIELD ;  /* 0x0000000000007946 */ /* 0x000fea0003800000 */
[----:B--2---:R-:W-:-:S13]  /*129d0*/  ISETP.GE.AND P0, PT, R0, R39, PT ;  /* 0x000000270000720c */ /* 0x004fda0003f06270 */
[----:B------:R-:W-:Y:S05]  /*129e0*/  @!P0 BRA `(.L_x_409) ;  /* 0xfffffffc00f08947 */ /* 0x000fea000383ffff */
.L_x_408:
[----:B------:R-:W-:Y:S05]  /*129f0*/  WARPSYNC.ALL ;  /* 0x0000000000007948 */ /* 0x000fea0003800000 */
[----:B------:R-:W-:Y:S06]  /*12a00*/  BAR.SYNC.DEFER_BLOCKING 0x0 ;  /* 0x0000000000007b1d */ /* 0x000fec0000010000 */
[----:B------:R-:W-:Y:S05]  /*12a10*/  EXIT ;  /* 0x000000000000794d */ /* 0x000fea0003800000 */
.L_x_401:
        /* <DEDUP_REMOVED lines=9> */
.L_x_411:
[----:B------:R-:W2:Y:S01]  /*12ab0*/  LDG.E.STRONG.SYS R0, desc[UR36][R2.64] ;  /* 0x0000002402007981 */ /* 0x000ea2000c1f5900 */
[----:B------:R-:W-:Y:S05]  /*12ac0*/  YIELD ;  /* 0x0000000000007946 */ /* 0x000fea0003800000 */
[----:B--2---:R-:W-:-:S13]  /*12ad0*/  ISETP.GE.AND P0, PT, R0, R5, PT ;  /* 0x000000050000720c */ /* 0x004fda0003f06270 */
[----:B------:R-:W-:Y:S05]  /*12ae0*/  @!P0 BRA `(.L_x_411) ;  /* 0xfffffffc00f08947 */ /* 0x000fea000383ffff */
.L_x_410:
[----:B------:R-:W-:Y:S05]  /*12af0*/  WARPSYNC.ALL ;  /* 0x0000000000007948 */ /* 0x000fea0003800000 */
[----:B------:R-:W-:Y:S06]  /*12b00*/  BAR.SYNC.DEFER_BLOCKING 0x0 ;  /* 0x0000000000007b1d */ /* 0x000fec0000010000 */
[----:B------:R-:W-:Y:S04]  /*12b10*/  BSSY.RECONVERGENT B0, `(.L_x_412) ;  /* 0x0000005000007945 */ /* 0x000fe80003800200 */
[----:B------:R-:W-:Y:S05]  /*12b20*/  @P1 BRA `(.L_x_413) ;  /* 0x00000000000c1947 */ /* 0x000fea0003800000 */
[----:B------:R-:W2:Y:S02]  /*12b30*/  LDG.E.STRONG.SYS R0, desc[UR36][R2.64+0x4] ;  /* 0x0000042402007981 */ /* 0x000ea4000c1f5900 */
[----:B--2---:R-:W-:-:S05]  /*12b40*/  VIADD R5, R0, 0x1 ;  /* 0x0000000100057836 */ /* 0x004fca0000000000 */
[----:B------:R0:W-:Y:S02]  /*12b50*/  STG.E.STRONG.SYS desc[UR36][R2.64+0x4], R5 ;  /* 0x0000040502007986 */ /* 0x0001e4000c115924 */
.L_x_413:
[----:B------:R-:W-:Y:S05]  /*12b60*/  BSYNC.RECONVERGENT B0 ;  /* 0x0000000000007941 */ /* 0x000fea0003800200 */
.L_x_412:
[----:B------:R-:W1:Y:S02]  /*12b70*/  LDCU UR4, c[0x0][0x3ac] ;  /* 0x00007580ff0477ac */ /* 0x000e640008000800 */
[----:B-1----:R-:W-:Y:S02]  /*12b80*/  UISETP.GE.AND UP0, UPT, UR4, 0x3, UPT ;  /* 0x000000030400788c */ /* 0x002fe4000bf06270 */
[----:B------:R-:W-:Y:S01]  /*12b90*/  UIADD3 UR5, UPT, UPT, UR4, -0x1, URZ ;  /* 0xffffffff04057890 */ /* 0x000fe2000fffe0ff */
[----:B------:R-:W-:Y:S06]  /*12ba0*/  BAR.SYNC.DEFER_BLOCKING 0x0 ;  /* 0x0000000000007b1d */ /* 0x000fec0000010000 */
[----:B------:R-:W-:Y:S05]  /*12bb0*/  BRA.U !UP0, `(.L_x_414) ;  /* 0x0000000108547547 */ /* 0x000fea000b800000 */
[----:B------:R-:W-:-:S05]  /*12bc0*/  UMOV UR4, 0x1 ;  /* 0x0000000100047882 */ /* 0x000fca0000000000 */
.L_x_419:
[----:B------:R-:W-:-:S13]  /*12bd0*/  ISETP.NE.AND P1, PT, R4, RZ, PT ;  /* 0x000000ff0400720c */ /* 0x000fda0003f25270 */
[----:B-1----:R-:W-:Y:S05]  /*12be0*/  @P1 BRA `(.L_x_415) ;  /* 0x0000000000181947 */ /* 0x002fea0003800000 */
[----:B------:R-:W0:Y:S02]  /*12bf0*/  LDC R0, c[0x0][0x3ac] ;  /* 0x0000eb00ff007b82 */ /* 0x000e240000000800 */
[----:B0-----:R-:W-:-:S07]  /*12c00*/  VIADDMNMX R5, R39, UR4, R0, PT ;  /* 0x0000000427057c46 */ /* 0x001fce000b800100 */
.L_x_416:
[----:B------:R-:W2:Y:S01]  /*12c10*/  LDG.E.STRONG.SYS R0, desc[UR36][R2.64] ;  /* 0x0000002402007981 */ /* 0x000ea2000c1f5900 */
[----:B------:R-:W-:Y:S05]  /*12c20*/  YIELD ;  /* 0x0000000000007946 */ /* 0x000fea0003800000 */
[----:B--2---:R-:W-:-:S13]  /*12c30*/  ISETP.GE.AND P0, PT, R0, R5, PT ;  /* 0x000000050000720c */ /* 0x004fda0003f06270 */
[----:B------:R-:W-:Y:S05]  /*12c40*/  @!P0 BRA `(.L_x_416) ;  /* 0xfffffffc00f08947 */ /* 0x000fea000383ffff */
.L_x_415:
[----:B------:R-:W-:Y:S05]  /*12c50*/  WARPSYNC.ALL ;  /* 0x0000000000007948 */ /* 0x000fea0003800000 */
[----:B------:R-:W-:Y:S06]  /*12c60*/  BAR.SYNC.DEFER_BLOCKING 0x0 ;  /* 0x0000000000007b1d */ /* 0x000fec0000010000 */
[----:B------:R-:W-:Y:S04]  /*12c70*/  BSSY.RECONVERGENT B0, `(.L_x_417) ;  /* 0x0000005000007945 */ /* 0x000fe80003800200 */
[----:B------:R-:W-:Y:S05]  /*12c80*/  @P1 BRA `(.L_x_418) ;  /* 0x00000000000c1947 */ /* 0x000fea0003800000 */
[----:B------:R-:W0:Y:S02]  /*12c90*/  LDG.E.STRONG.SYS R0, desc[UR36][R2.64+0x4] ;  /* 0x0000042402007981 */ /* 0x000e24000c1f5900 */
[----:B0-----:R-:W-:-:S05]  /*12ca0*/  IADD3 R5, PT, PT, R0, 0x1, RZ ;  /* 0x0000000100057810 */ /* 0x001fca0007ffe0ff */
[----:B------:R1:W-:Y:S02]  /*12cb0*/  STG.E.STRONG.SYS desc[UR36][R2.64+0x4], R5 ;  /* 0x0000040502007986 */ /* 0x0003e4000c115924 */
.L_x_418:
[----:B------:R-:W-:Y:S05]  /*12cc0*/  BSYNC.RECONVERGENT B0 ;  /* 0x0000000000007941 */ /* 0x000fea0003800200 */
.L_x_417:
[----:B------:R-:W-:Y:S01]  /*12cd0*/  BAR.SYNC.DEFER_BLOCKING 0x0 ;  /* 0x0000000000007b1d */ /* 0x000fe20000010000 */
[----:B------:R-:W-:-:S04]  /*12ce0*/  UIADD3 UR4, UPT, UPT, UR4, 0x1, URZ ;  /* 0x0000000104047890 */ /* 0x000fc8000fffe0ff */
[----:B------:R-:W-:-:S09]  /*12cf0*/  UISETP.NE.AND UP0, UPT, UR4, UR5, UPT ;  /* 0x000000050400728c */ /* 0x000fd2000bf05270 */
[----:B------:R-:W-:Y:S05]  /*12d00*/  BRA.U UP0, `(.L_x_419) ;  /* 0xfffffffd00b07547 */ /* 0x000fea000b83ffff */
.L_x_414:
[----:B------:R-:W-:Y:S05]  /*12d10*/  @P1 BRA `(.L_x_420) ;  /* 0x0000000000181947 */ /* 0x000fea0003800000 */
[----:B------:R-:W2:Y:S02]  /*12d20*/  LDC R0, c[0x0][0x3ac] ;  /* 0x0000eb00ff007b82 */ /* 0x000ea40000000800 */
[----:B--2---:R-:W-:-:S07]  /*12d30*/  VIADDMNMX R39, R39, UR5, R0, PT ;  /* 0x0000000527277c46 */ /* 0x004fce000b800100 */
.L_x_421:
[----:B------:R-:W2:Y:S01]  /*12d40*/  LDG.E.STRONG.SYS R0, desc[UR36][R2.64] ;  /* 0x0000002402007981 */ /* 0x000ea2000c1f5900 */
[----:B------:R-:W-:Y:S05]  /*12d50*/  YIELD ;  /* 0x0000000000007946 */ /* 0x000fea0003800000 */
[----:B--2---:R-:W-:-:S13]  /*12d60*/  ISETP.GE.AND P0, PT, R0, R39, PT ;  /* 0x000000270000720c */ /* 0x004fda0003f06270 */
[----:B------:R-:W-:Y:S05]  /*12d70*/  @!P0 BRA `(.L_x_421) ;  /* 0xfffffffc00f08947 */ /* 0x000fea000383ffff */
.L_x_420:
[----:B------:R-:W-:Y:S05]  /*12d80*/  WARPSYNC.ALL ;  /* 0x0000000000007948 */ /* 0x000fea0003800000 */
[----:B------:R-:W-:Y:S06]  /*12d90*/  BAR.SYNC.DEFER_BLOCKING 0x0 ;  /* 0x0000000000007b1d */ /* 0x000fec0000010000 */
[----:B------:R-:W-:Y:S04]  /*12da0*/  BSSY.RECONVERGENT B0, `(.L_x_422) ;  /* 0x0000005000007945 */ /* 0x000fe80003800200 */
[----:B------:R-:W-:Y:S05]  /*12db0*/  @P1 BRA `(.L_x_423) ;  /* 0x00000000000c1947 */ /* 0x000fea0003800000 */
[----:B------:R-:W0:Y:S02]  /*12dc0*/  LDG.E.STRONG.SYS R0, desc[UR36][R2.64+0x4] ;  /* 0x0000042402007981 */ /* 0x000e24000c1f5900 */
[----:B01----:R-:W-:-:S05]  /*12dd0*/  VIADD R5, R0, 0x1 ;  /* 0x0000000100057836 */ /* 0x003fca0000000000 */
[----:B------:R2:W-:Y:S02]  /*12de0*/  STG.E.STRONG.SYS desc[UR36][R2.64+0x4], R5 ;  /* 0x0000040502007986 */ /* 0x0005e4000c115924 */
.L_x_423:
[----:B------:R-:W-:Y:S05]  /*12df0*/  BSYNC.RECONVERGENT B0 ;  /* 0x0000000000007941 */ /* 0x000fea0003800200 */
.L_x_422:
[----:B------:R-:W-:Y:S06]  /*12e00*/  BAR.SYNC.DEFER_BLOCKING 0x0 ;  /* 0x0000000000007b1d */ /* 0x000fec0000010000 */
[----:B------:R-:W-:Y:S05]  /*12e10*/  EXIT ;  /* 0x000000000000794d */ /* 0x000fea0003800000 */
        .weak           $__internal_0_$__cuda_sm20_div_u16
        .type           $__internal_0_$__cuda_sm20_div_u16,@function
        .size           $__internal_0_$__cuda_sm20_div_u16,(.L_x_425 - $__internal_0_$__cuda_sm20_div_u16)
$__internal_0_$__cuda_sm20_div_u16:
[----:B------:R-:W0:Y:S01]  /*12e20*/  I2F.U16 R3, UR4 ;  /* 0x0000000400037d06 */ /* 0x000e220008101000 */
[----:B------:R-:W-:Y:S01]  /*12e30*/  HFMA2 R4, -RZ, RZ, 15, 0 ;  /* 0x4b800000ff047431 */ /* 0x000fe200000001ff */
[----:B------:R-:W-:Y:S02]  /*12e40*/  I2FP.F32.U32.RZ R0, R0 ;  /* 0x0000000000007245 */ /* 0x000fe4000020d000 */
[C---:B0-----:R-:W-:Y:S02]  /*12e50*/  FSETP.GEU.AND P2, PT, |R3|.reuse, 1.175494350822287508e-38, PT ;  /* 0x008000000300780b */ /* 0x041fe40003f4e200 */
[----:B------:R-:W-:Y:S02]  /*12e60*/  FSETP.GT.AND P1, PT, |R3|, 8.50705917302346158658e+37, PT ;  /* 0x7e8000000300780b */ /* 0x000fe40003f24200 */
[----:B------:R-:W-:-:S04]  /*12e70*/  FSEL R4, R4, 1, !P2 ;  /* 0x3f80000004047808 */ /* 0x000fc80005000000 */
[----:B------:R-:W-:Y:S02]  /*12e80*/  FSEL R4, R4, 0.25, !P1 ;  /* 0x3e80000004047808 */ /* 0x000fe40004800000 */
[----:B------:R-:W-:-:S03]  /*12e90*/  ISETP.NE.U32.AND P1, PT, RZ, UR4, PT ;  /* 0x00000004ff007c0c */ /* 0x000fc6000bf25070 */
[----:B------:R-:W-:-:S06]  /*12ea0*/  FMUL R3, R3, R4 ;  /* 0x0000000403037220 */ /* 0x000fcc0000400000 */
[----:B------:R-:W0:Y:S02]  /*12eb0*/  MUFU.RCP R3, R3 ;  /* 0x0000000300037308 */ /* 0x000e240000001000 */
[----:B0-----:R-:W-:-:S04]  /*12ec0*/  FMUL R4, R4, R3 ;  /* 0x0000000304047220 */ /* 0x001fc80000400000 */
[----:B------:R-:W-:Y:S02]  /*12ed0*/  VIADD R5, R4, 0x2 ;  /* 0x0000000204057836 */ /* 0x000fe40000000000 */
[----:B------:R-:W-:Y:S02]  /*12ee0*/  IMAD.MOV.U32 R4, RZ, RZ, R6 ;  /* 0x000000ffff047224 */ /* 0x000fe400078e0006 */
[----:B------:R-:W-:Y:S01]  /*12ef0*/  FMUL.RZ R0, R0, R5 ;  /* 0x0000000500007220 */ /* 0x000fe2000040c000 */
[----:B------:R-:W-:-:S05]  /*12f00*/  HFMA2 R5, -RZ, RZ, 0, 0 ;  /* 0x00000000ff057431 */ /* 0x000fca00000001ff */
[----:B------:R-:W0:Y:S02]  /*12f10*/  F2I.U32.TRUNC.NTZ R0, R0 ;  /* 0x0000000000007305 */ /* 0x000e24000020f000 */
[----:B0-----:R-:W-:Y:S02]  /*12f20*/  LOP3.LUT R35, R0, 0xffff, RZ, 0xc0, !PT ;  /* 0x0000ffff00237812 */ /* 0x001fe400078ec0ff */
[----:B------:R-:W-:Y:S01]  /*12f30*/  @!P1 MOV R35, 0xffffffff ;  /* 0xffffffff00239802 */ /* 0x000fe20000000f00 */
[----:B------:R-:W-:Y:S06]  /*12f40*/  RET.REL.NODEC R4 `(_Z8GPU_TilePViiiiiiiiiiiiiiiiiPiiiiiS0_) ;  /* 0xfffffed0042c7950 */ /* 0x000fec0003c3ffff */
.L_x_424:
[----:B------:R-:W-:-:S00]  /*12f50*/  BRA `(.L_x_424) ;  /* 0xfffffffc00fc7947 */ /* 0x000fc0000383ffff */
[----:B------:R-:W-:-:S00]  /*12f60*/  NOP ;  /* 0x0000000000007918 */ /* 0x000fc00000000000 */
        /* <DEDUP_REMOVED lines=9> */
.L_x_425:


//--------------------- .nv.global.init           --------------------------
	.section	.nv.global.init,"aw",@progbits
.nv.global.init:
	.type		$str$1,@object
	.size		$str$1,($str - $str$1)
$str$1:
        /*0000*/ 	.byte	0x0a, 0x00
	.type		$str,@object
	.size		$str,($str$7 - $str)
$str:
        /*0002*/ 	.byte	0x25, 0x64, 0x20, 0x00
	.type		$str$7,@object
	.size		$str$7,($str$3 - $str$7)
$str$7:
        /*0006*/ 	.byte	0x74, 0x69, 0x6c, 0x65, 0x32, 0x0a, 0x00
	.type		$str$3,@object
	.size		$str$3,($str$8 - $str$3)
$str$3:
        /*000d*/ 	.byte	0x69, 0x73, 0x52, 0x65, 0x67, 0x75, 0x6c, 0x61, 0x72, 0x3a, 0x20, 0x25, 0x64, 0x0a, 0x00
	.type		$str$8,@object
	.size		$str$8,($str$5 - $str$8)
$str$8:
        /*001c*/ 	.byte	0x74, 0x69, 0x6c, 0x65, 0x31, 0x20, 0x61, 0x66, 0x74, 0x65, 0x72, 0x20, 0x63, 0x61, 0x6c, 0x63
        /*002c*/ 	.byte	0x75, 0x6c, 0x61, 0x74, 0x69, 0x6f, 0x6e, 0x3a, 0x20, 0x0a, 0x00
	.type		$str$5,@object
	.size		$str$5,($str$4 - $str$5)
$str$5:
        /*0037*/ 	.byte	0x73, 0x65, 0x67, 0x4c, 0x65, 0x6e, 0x67, 0x74, 0x68, 0x58, 0x3a, 0x20, 0x25, 0x64, 0x2c, 0x20
        /*0047*/ 	.byte	0x73, 0x68, 0x72, 0x70, 0x6f, 0x73, 0x3a, 0x20, 0x25, 0x64, 0x0a, 0x00
	.type		$str$4,@object
	.size		$str$4,($str$2 - $str$4)
$str$4:
        /*0053*/ 	.byte	0x6e, 0x65, 0x78, 0x74, 0x53, 0x4d, 0x53, 0x74, 0x72, 0x65, 0x61, 0x6d, 0x3a, 0x20, 0x25, 0x64
        /*0063*/ 	.byte	0x2c, 0x20, 0x74, 0x74, 0x3a, 0x20, 0x25, 0x64, 0x2c, 0x20, 0x73, 0x74, 0x61, 0x72, 0x74, 0x41
        /*0073*/ 	.byte	0x64, 0x64, 0x72, 0x65, 0x73, 0x73, 0x3a, 0x20, 0x25, 0x64, 0x0a, 0x00
	.type		$str$2,@object
	.size		$str$2,($str$6 - $str$2)
$str$2:
        /*007f*/ 	.byte	0x6e, 0x65, 0x78, 0x74, 0x53, 0x4d, 0x53, 0x74, 0x72, 0x65, 0x61, 0x6d, 0x3a, 0x20, 0x25, 0x64
        /*008f*/ 	.byte	0x2c, 0x20, 0x74, 0x69, 0x6c, 0x65, 0x49, 0x64, 0x78, 0x3a, 0x20, 0x25, 0x64, 0x2c, 0x20, 0x74
        /*009f*/ 	.byte	0x74, 0x3a, 0x20, 0x25, 0x64, 0x2c, 0x20, 0x73, 0x74, 0x61, 0x72, 0x74, 0x41, 0x64, 0x64, 0x72
        /*00af*/ 	.byte	0x65, 0x73, 0x73, 0x3a, 0x20, 0x25, 0x64, 0x0a, 0x00
	.type		$str$6,@object
	.size		$str$6,(.L_7 - $str$6)
$str$6:
        /*00b8*/ 	.byte	0x63, 0x75, 0x72, 0x53, 0x4d, 0x53, 0x74, 0x72, 0x65, 0x61, 0x6d, 0x3a, 0x20, 0x25, 0x64, 0x2c
        /*00c8*/ 	.byte	0x20, 0x63, 0x75, 0x72, 0x42, 0x61, 0x74, 0x63, 0x68, 0x3a, 0x20, 0x25, 0x64, 0x2c, 0x20, 0x74
        /*00d8*/ 	.byte	0x69, 0x6c, 0x65, 0x49, 0x64, 0x3a, 0x20, 0x25, 0x64, 0x2c, 0x20, 0x74, 0x69, 0x6d, 0x65, 0x70
        /*00e8*/ 	.byte	0x69, 0x65, 0x63, 0x65, 0x3a, 0x20, 0x25, 0x64, 0x0a, 0x00
.L_7:


//--------------------- .nv.shared._Z8GPU_TilePViiiiiiiiiiiiiiiiiPiiiiiS0_ --------------------------
	.section	.nv.shared._Z8GPU_TilePViiiiiiiiiiiiiiiiiPiiiiiS0_,"aw",@nobits
	.sectionflags	@""
	.align	4
.nv.shared._Z8GPU_TilePViiiiiiiiiiiiiiiiiPiiiiiS0_:
	.zero		50172


//--------------------- .nv.shared.reserved.0     --------------------------
	.section	.nv.shared.reserved.0,"aw",@nobits
	.weak		__nv_reservedSMEM_offset_0_alias
	.size		__nv_reservedSMEM_offset_0_alias, 0, 64
	.other		__nv_reservedSMEM_offset_0_alias,@"STO_CUDA_RESERVED_SHARED STV_DEFAULT"
__nv_reservedSMEM_offset_0_alias:
	.zero		0
	.zero		64


//--------------------- .nv.global                --------------------------
	.section	.nv.global,"aw",@nobits
	.align	4
.nv.global:
	.type		row,@object
	.size		row,(.L_0 - row)
row:
	.zero		4
.L_0:


//--------------------- .nv.constant0._Z8GPU_TilePViiiiiiiiiiiiiiiiiPiiiiiS0_ --------------------------
	.section	.nv.constant0._Z8GPU_TilePViiiiiiiiiiiiiiiiiPiiiiiS0_,"a",@progbits
	.sectionflags	@""
	.align	4
.nv.constant0._Z8GPU_TilePViiiiiiiiiiiiiiiiiPiiiiiS0_:
	.zero		1000


//--------------------- SYMBOLS --------------------------

	.type		.nv.reservedSmem.offset0,@object
	.size		.nv.reservedSmem.offset0,0x4
	.type		.nv.reservedSmem.cap,@object
	.size		.nv.reservedSmem.cap,0x4
	.type		vprintf,@function
